	.target	sm_90a

	.elftype	@"ET_EXEC"


//--------------------- .note.nv.tkinfo           --------------------------
	.section	.note.nv.tkinfo,"",@"SHT_NOTE"
	.sectionflags	@"SHF_NOTE_NV_TKINFO"
	.tkinfo
        /*0018*/ 	.word	0x00000002
        /*0030*/ 	.string	""
        /*0030*/ 	.string	"ptxas"
        /*0030*/ 	.string	"Cuda compilation tools, release 13.0, V13.0.88"
        /*0030*/ 	.string	"Build cuda_13.0.r13.0/compiler.36424714_0"
        /*0030*/ 	.string	"-arch sm_90a -m 64 "



//--------------------- .note.nv.cuinfo           --------------------------
	.section	.note.nv.cuinfo,"",@"SHT_NOTE"
	.sectionflags	@"SHF_NOTE_NV_CUINFO"
        /*0018*/ 	.short	0x0002
        /*001a*/ 	.short	0x005a
        /*001c*/ 	.short	0x0082
	.zero		2


//--------------------- .nv.info                  --------------------------
	.section	.nv.info,"",@"SHT_CUDA_INFO"
	.align	4


	//----- nvinfo : EIATTR_REGCOUNT
	.align		4
        /*0000*/ 	.byte	0x04, 0x2f
        /*0002*/ 	.short	(.L_15 - .L_14)
	.align		4
.L_14:
        /*0004*/ 	.word	index@(_ZN7cutlass13device_kernelINS_4gemm6kernel13GemmUniversalINS1_17GroupProblemShapeIN4cute5tupleIJiiiEEEEENS1_10collective13CollectiveMmaINS1_39MainloopSm90ArrayTmaGmmaWarpSpecializedILi2ENS6_IJNS5_1CILi2EEENSC_ILi1EEESE_EEENS1_43KernelPtrArrayTmaWarpSpecializedCooperativeEEENS6_IJNSC_ILi128EEENSC_ILi256EEESI_EEENS_10bfloat16_tEPNS6_IJlSE_NSC_ILi0EEEEEESL_SO_NS5_8TiledMMAINS5_8MMA_AtomIJNS5_4SM904GMMA28MMA_64x256x16_F32BF16BF16_SSILNSS_5MajorE0ELSU_0ELNSS_7ScaleInE1ELSV_1EEEEEENS5_6LayoutISF_NS6_IJSE_SM_SM_EEEEENS6_IJNS5_10UnderscoreES11_S11_EEEEENS5_13SM90_TMA_LOADENS5_14ComposedLayoutINS5_7SwizzleILi3ELi4ELi3EEENS5_18smem_ptr_flag_bitsILi16EEENSY_INS6_IJNSC_ILi8EEENSC_ILi64EEEEEENS6_IJS1B_SE_EEEEEEEvNS5_8identityENS5_23SM90_TMA_LOAD_MULTICASTES1F_vS1G_EENS_8epilogue10collective18CollectiveEpilogueINS1J_30Sm90PtrArrayTmaWarpSpecializedILi4ELi2ELi16ELb1ELb0ELi2EEEJSK_NS6_IJSI_NSC_ILi32EEEEEENS_6half_tEPNS6_IJSE_lSM_EEES1Q_S1S_NS1J_6fusion15FusionCallbacksIS1N_NS1T_17LinearCombinationIS1Q_fS1Q_fLNS_15FloatRoundStyleE2EEESK_S1P_JEEES14_NS15_IS17_S19_NSY_INS6_IJS1B_S1A_EEENS6_IJSE_S1B_EEEEEEENS5_17SM75_U16x8_LDSM_TENS5_14SM90_TMA_STOREES22_NS5_17SM90_U16x8_STSM_TENS5_9Copy_AtomIJNS5_17SM90_U32x4_STSM_NES1Q_EEEvEEEvvEEEEvNT_6ParamsE)
        /*0008*/ 	.word	0x000000a8


	//----- nvinfo : EIATTR_FRAME_SIZE
	.align		4
.L_15:
        /*000c*/ 	.byte	0x04, 0x11
        /*000e*/ 	.short	(.L_17 - .L_16)
	.align		4
.L_16:
        /*0010*/ 	.word	index@($__internal_0_$__cuda_sm20_div_u64)
        /*0014*/ 	.word	0x00000000


	//----- nvinfo : EIATTR_FRAME_SIZE
	.align		4
.L_17:
        /*0018*/ 	.byte	0x04, 0x11
        /*001a*/ 	.short	(.L_19 - .L_18)
	.align		4
.L_18:
        /*001c*/ 	.word	index@(_ZN7cutlass13device_kernelINS_4gemm6kernel13GemmUniversalINS1_17GroupProblemShapeIN4cute5tupleIJiiiEEEEENS1_10collective13CollectiveMmaINS1_39MainloopSm90ArrayTmaGmmaWarpSpecializedILi2ENS6_IJNS5_1CILi2EEENSC_ILi1EEESE_EEENS1_43KernelPtrArrayTmaWarpSpecializedCooperativeEEENS6_IJNSC_ILi128EEENSC_ILi256EEESI_EEENS_10bfloat16_tEPNS6_IJlSE_NSC_ILi0EEEEEESL_SO_NS5_8TiledMMAINS5_8MMA_AtomIJNS5_4SM904GMMA28MMA_64x256x16_F32BF16BF16_SSILNSS_5MajorE0ELSU_0ELNSS_7ScaleInE1ELSV_1EEEEEENS5_6LayoutISF_NS6_IJSE_SM_SM_EEEEENS6_IJNS5_10UnderscoreES11_S11_EEEEENS5_13SM90_TMA_LOADENS5_14ComposedLayoutINS5_7SwizzleILi3ELi4ELi3EEENS5_18smem_ptr_flag_bitsILi16EEENSY_INS6_IJNSC_ILi8EEENSC_ILi64EEEEEENS6_IJS1B_SE_EEEEEEEvNS5_8identityENS5_23SM90_TMA_LOAD_MULTICASTES1F_vS1G_EENS_8epilogue10collective18CollectiveEpilogueINS1J_30Sm90PtrArrayTmaWarpSpecializedILi4ELi2ELi16ELb1ELb0ELi2EEEJSK_NS6_IJSI_NSC_ILi32EEEEEENS_6half_tEPNS6_IJSE_lSM_EEES1Q_S1S_NS1J_6fusion15FusionCallbacksIS1N_NS1T_17LinearCombinationIS1Q_fS1Q_fLNS_15FloatRoundStyleE2EEESK_S1P_JEEES14_NS15_IS17_S19_NSY_INS6_IJS1B_S1A_EEENS6_IJSE_S1B_EEEEEEENS5_17SM75_U16x8_LDSM_TENS5_14SM90_TMA_STOREES22_NS5_17SM90_U16x8_STSM_TENS5_9Copy_AtomIJNS5_17SM90_U32x4_STSM_NES1Q_EEEvEEEvvEEEEvNT_6ParamsE)
        /*0020*/ 	.word	0x00000000


	//----- nvinfo : EIATTR_MIN_STACK_SIZE
	.align		4
.L_19:
        /*0024*/ 	.byte	0x04, 0x12
        /*0026*/ 	.short	(.L_21 - .L_20)
	.align		4
.L_20:
        /*0028*/ 	.word	index@(_ZN7cutlass13device_kernelINS_4gemm6kernel13GemmUniversalINS1_17GroupProblemShapeIN4cute5tupleIJiiiEEEEENS1_10collective13CollectiveMmaINS1_39MainloopSm90ArrayTmaGmmaWarpSpecializedILi2ENS6_IJNS5_1CILi2EEENSC_ILi1EEESE_EEENS1_43KernelPtrArrayTmaWarpSpecializedCooperativeEEENS6_IJNSC_ILi128EEENSC_ILi256EEESI_EEENS_10bfloat16_tEPNS6_IJlSE_NSC_ILi0EEEEEESL_SO_NS5_8TiledMMAINS5_8MMA_AtomIJNS5_4SM904GMMA28MMA_64x256x16_F32BF16BF16_SSILNSS_5MajorE0ELSU_0ELNSS_7ScaleInE1ELSV_1EEEEEENS5_6LayoutISF_NS6_IJSE_SM_SM_EEEEENS6_IJNS5_10UnderscoreES11_S11_EEEEENS5_13SM90_TMA_LOADENS5_14ComposedLayoutINS5_7SwizzleILi3ELi4ELi3EEENS5_18smem_ptr_flag_bitsILi16EEENSY_INS6_IJNSC_ILi8EEENSC_ILi64EEEEEENS6_IJS1B_SE_EEEEEEEvNS5_8identityENS5_23SM90_TMA_LOAD_MULTICASTES1F_vS1G_EENS_8epilogue10collective18CollectiveEpilogueINS1J_30Sm90PtrArrayTmaWarpSpecializedILi4ELi2ELi16ELb1ELb0ELi2EEEJSK_NS6_IJSI_NSC_ILi32EEEEEENS_6half_tEPNS6_IJSE_lSM_EEES1Q_S1S_NS1J_6fusion15FusionCallbacksIS1N_NS1T_17LinearCombinationIS1Q_fS1Q_fLNS_15FloatRoundStyleE2EEESK_S1P_JEEES14_NS15_IS17_S19_NSY_INS6_IJS1B_S1A_EEENS6_IJSE_S1B_EEEEEEENS5_17SM75_U16x8_LDSM_TENS5_14SM90_TMA_STOREES22_NS5_17SM90_U16x8_STSM_TENS5_9Copy_AtomIJNS5_17SM90_U32x4_STSM_NES1Q_EEEvEEEvvEEEEvNT_6ParamsE)
        /*002c*/ 	.word	0x00000000
.L_21:


//--------------------- .nv.compat                --------------------------
	.section	.nv.compat,"",@"SHT_CUDA_COMPAT_INFO"
	.align	4
        /*0000*/ 	.byte	0x02, 0x09, 0x01, 0x00, 0x02, 0x02, 0x04, 0x00, 0x02, 0x05, 0x05, 0x00, 0x03, 0x07, 0x01, 0x01
        /*0010*/ 	.byte	0x02, 0x03, 0x03, 0x00, 0x02, 0x06, 0x01, 0x00, 0x04, 0x0b, 0x08, 0x00, 0x00, 0x00, 0x00, 0x00
        /*0020*/ 	.byte	0x00, 0x00, 0x00, 0x00


//--------------------- .nv.info._ZN7cutlass13device_kernelINS_4gemm6kernel13GemmUniversalINS1_17GroupProblemShapeIN4cute5tupleIJiiiEEEEENS1_10collective13CollectiveMmaINS1_39MainloopSm90ArrayTmaGmmaWarpSpecializedILi2ENS6_IJNS5_1CILi2EEENSC_ILi1EEESE_EEENS1_43KernelPtrArrayTmaWarpSpecializedCooperativeEEENS6_IJNSC_ILi128EEENSC_ILi256EEESI_EEENS_10bfloat16_tEPNS6_IJlSE_NSC_ILi0EEEEEESL_SO_NS5_8TiledMMAINS5_8MMA_AtomIJNS5_4SM904GMMA28MMA_64x256x16_F32BF16BF16_SSILNSS_5MajorE0ELSU_0ELNSS_7ScaleInE1ELSV_1EEEEEENS5_6LayoutISF_NS6_IJSE_SM_SM_EEEEENS6_IJNS5_10UnderscoreES11_S11_EEEEENS5_13SM90_TMA_LOADENS5_14ComposedLayoutINS5_7SwizzleILi3ELi4ELi3EEENS5_18smem_ptr_flag_bitsILi16EEENSY_INS6_IJNSC_ILi8EEENSC_ILi64EEEEEENS6_IJS1B_SE_EEEEEEEvNS5_8identityENS5_23SM90_TMA_LOAD_MULTICASTES1F_vS1G_EENS_8epilogue10collective18CollectiveEpilogueINS1J_30Sm90PtrArrayTmaWarpSpecializedILi4ELi2ELi16ELb1ELb0ELi2EEEJSK_NS6_IJSI_NSC_ILi32EEEEEENS_6half_tEPNS6_IJSE_lSM_EEES1Q_S1S_NS1J_6fusion15FusionCallbacksIS1N_NS1T_17LinearCombinationIS1Q_fS1Q_fLNS_15FloatRoundStyleE2EEESK_S1P_JEEES14_NS15_IS17_S19_NSY_INS6_IJS1B_S1A_EEENS6_IJSE_S1B_EEEEEEENS5_17SM75_U16x8_LDSM_TENS5_14SM90_TMA_STOREES22_NS5_17SM90_U16x8_STSM_TENS5_9Copy_AtomIJNS5_17SM90_U32x4_STSM_NES1Q_EEEvEEEvvEEEEvNT_6ParamsE --------------------------
	.section	.nv.info._ZN7cutlass13device_kernelINS_4gemm6kernel13GemmUniversalINS1_17GroupProblemShapeIN4cute5tupleIJiiiEEEEENS1_10collective13CollectiveMmaINS1_39MainloopSm90ArrayTmaGmmaWarpSpecializedILi2ENS6_IJNS5_1CILi2EEENSC_ILi1EEESE_EEENS1_43KernelPtrArrayTmaWarpSpecializedCooperativeEEENS6_IJNSC_ILi128EEENSC_ILi256EEESI_EEENS_10bfloat16_tEPNS6_IJlSE_NSC_ILi0EEEEEESL_SO_NS5_8TiledMMAINS5_8MMA_AtomIJNS5_4SM904GMMA28MMA_64x256x16_F32BF16BF16_SSILNSS_5MajorE0ELSU_0ELNSS_7ScaleInE1ELSV_1EEEEEENS5_6LayoutISF_NS6_IJSE_SM_SM_EEEEENS6_IJNS5_10UnderscoreES11_S11_EEEEENS5_13SM90_TMA_LOADENS5_14ComposedLayoutINS5_7SwizzleILi3ELi4ELi3EEENS5_18smem_ptr_flag_bitsILi16EEENSY_INS6_IJNSC_ILi8EEENSC_ILi64EEEEEENS6_IJS1B_SE_EEEEEEEvNS5_8identityENS5_23SM90_TMA_LOAD_MULTICASTES1F_vS1G_EENS_8epilogue10collective18CollectiveEpilogueINS1J_30Sm90PtrArrayTmaWarpSpecializedILi4ELi2ELi16ELb1ELb0ELi2EEEJSK_NS6_IJSI_NSC_ILi32EEEEEENS_6half_tEPNS6_IJSE_lSM_EEES1Q_S1S_NS1J_6fusion15FusionCallbacksIS1N_NS1T_17LinearCombinationIS1Q_fS1Q_fLNS_15FloatRoundStyleE2EEESK_S1P_JEEES14_NS15_IS17_S19_NSY_INS6_IJS1B_S1A_EEENS6_IJSE_S1B_EEEEEEENS5_17SM75_U16x8_LDSM_TENS5_14SM90_TMA_STOREES22_NS5_17SM90_U16x8_STSM_TENS5_9Copy_AtomIJNS5_17SM90_U32x4_STSM_NES1Q_EEEvEEEvvEEEEvNT_6ParamsE,"",@"SHT_CUDA_INFO"
	.sectionflags	@""
	.align	4


	//----- nvinfo : EIATTR_CUDA_API_VERSION
	.align		4
        /*0000*/ 	.byte	0x04, 0x37
        /*0002*/ 	.short	(.L_23 - .L_22)
.L_22:
        /*0004*/ 	.word	0x00000082


	//----- nvinfo : EIATTR_KPARAM_INFO
	.align		4
.L_23:
        /*0008*/ 	.byte	0x04, 0x17
        /*000a*/ 	.short	(.L_25 - .L_24)
.L_24:
        /*000c*/ 	.word	0x00000000
        /*0010*/ 	.short	0x0000
        /*0012*/ 	.short	0x0070
        /*0014*/ 	.byte	0x00, 0xf0, 0x01, 0x1c


	//----- nvinfo : EIATTR_SPARSE_MMA_MASK
	.align		4
.L_25:
        /*0018*/ 	.byte	0x03, 0x50
        /*001a*/ 	.short	0x0000


	//----- nvinfo : EIATTR_MAXREG_COUNT
	.align		4
        /*001c*/ 	.byte	0x03, 0x1b
        /*001e*/ 	.short	0x00a8


	//----- nvinfo : EIATTR_NUM_BARRIERS
	.align		4
        /*0020*/ 	.byte	0x02, 0x4c
        /*0022*/ 	.byte	0x02
	.zero		1


	//----- nvinfo : EIATTR_EXTERNS
	.align		4
        /*0024*/ 	.byte	0x04, 0x0f
        /*0026*/ 	.short	(.L_27 - .L_26)


	//   ....[0]....
	.align		4
.L_26:
        /*0028*/ 	.word	index@(__assertfail)


	//----- nvinfo : EIATTR_MERCURY_ISA_VERSION
	.align		4
.L_27:
        /*002c*/ 	.byte	0x03, 0x5f
        /*002e*/ 	.short	0x0101


	//----- nvinfo : EIATTR_INT_WARP_WIDE_INSTR_OFFSETS
	.align		4
        /*0030*/ 	.byte	0x04, 0x31
        /*0032*/ 	.short	(.L_29 - .L_28)


	//   ....[0]....
.L_28:
        /*0034*/ 	.word	0x00001290


	//   ....[1]....
        /*0038*/ 	.word	0x000012b0


	//   ....[2]....
        /*003c*/ 	.word	0x000013e0


	//----- nvinfo : EIATTR_COOP_GROUP_MASK_REGIDS
	.align		4
.L_29:
        /*0040*/ 	.byte	0x04, 0x29
        /*0042*/ 	.short	(.L_31 - .L_30)


	//   ....[0]....
.L_30:
        /*0044*/ 	.word	0xffffffff


	//   ....[1]....
        /*0048*/ 	.word	0xffffffff


	//   ....[2]....
        /*004c*/ 	.word	0xffffffff


	//   ....[3]....
        /*0050*/ 	.word	0xffffffff


	//   ....[4]....
        /*0054*/ 	.word	0xffffffff


	//   ....[5]....
        /*0058*/ 	.word	0xffffffff


	//   ....[6]....
        /*005c*/ 	.word	0xffffffff


	//   ....[7]....
        /*0060*/ 	.word	0xffffffff


	//   ....[8]....
        /*0064*/ 	.word	0xffffffff


	//   ....[9]....
        /*0068*/ 	.word	0xffffffff


	//   ....[10]....
        /*006c*/ 	.word	0xffffffff


	//   ....[11]....
        /*0070*/ 	.word	0xffffffff


	//   ....[12]....
        /*0074*/ 	.word	0xffffffff


	//   ....[13]....
        /*0078*/ 	.word	0xffffffff


	//   ....[14]....
        /*007c*/ 	.word	0xffffffff


	//   ....[15]....
        /*0080*/ 	.word	0xffffffff


	//   ....[16]....
        /*0084*/ 	.word	0xffffffff


	//   ....[17]....
        /*0088*/ 	.word	0xffffffff


	//   ....[18]....
        /*008c*/ 	.word	0xffffffff


	//   ....[19]....
        /*0090*/ 	.word	0xffffffff


	//   ....[20]....
        /*0094*/ 	.word	0xffffffff


	//   ....[21]....
        /*0098*/ 	.word	0xffffffff


	//   ....[22]....
        /*009c*/ 	.word	0xffffffff


	//   ....[23]....
        /*00a0*/ 	.word	0xffffffff


	//   ....[24]....
        /*00a4*/ 	.word	0xffffffff


	//   ....[25]....
        /*00a8*/ 	.word	0xffffffff


	//   ....[26]....
        /*00ac*/ 	.word	0xffffffff


	//   ....[27]....
        /*00b0*/ 	.word	0xffffffff


	//   ....[28]....
        /*00b4*/ 	.word	0xffffffff


	//   ....[29]....
        /*00b8*/ 	.word	0xffffffff


	//   ....[30]....
        /*00bc*/ 	.word	0xffffffff


	//   ....[31]....
        /*00c0*/ 	.word	0xffffffff


	//   ....[32]....
        /*00c4*/ 	.word	0xffffffff


	//   ....[33]....
        /*00c8*/ 	.word	0xffffffff


	//   ....[34]....
        /*00cc*/ 	.word	0xffffffff


	//   ....[35]....
        /*00d0*/ 	.word	0xffffffff


	//   ....[36]....
        /*00d4*/ 	.word	0xffffffff


	//   ....[37]....
        /*00d8*/ 	.word	0xffffffff


	//   ....[38]....
        /*00dc*/ 	.word	0xffffffff


	//   ....[39]....
        /*00e0*/ 	.word	0xffffffff


	//   ....[40]....
        /*00e4*/ 	.word	0xffffffff


	//   ....[41]....
        /*00e8*/ 	.word	0xffffffff


	//   ....[42]....
        /*00ec*/ 	.word	0xffffffff


	//   ....[43]....
        /*00f0*/ 	.word	0xffffffff


	//   ....[44]....
        /*00f4*/ 	.word	0xffffffff


	//   ....[45]....
        /*00f8*/ 	.word	0xffffffff


	//   ....[46]....
        /*00fc*/ 	.word	0xffffffff


	//   ....[47]....
        /*0100*/ 	.word	0xffffffff


	//   ....[48]....
        /*0104*/ 	.word	0xffffffff


	//   ....[49]....
        /*0108*/ 	.word	0xffffffff


	//   ....[50]....
        /*010c*/ 	.word	0xffffffff


	//   ....[51]....
        /*0110*/ 	.word	0xffffffff


	//   ....[52]....
        /*0114*/ 	.word	0xffffffff


	//   ....[53]....
        /*0118*/ 	.word	0xffffffff


	//   ....[54]....
        /*011c*/ 	.word	0xffffffff


	//   ....[55]....
        /*0120*/ 	.word	0xffffffff


	//   ....[56]....
        /*0124*/ 	.word	0xffffffff


	//   ....[57]....
        /*0128*/ 	.word	0xffffffff


	//   ....[58]....
        /*012c*/ 	.word	0xffffffff


	//   ....[59]....
        /*0130*/ 	.word	0xffffffff


	//   ....[60]....
        /*0134*/ 	.word	0xffffffff


	//   ....[61]....
        /*0138*/ 	.word	0xffffffff


	//   ....[62]....
        /*013c*/ 	.word	0xffffffff


	//   ....[63]....
        /*0140*/ 	.word	0xffffffff


	//   ....[64]....
        /*0144*/ 	.word	0xffffffff


	//   ....[65]....
        /*0148*/ 	.word	0xffffffff


	//   ....[66]....
        /*014c*/ 	.word	0xffffffff


	//   ....[67]....
        /*0150*/ 	.word	0xffffffff


	//   ....[68]....
        /*0154*/ 	.word	0xffffffff


	//   ....[69]....
        /*0158*/ 	.word	0xffffffff


	//   ....[70]....
        /*015c*/ 	.word	0xffffffff


	//   ....[71]....
        /*0160*/ 	.word	0xffffffff


	//   ....[72]....
        /*0164*/ 	.word	0xffffffff


	//   ....[73]....
        /*0168*/ 	.word	0xffffffff


	//   ....[74]....
        /*016c*/ 	.word	0xffffffff


	//   ....[75]....
        /*0170*/ 	.word	0xffffffff


	//   ....[76]....
        /*0174*/ 	.word	0xffffffff


	//   ....[77]....
        /*0178*/ 	.word	0xffffffff


	//   ....[78]....
        /*017c*/ 	.word	0xffffffff


	//   ....[79]....
        /*0180*/ 	.word	0x0500000f


	//----- nvinfo : EIATTR_COOP_GROUP_INSTR_OFFSETS
	.align		4
.L_31:
        /*0184*/ 	.byte	0x04, 0x28
        /*0186*/ 	.short	(.L_33 - .L_32)


	//   ....[0]....
.L_32:
        /*0188*/ 	.word	0x000007d0


	//   ....[1]....
        /*018c*/ 	.word	0x00000880


	//   ....[2]....
        /*0190*/ 	.word	0x00000d20


	//   ....[3]....
        /*0194*/ 	.word	0x00000ee0


	//   ....[4]....
        /*0198*/ 	.word	0x00001150


	//   ....[5]....
        /*019c*/ 	.word	0x00001500


	//   ....[6]....
        /*01a0*/ 	.word	0x00001c60


	//   ....[7]....
        /*01a4*/ 	.word	0x00001c90


	//   ....[8]....
        /*01a8*/ 	.word	0x00001d10


	//   ....[9]....
        /*01ac*/ 	.word	0x00001d20


	//   ....[10]....
        /*01b0*/ 	.word	0x00001d60


	//   ....[11]....
        /*01b4*/ 	.word	0x00001d80


	//   ....[12]....
        /*01b8*/ 	.word	0x00001dc0


	//   ....[13]....
        /*01bc*/ 	.word	0x00001de0


	//   ....[14]....
        /*01c0*/ 	.word	0x00001e20


	//   ....[15]....
        /*01c4*/ 	.word	0x00001e40


	//   ....[16]....
        /*01c8*/ 	.word	0x00001eb0


	//   ....[17]....
        /*01cc*/ 	.word	0x00001fd0


	//   ....[18]....
        /*01d0*/ 	.word	0x00001ff0


	//   ....[19]....
        /*01d4*/ 	.word	0x00002640


	//   ....[20]....
        /*01d8*/ 	.word	0x00002650


	//   ....[21]....
        /*01dc*/ 	.word	0x000026a0


	//   ....[22]....
        /*01e0*/ 	.word	0x000026b0


	//   ....[23]....
        /*01e4*/ 	.word	0x00002700


	//   ....[24]....
        /*01e8*/ 	.word	0x00002710


	//   ....[25]....
        /*01ec*/ 	.word	0x00002760


	//   ....[26]....
        /*01f0*/ 	.word	0x00002770


	//   ....[27]....
        /*01f4*/ 	.word	0x000027c0


	//   ....[28]....
        /*01f8*/ 	.word	0x000027d0


	//   ....[29]....
        /*01fc*/ 	.word	0x00002860


	//   ....[30]....
        /*0200*/ 	.word	0x000028b0


	//   ....[31]....
        /*0204*/ 	.word	0x00002940


	//   ....[32]....
        /*0208*/ 	.word	0x00002960


	//   ....[33]....
        /*020c*/ 	.word	0x00002970


	//   ....[34]....
        /*0210*/ 	.word	0x00002980


	//   ....[35]....
        /*0214*/ 	.word	0x00002990


	//   ....[36]....
        /*0218*/ 	.word	0x000029a0


	//   ....[37]....
        /*021c*/ 	.word	0x00002f50


	//   ....[38]....
        /*0220*/ 	.word	0x000031f0


	//   ....[39]....
        /*0224*/ 	.word	0x000035a0


	//   ....[40]....
        /*0228*/ 	.word	0x00003a20


	//   ....[41]....
        /*022c*/ 	.word	0x000088d0


	//   ....[42]....
        /*0230*/ 	.word	0x00008e40


	//   ....[43]....
        /*0234*/ 	.word	0x000091e0


	//   ....[44]....
        /*0238*/ 	.word	0x0000a7b0


	//   ....[45]....
        /*023c*/ 	.word	0x0000ae80


	//   ....[46]....
        /*0240*/ 	.word	0x0000b3d0


	//   ....[47]....
        /*0244*/ 	.word	0x0000c310


	//   ....[48]....
        /*0248*/ 	.word	0x0000d030


	//   ....[49]....
        /*024c*/ 	.word	0x0000d050


	//   ....[50]....
        /*0250*/ 	.word	0x0000d0a0


	//   ....[51]....
        /*0254*/ 	.word	0x0000d0c0


	//   ....[52]....
        /*0258*/ 	.word	0x0000d100


	//   ....[53]....
        /*025c*/ 	.word	0x0000d130


	//   ....[54]....
        /*0260*/ 	.word	0x0000d170


	//   ....[55]....
        /*0264*/ 	.word	0x0000d1a0


	//   ....[56]....
        /*0268*/ 	.word	0x0000d1e0


	//   ....[57]....
        /*026c*/ 	.word	0x0000d210


	//   ....[58]....
        /*0270*/ 	.word	0x0000d2a0


	//   ....[59]....
        /*0274*/ 	.word	0x0000d3c0


	//   ....[60]....
        /*0278*/ 	.word	0x0000d3e0


	//   ....[61]....
        /*027c*/ 	.word	0x0000da30


	//   ....[62]....
        /*0280*/ 	.word	0x0000da40


	//   ....[63]....
        /*0284*/ 	.word	0x0000da90


	//   ....[64]....
        /*0288*/ 	.word	0x0000daa0


	//   ....[65]....
        /*028c*/ 	.word	0x0000daf0


	//   ....[66]....
        /*0290*/ 	.word	0x0000db00


	//   ....[67]....
        /*0294*/ 	.word	0x0000db50


	//   ....[68]....
        /*0298*/ 	.word	0x0000db60


	//   ....[69]....
        /*029c*/ 	.word	0x0000dbb0


	//   ....[70]....
        /*02a0*/ 	.word	0x0000dbc0


	//   ....[71]....
        /*02a4*/ 	.word	0x0000dc50


	//   ....[72]....
        /*02a8*/ 	.word	0x0000dcc0


	//   ....[73]....
        /*02ac*/ 	.word	0x0000dd50


	//   ....[74]....
        /*02b0*/ 	.word	0x0000dd70


	//   ....[75]....
        /*02b4*/ 	.word	0x0000dd80


	//   ....[76]....
        /*02b8*/ 	.word	0x0000dd90


	//   ....[77]....
        /*02bc*/ 	.word	0x0000dda0


	//   ....[78]....
        /*02c0*/ 	.word	0x0000ddb0


	//   ....[79]....
        /*02c4*/ 	.word	0x0000f4e0


	//----- nvinfo : EIATTR_REG_RECONFIG
	.align		4
.L_33:
        /*02c8*/ 	.byte	0x01, 0x54
	.zero		2


	//----- nvinfo : EIATTR_SYSCALL_OFFSETS
	.align		4
        /*02cc*/ 	.byte	0x04, 0x46
        /*02ce*/ 	.short	(.L_35 - .L_34)


	//   ....[0]....
.L_34:
        /*02d0*/ 	.word	0x00004e80


	//   ....[1]....
        /*02d4*/ 	.word	0x00004f70


	//----- nvinfo : EIATTR_MBARRIER_INSTR_OFFSETS
	.align		4
.L_35:
        /*02d8*/ 	.byte	0x04, 0x39
        /*02da*/ 	.short	(.L_37 - .L_36)


	//   ....[0]....
.L_36:
        /*02dc*/ 	.word	0x00000c00
        /*02e0*/ 	.word	0x000000ff
        /*02e4*/ 	.word	0x00038400
        /*02e8*/ 	.short	0x0100
        /*02ea*/ 	.byte	0x0b
	.zero		1


	//   ....[1]....
        /*02ec*/ 	.word	0x00000c10
        /*02f0*/ 	.word	0x000000ff
        /*02f4*/ 	.word	0x00038440
        /*02f8*/ 	.short	0x0100
        /*02fa*/ 	.byte	0x0b
	.zero		1


	//   ....[2]....
        /*02fc*/ 	.word	0x00000c20
        /*0300*/ 	.word	0x000000ff
        /*0304*/ 	.word	0x00038408
        /*0308*/ 	.short	0x0100
        /*030a*/ 	.byte	0x0b
	.zero		1


	//   ....[3]....
        /*030c*/ 	.word	0x00000c30
        /*0310*/ 	.word	0x000000ff
        /*0314*/ 	.word	0x00038448
        /*0318*/ 	.short	0x0100
        /*031a*/ 	.byte	0x0b
	.zero		1


	//   ....[4]....
        /*031c*/ 	.word	0x00000c40
        /*0320*/ 	.word	0x000000ff
        /*0324*/ 	.word	0x00038410
        /*0328*/ 	.short	0x0100
        /*032a*/ 	.byte	0x0b
	.zero		1


	//   ....[5]....
        /*032c*/ 	.word	0x00000c50
        /*0330*/ 	.word	0x000000ff
        /*0334*/ 	.word	0x00038450
        /*0338*/ 	.short	0x0100
        /*033a*/ 	.byte	0x0b
	.zero		1


	//   ....[6]....
        /*033c*/ 	.word	0x00000c60
        /*0340*/ 	.word	0x000000ff
        /*0344*/ 	.word	0x00038418
        /*0348*/ 	.short	0x0100
        /*034a*/ 	.byte	0x0b
	.zero		1


	//   ....[7]....
        /*034c*/ 	.word	0x00000c70
        /*0350*/ 	.word	0x000000ff
        /*0354*/ 	.word	0x00038458
        /*0358*/ 	.short	0x0100
        /*035a*/ 	.byte	0x0b
	.zero		1


	//   ....[8]....
        /*035c*/ 	.word	0x00000c80
        /*0360*/ 	.word	0x000000ff
        /*0364*/ 	.word	0x00038420
        /*0368*/ 	.short	0x0100
        /*036a*/ 	.byte	0x0b
	.zero		1


	//   ....[9]....
        /*036c*/ 	.word	0x00000c90
        /*0370*/ 	.word	0x000000ff
        /*0374*/ 	.word	0x00038460
        /*0378*/ 	.short	0x0100
        /*037a*/ 	.byte	0x0b
	.zero		1


	//   ....[10]....
        /*037c*/ 	.word	0x00000ca0
        /*0380*/ 	.word	0x000000ff
        /*0384*/ 	.word	0x00038428
        /*0388*/ 	.short	0x0100
        /*038a*/ 	.byte	0x0b
	.zero		1


	//   ....[11]....
        /*038c*/ 	.word	0x00000cb0
        /*0390*/ 	.word	0x000000ff
        /*0394*/ 	.word	0x00038468
        /*0398*/ 	.short	0x0100
        /*039a*/ 	.byte	0x0b
	.zero		1


	//   ....[12]....
        /*039c*/ 	.word	0x00000cc0
        /*03a0*/ 	.word	0x000000ff
        /*03a4*/ 	.word	0x00038430
        /*03a8*/ 	.short	0x0100
        /*03aa*/ 	.byte	0x0b
	.zero		1


	//   ....[13]....
        /*03ac*/ 	.word	0x00000cd0
        /*03b0*/ 	.word	0x000000ff
        /*03b4*/ 	.word	0x00038470
        /*03b8*/ 	.short	0x0100
        /*03ba*/ 	.byte	0x0b
	.zero		1


	//   ....[14]....
        /*03bc*/ 	.word	0x00000ce0
        /*03c0*/ 	.word	0x000000ff
        /*03c4*/ 	.word	0x00038438
        /*03c8*/ 	.short	0x0100
        /*03ca*/ 	.byte	0x0b
	.zero		1


	//   ....[15]....
        /*03cc*/ 	.word	0x00000cf0
        /*03d0*/ 	.word	0x000000ff
        /*03d4*/ 	.word	0x00038478
        /*03d8*/ 	.short	0x0100
        /*03da*/ 	.byte	0x0b
	.zero		1


	//   ....[16]....
        /*03dc*/ 	.word	0x00000e90
        /*03e0*/ 	.word	0x000000ff
        /*03e4*/ 	.word	0x00038480
        /*03e8*/ 	.short	0x0100
        /*03ea*/ 	.byte	0x0b
	.zero		1


	//   ....[17]....
        /*03ec*/ 	.word	0x00000ea0
        /*03f0*/ 	.word	0x000000ff
        /*03f4*/ 	.word	0x00038490
        /*03f8*/ 	.short	0x0100
        /*03fa*/ 	.byte	0x0b
	.zero		1


	//   ....[18]....
        /*03fc*/ 	.word	0x00000eb0
        /*0400*/ 	.word	0x000000ff
        /*0404*/ 	.word	0x00038488
        /*0408*/ 	.short	0x0100
        /*040a*/ 	.byte	0x0b
	.zero		1


	//   ....[19]....
        /*040c*/ 	.word	0x00000ec0
        /*0410*/ 	.word	0x000000ff
        /*0414*/ 	.word	0x00038498
        /*0418*/ 	.short	0x0100
        /*041a*/ 	.byte	0x0b
	.zero		1


	//   ....[20]....
        /*041c*/ 	.word	0x000010b0
        /*0420*/ 	.word	0x000000ff
        /*0424*/ 	.word	0x000384a0
        /*0428*/ 	.short	0x0100
        /*042a*/ 	.byte	0x06
	.zero		1


	//   ....[21]....
        /*042c*/ 	.word	0x000010c0
        /*0430*/ 	.word	0x000000ff
        /*0434*/ 	.word	0x000384c0
        /*0438*/ 	.short	0x0100
        /*043a*/ 	.byte	0x06
	.zero		1


	//   ....[22]....
        /*043c*/ 	.word	0x000010d0
        /*0440*/ 	.word	0x000000ff
        /*0444*/ 	.word	0x000384a8
        /*0448*/ 	.short	0x0100
        /*044a*/ 	.byte	0x06
	.zero		1


	//   ....[23]....
        /*044c*/ 	.word	0x000010e0
        /*0450*/ 	.word	0x000000ff
        /*0454*/ 	.word	0x000384c8
        /*0458*/ 	.short	0x0100
        /*045a*/ 	.byte	0x06
	.zero		1


	//   ....[24]....
        /*045c*/ 	.word	0x000010f0
        /*0460*/ 	.word	0x000000ff
        /*0464*/ 	.word	0x000384b0
        /*0468*/ 	.short	0x0100
        /*046a*/ 	.byte	0x06
	.zero		1


	//   ....[25]....
        /*046c*/ 	.word	0x00001100
        /*0470*/ 	.word	0x000000ff
        /*0474*/ 	.word	0x000384d0
        /*0478*/ 	.short	0x0100
        /*047a*/ 	.byte	0x06
	.zero		1


	//   ....[26]....
        /*047c*/ 	.word	0x00001110
        /*0480*/ 	.word	0x000000ff
        /*0484*/ 	.word	0x000384b8
        /*0488*/ 	.short	0x0100
        /*048a*/ 	.byte	0x06
	.zero		1


	//   ....[27]....
        /*048c*/ 	.word	0x00001120
        /*0490*/ 	.word	0x000000ff
        /*0494*/ 	.word	0x000384d8
        /*0498*/ 	.short	0x0100
        /*049a*/ 	.byte	0x06
	.zero		1


	//   ....[28]....
        /*049c*/ 	.word	0x00001430
        /*04a0*/ 	.word	0x000000ff
        /*04a4*/ 	.word	0x000384e0
        /*04a8*/ 	.short	0x0100
        /*04aa*/ 	.byte	0x06
	.zero		1


	//   ....[29]....
        /*04ac*/ 	.word	0x000014a0
        /*04b0*/ 	.word	0x000000ff
        /*04b4*/ 	.word	0x000384e8
        /*04b8*/ 	.short	0x0100
        /*04ba*/ 	.byte	0x06
	.zero		1


	//   ....[30]....
        /*04bc*/ 	.word	0x00003f50
        /*04c0*/ 	.word	0x000000ff
        /*04c4*/ 	.word	0x00038480
        /*04c8*/ 	.short	0x010a
        /*04ca*/ 	.byte	0x04
	.zero		1


	//   ....[31]....
        /*04cc*/ 	.word	0x00003f90
        /*04d0*/ 	.word	0x000000ff
        /*04d4*/ 	.word	0x00038480
        /*04d8*/ 	.short	0x010a
        /*04da*/ 	.byte	0x04
	.zero		1


	//   ....[32]....
        /*04dc*/ 	.word	0x00004570
        /*04e0*/ 	.word	0x000000ff
        /*04e4*/ 	.word	0x00038480
        /*04e8*/ 	.short	0x010a
        /*04ea*/ 	.byte	0x04
	.zero		1


	//   ....[33]....
        /*04ec*/ 	.word	0x000045b0
        /*04f0*/ 	.word	0x000000ff
        /*04f4*/ 	.word	0x00038480
        /*04f8*/ 	.short	0x010a
        /*04fa*/ 	.byte	0x04
	.zero		1


	//   ....[34]....
        /*04fc*/ 	.word	0x00004ab0
        /*0500*/ 	.word	0x00000005
        /*0504*/ 	.word	0x00000000
        /*0508*/ 	.short	0x0101
        /*050a*/ 	.byte	0x3f
	.zero		1


	//   ....[35]....
        /*050c*/ 	.word	0x00004c80
        /*0510*/ 	.word	0x00000003
        /*0514*/ 	.word	0x00000000
        /*0518*/ 	.short	0x0101
        /*051a*/ 	.byte	0x3f
	.zero		1


	//   ....[36]....
        /*051c*/ 	.word	0x00005320
        /*0520*/ 	.word	0x000000ff
        /*0524*/ 	.word	0x000384a0
        /*0528*/ 	.short	0x010a
        /*052a*/ 	.byte	0x2f
	.zero		1


	//   ....[37]....
        /*052c*/ 	.word	0x000059a0
        /*0530*/ 	.word	0x000000ff
        /*0534*/ 	.word	0x00000000
        /*0538*/ 	.short	0x0101
        /*053a*/ 	.byte	0x04
	.zero		1


	//   ....[38]....
        /*053c*/ 	.word	0x000059d0
        /*0540*/ 	.word	0x000000ff
        /*0544*/ 	.word	0x000384a8
        /*0548*/ 	.short	0x010a
        /*054a*/ 	.byte	0x2f
	.zero		1


	//   ....[39]....
        /*054c*/ 	.word	0x00005f70
        /*0550*/ 	.word	0x000000ff
        /*0554*/ 	.word	0x00000000
        /*0558*/ 	.short	0x0101
        /*055a*/ 	.byte	0x04
	.zero		1


	//   ....[40]....
        /*055c*/ 	.word	0x00005fa0
        /*0560*/ 	.word	0x000000ff
        /*0564*/ 	.word	0x000384b0
        /*0568*/ 	.short	0x010a
        /*056a*/ 	.byte	0x2f
	.zero		1


	//   ....[41]....
        /*056c*/ 	.word	0x00006570
        /*0570*/ 	.word	0x000000ff
        /*0574*/ 	.word	0x00000000
        /*0578*/ 	.short	0x0101
        /*057a*/ 	.byte	0x04
	.zero		1


	//   ....[42]....
        /*057c*/ 	.word	0x000065a0
        /*0580*/ 	.word	0x000000ff
        /*0584*/ 	.word	0x000384b8
        /*0588*/ 	.short	0x010a
        /*058a*/ 	.byte	0x2f
	.zero		1


	//   ....[43]....
        /*058c*/ 	.word	0x00006b70
        /*0590*/ 	.word	0x000000ff
        /*0594*/ 	.word	0x00000000
        /*0598*/ 	.short	0x0101
        /*059a*/ 	.byte	0x04
	.zero		1


	//   ....[44]....
        /*059c*/ 	.word	0x00006bc0
        /*05a0*/ 	.word	0x000000ff
        /*05a4*/ 	.word	0x000384a0
        /*05a8*/ 	.short	0x010a
        /*05aa*/ 	.byte	0x2f
	.zero		1


	//   ....[45]....
        /*05ac*/ 	.word	0x00007190
        /*05b0*/ 	.word	0x000000ff
        /*05b4*/ 	.word	0x00000000
        /*05b8*/ 	.short	0x0101
        /*05ba*/ 	.byte	0x04
	.zero		1


	//   ....[46]....
        /*05bc*/ 	.word	0x000071c0
        /*05c0*/ 	.word	0x000000ff
        /*05c4*/ 	.word	0x000384a8
        /*05c8*/ 	.short	0x010a
        /*05ca*/ 	.byte	0x2f
	.zero		1


	//   ....[47]....
        /*05cc*/ 	.word	0x00007790
        /*05d0*/ 	.word	0x000000ff
        /*05d4*/ 	.word	0x00000000
        /*05d8*/ 	.short	0x0101
        /*05da*/ 	.byte	0x04
	.zero		1


	//   ....[48]....
        /*05dc*/ 	.word	0x000077c0
        /*05e0*/ 	.word	0x000000ff
        /*05e4*/ 	.word	0x000384b0
        /*05e8*/ 	.short	0x010a
        /*05ea*/ 	.byte	0x2f
	.zero		1


	//   ....[49]....
        /*05ec*/ 	.word	0x00007d90
        /*05f0*/ 	.word	0x000000ff
        /*05f4*/ 	.word	0x00000000
        /*05f8*/ 	.short	0x0101
        /*05fa*/ 	.byte	0x04
	.zero		1


	//   ....[50]....
        /*05fc*/ 	.word	0x00007dc0
        /*0600*/ 	.word	0x000000ff
        /*0604*/ 	.word	0x000384b8
        /*0608*/ 	.short	0x010a
        /*060a*/ 	.byte	0x2f
	.zero		1


	//   ....[51]....
        /*060c*/ 	.word	0x00008410
        /*0610*/ 	.word	0x000000ff
        /*0614*/ 	.word	0x00000000
        /*0618*/ 	.short	0x0101
        /*061a*/ 	.byte	0x05
	.zero		1


	//   ....[52]....
        /*061c*/ 	.word	0x00008460
        /*0620*/ 	.word	0x000000ff
        /*0624*/ 	.word	0x00038400
        /*0628*/ 	.short	0x010a
        /*062a*/ 	.byte	0x04
	.zero		1


	//   ....[53]....
        /*062c*/ 	.word	0x00008570
        /*0630*/ 	.word	0x000000ff
        /*0634*/ 	.word	0x00000000
        /*0638*/ 	.short	0x0101
        /*063a*/ 	.byte	0x04
	.zero		1


	//   ....[54]....
        /*063c*/ 	.word	0x00008b70
        /*0640*/ 	.word	0x000000ff
        /*0644*/ 	.word	0x00000000
        /*0648*/ 	.short	0x0101
        /*064a*/ 	.byte	0x2f
	.zero		1


	//   ....[55]....
        /*064c*/ 	.word	0x000092f0
        /*0650*/ 	.word	0x000000ff
        /*0654*/ 	.word	0x000384e8
        /*0658*/ 	.short	0x010a
        /*065a*/ 	.byte	0x23
	.zero		1


	//   ....[56]....
        /*065c*/ 	.word	0x000093f0
        /*0660*/ 	.word	0x000000ff
        /*0664*/ 	.word	0x00038400
        /*0668*/ 	.short	0x010a
        /*066a*/ 	.byte	0x08
	.zero		1


	//   ....[57]....
        /*066c*/ 	.word	0x00009520
        /*0670*/ 	.word	0x000000ff
        /*0674*/ 	.word	0x00000000
        /*0678*/ 	.short	0x0101
        /*067a*/ 	.byte	0x08
	.zero		1


	//   ....[58]....
        /*067c*/ 	.word	0x00009710
        /*0680*/ 	.word	0x000000ff
        /*0684*/ 	.word	0x000384c0
        /*0688*/ 	.short	0x010a
        /*068a*/ 	.byte	0x23
	.zero		1


	//   ....[59]....
        /*068c*/ 	.word	0x00009820
        /*0690*/ 	.word	0x000000ff
        /*0694*/ 	.word	0x000384a0
        /*0698*/ 	.short	0x010b
        /*069a*/ 	.byte	0x23
	.zero		1


	//   ....[60]....
        /*069c*/ 	.word	0x00009880
        /*06a0*/ 	.word	0x000000ff
        /*06a4*/ 	.word	0x00000000
        /*06a8*/ 	.short	0x0101
        /*06aa*/ 	.byte	0x08
	.zero		1


	//   ....[61]....
        /*06ac*/ 	.word	0x000098b0
        /*06b0*/ 	.word	0x000000ff
        /*06b4*/ 	.word	0x000384c8
        /*06b8*/ 	.short	0x010a
        /*06ba*/ 	.byte	0x23
	.zero		1


	//   ....[62]....
        /*06bc*/ 	.word	0x000099e0
        /*06c0*/ 	.word	0x000000ff
        /*06c4*/ 	.word	0x000384a8
        /*06c8*/ 	.short	0x010b
        /*06ca*/ 	.byte	0x23
	.zero		1


	//   ....[63]....
        /*06cc*/ 	.word	0x00009a40
        /*06d0*/ 	.word	0x000000ff
        /*06d4*/ 	.word	0x00000000
        /*06d8*/ 	.short	0x0101
        /*06da*/ 	.byte	0x09
	.zero		1


	//   ....[64]....
        /*06dc*/ 	.word	0x00009a70
        /*06e0*/ 	.word	0x000000ff
        /*06e4*/ 	.word	0x000384d0
        /*06e8*/ 	.short	0x010a
        /*06ea*/ 	.byte	0x23
	.zero		1


	//   ....[65]....
        /*06ec*/ 	.word	0x00009ba0
        /*06f0*/ 	.word	0x000000ff
        /*06f4*/ 	.word	0x000384b0
        /*06f8*/ 	.short	0x010b
        /*06fa*/ 	.byte	0x23
	.zero		1


	//   ....[66]....
        /*06fc*/ 	.word	0x00009c00
        /*0700*/ 	.word	0x000000ff
        /*0704*/ 	.word	0x00000000
        /*0708*/ 	.short	0x0101
        /*070a*/ 	.byte	0x27
	.zero		1


	//   ....[67]....
        /*070c*/ 	.word	0x00009c30
        /*0710*/ 	.word	0x000000ff
        /*0714*/ 	.word	0x000384d8
        /*0718*/ 	.short	0x010a
        /*071a*/ 	.byte	0x23
	.zero		1


	//   ....[68]....
        /*071c*/ 	.word	0x00009d60
        /*0720*/ 	.word	0x000000ff
        /*0724*/ 	.word	0x000384b8
        /*0728*/ 	.short	0x010b
        /*072a*/ 	.byte	0x23
	.zero		1


	//   ....[69]....
        /*072c*/ 	.word	0x00009dc0
        /*0730*/ 	.word	0x000000ff
        /*0734*/ 	.word	0x00000000
        /*0738*/ 	.short	0x0101
        /*073a*/ 	.byte	0x2b
	.zero		1


	//   ....[70]....
        /*073c*/ 	.word	0x00009e00
        /*0740*/ 	.word	0x000000ff
        /*0744*/ 	.word	0x000384c0
        /*0748*/ 	.short	0x010a
        /*074a*/ 	.byte	0x23
	.zero		1


	//   ....[71]....
        /*074c*/ 	.word	0x00009f20
        /*0750*/ 	.word	0x000000ff
        /*0754*/ 	.word	0x000384a0
        /*0758*/ 	.short	0x010b
        /*075a*/ 	.byte	0x23
	.zero		1


	//   ....[72]....
        /*075c*/ 	.word	0x00009f60
        /*0760*/ 	.word	0x000000ff
        /*0764*/ 	.word	0x00000000
        /*0768*/ 	.short	0x0101
        /*076a*/ 	.byte	0x08
	.zero		1


	//   ....[73]....
        /*076c*/ 	.word	0x00009f90
        /*0770*/ 	.word	0x000000ff
        /*0774*/ 	.word	0x000384c8
        /*0778*/ 	.short	0x010a
        /*077a*/ 	.byte	0x23
	.zero		1


	//   ....[74]....
        /*077c*/ 	.word	0x0000a0b0
        /*0780*/ 	.word	0x000000ff
        /*0784*/ 	.word	0x000384a8
        /*0788*/ 	.short	0x010b
        /*078a*/ 	.byte	0x23
	.zero		1


	//   ....[75]....
        /*078c*/ 	.word	0x0000a0f0
        /*0790*/ 	.word	0x000000ff
        /*0794*/ 	.word	0x00000000
        /*0798*/ 	.short	0x0101
        /*079a*/ 	.byte	0x09
	.zero		1


	//   ....[76]....
        /*079c*/ 	.word	0x0000a120
        /*07a0*/ 	.word	0x000000ff
        /*07a4*/ 	.word	0x000384d0
        /*07a8*/ 	.short	0x010a
        /*07aa*/ 	.byte	0x23
	.zero		1


	//   ....[77]....
        /*07ac*/ 	.word	0x0000a240
        /*07b0*/ 	.word	0x000000ff
        /*07b4*/ 	.word	0x000384b0
        /*07b8*/ 	.short	0x010b
        /*07ba*/ 	.byte	0x23
	.zero		1


	//   ....[78]....
        /*07bc*/ 	.word	0x0000a280
        /*07c0*/ 	.word	0x000000ff
        /*07c4*/ 	.word	0x00000000
        /*07c8*/ 	.short	0x0101
        /*07ca*/ 	.byte	0x27
	.zero		1


	//   ....[79]....
        /*07cc*/ 	.word	0x0000a2b0
        /*07d0*/ 	.word	0x000000ff
        /*07d4*/ 	.word	0x000384d8
        /*07d8*/ 	.short	0x010a
        /*07da*/ 	.byte	0x23
	.zero		1


	//   ....[80]....
        /*07dc*/ 	.word	0x0000a3d0
        /*07e0*/ 	.word	0x000000ff
        /*07e4*/ 	.word	0x000384b8
        /*07e8*/ 	.short	0x010b
        /*07ea*/ 	.byte	0x23
	.zero		1


	//   ....[81]....
        /*07ec*/ 	.word	0x0000a420
        /*07f0*/ 	.word	0x000000ff
        /*07f4*/ 	.word	0x00000000
        /*07f8*/ 	.short	0x0101
        /*07fa*/ 	.byte	0x2b
	.zero		1


	//   ....[82]....
        /*07fc*/ 	.word	0x0000a970
        /*0800*/ 	.word	0x000000ff
        /*0804*/ 	.word	0x000384c0
        /*0808*/ 	.short	0x010a
        /*080a*/ 	.byte	0x23
	.zero		1


	//   ....[83]....
        /*080c*/ 	.word	0x0000a9b0
        /*0810*/ 	.word	0x000000ff
        /*0814*/ 	.word	0x000384c8
        /*0818*/ 	.short	0x010a
        /*081a*/ 	.byte	0x23
	.zero		1


	//   ....[84]....
        /*081c*/ 	.word	0x0000a9f0
        /*0820*/ 	.word	0x000000ff
        /*0824*/ 	.word	0x000384d0
        /*0828*/ 	.short	0x010a
        /*082a*/ 	.byte	0x23
	.zero		1


	//   ....[85]....
        /*082c*/ 	.word	0x0000aa60
        /*0830*/ 	.word	0x00000003
        /*0834*/ 	.word	0x000384d8
        /*0838*/ 	.short	0x010a
        /*083a*/ 	.byte	0x3f
	.zero		1


	//   ....[86]....
        /*083c*/ 	.word	0x0000b7e0
        /*0840*/ 	.word	0x00000008
        /*0844*/ 	.word	0x00038490
        /*0848*/ 	.short	0x010a
        /*084a*/ 	.byte	0x3f
	.zero		1


	//   ....[87]....
        /*084c*/ 	.word	0x0000bb30
        /*0850*/ 	.word	0x000000ff
        /*0854*/ 	.word	0x000384e8
        /*0858*/ 	.short	0x0101
        /*085a*/ 	.byte	0x16
	.zero		1


	//   ....[88]....
        /*085c*/ 	.word	0x0000bc20
        /*0860*/ 	.word	0x00000003
        /*0864*/ 	.word	0x00038400
        /*0868*/ 	.short	0x010a
        /*086a*/ 	.byte	0x3f
	.zero		1


	//   ....[89]....
        /*086c*/ 	.word	0x0000bd60
        /*0870*/ 	.word	0x00000002
        /*0874*/ 	.word	0x00000000
        /*0878*/ 	.short	0x0101
        /*087a*/ 	.byte	0x3f
	.zero		1


	//   ....[90]....
        /*087c*/ 	.word	0x0000c5a0
        /*0880*/ 	.word	0x00000007
        /*0884*/ 	.word	0x00000000
        /*0888*/ 	.short	0x010a
        /*088a*/ 	.byte	0x3f
	.zero		1


	//   ....[91]....
        /*088c*/ 	.word	0x0000c620
        /*0890*/ 	.word	0x00000003
        /*0894*/ 	.word	0x00000000
        /*0898*/ 	.short	0x010a
        /*089a*/ 	.byte	0x3f
	.zero		1


	//   ....[92]....
        /*089c*/ 	.word	0x0000e2a0
        /*08a0*/ 	.word	0x00000011
        /*08a4*/ 	.word	0x00038440
        /*08a8*/ 	.short	0x010a
        /*08aa*/ 	.byte	0x3f
	.zero		1


	//   ....[93]....
        /*08ac*/ 	.word	0x0000e3c0
        /*08b0*/ 	.word	0x00000011
        /*08b4*/ 	.word	0x00038400
        /*08b8*/ 	.short	0x0101
        /*08ba*/ 	.byte	0x3f
	.zero		1


	//   ....[94]....
        /*08bc*/ 	.word	0x0000e490
        /*08c0*/ 	.word	0x00000005
        /*08c4*/ 	.word	0x00038440
        /*08c8*/ 	.short	0x010a
        /*08ca*/ 	.byte	0x3f
	.zero		1


	//   ....[95]....
        /*08cc*/ 	.word	0x0000e540
        /*08d0*/ 	.word	0x00000007
        /*08d4*/ 	.word	0x00038440
        /*08d8*/ 	.short	0x010a
        /*08da*/ 	.byte	0x3f
	.zero		1


	//   ....[96]....
        /*08dc*/ 	.word	0x0000e5f0
        /*08e0*/ 	.word	0x00000007
        /*08e4*/ 	.word	0x00038440
        /*08e8*/ 	.short	0x010a
        /*08ea*/ 	.byte	0x3f
	.zero		1


	//   ....[97]....
        /*08ec*/ 	.word	0x0000e6a0
        /*08f0*/ 	.word	0x00000007
        /*08f4*/ 	.word	0x00038440
        /*08f8*/ 	.short	0x010a
        /*08fa*/ 	.byte	0x3f
	.zero		1


	//   ....[98]....
        /*08fc*/ 	.word	0x0000e750
        /*0900*/ 	.word	0x00000007
        /*0904*/ 	.word	0x00038440
        /*0908*/ 	.short	0x010a
        /*090a*/ 	.byte	0x3f
	.zero		1


	//   ....[99]....
        /*090c*/ 	.word	0x0000e800
        /*0910*/ 	.word	0x00000007
        /*0914*/ 	.word	0x00038440
        /*0918*/ 	.short	0x010a
        /*091a*/ 	.byte	0x3f
	.zero		1


	//   ....[100]....
        /*091c*/ 	.word	0x0000e8b0
        /*0920*/ 	.word	0x00000007
        /*0924*/ 	.word	0x00038440
        /*0928*/ 	.short	0x010a
        /*092a*/ 	.byte	0x3f
	.zero		1


	//   ....[101]....
        /*092c*/ 	.word	0x0000e960
        /*0930*/ 	.word	0x00000003
        /*0934*/ 	.word	0x00038440
        /*0938*/ 	.short	0x010a
        /*093a*/ 	.byte	0x3f
	.zero		1


	//   ....[102]....
        /*093c*/ 	.word	0x0000e9c0
        /*0940*/ 	.word	0x00000003
        /*0944*/ 	.word	0x00038480
        /*0948*/ 	.short	0x010a
        /*094a*/ 	.byte	0x3f
	.zero		1


	//   ....[103]....
        /*094c*/ 	.word	0x0000ea20
        /*0950*/ 	.word	0x00000008
        /*0954*/ 	.word	0x00038480
        /*0958*/ 	.short	0x010a
        /*095a*/ 	.byte	0x3f
	.zero		1


	//   ....[104]....
        /*095c*/ 	.word	0x0000eae0
        /*0960*/ 	.word	0x00000006
        /*0964*/ 	.word	0x000384a0
        /*0968*/ 	.short	0x010a
        /*096a*/ 	.byte	0x3f
	.zero		1


	//   ....[105]....
        /*096c*/ 	.word	0x0000eb40
        /*0970*/ 	.word	0x0000000c
        /*0974*/ 	.word	0x000384a8
        /*0978*/ 	.short	0x010a
        /*097a*/ 	.byte	0x3f
	.zero		1


	//   ....[106]....
        /*097c*/ 	.word	0x0000eba0
        /*0980*/ 	.word	0x0000000c
        /*0984*/ 	.word	0x000384b0
        /*0988*/ 	.short	0x010a
        /*098a*/ 	.byte	0x3f
	.zero		1


	//   ....[107]....
        /*098c*/ 	.word	0x0000ec00
        /*0990*/ 	.word	0x0000000c
        /*0994*/ 	.word	0x000384b8
        /*0998*/ 	.short	0x010a
        /*099a*/ 	.byte	0x3f
	.zero		1


	//   ....[108]....
        /*099c*/ 	.word	0x0000ec60
        /*09a0*/ 	.word	0x0000000c
        /*09a4*/ 	.word	0x000384a0
        /*09a8*/ 	.short	0x010a
        /*09aa*/ 	.byte	0x3f
	.zero		1


	//   ....[109]....
        /*09ac*/ 	.word	0x0000ecc0
        /*09b0*/ 	.word	0x0000000c
        /*09b4*/ 	.word	0x000384a8
        /*09b8*/ 	.short	0x010a
        /*09ba*/ 	.byte	0x3f
	.zero		1


	//   ....[110]....
        /*09bc*/ 	.word	0x0000ed20
        /*09c0*/ 	.word	0x0000000c
        /*09c4*/ 	.word	0x000384b0
        /*09c8*/ 	.short	0x010a
        /*09ca*/ 	.byte	0x3f
	.zero		1


	//   ....[111]....
        /*09cc*/ 	.word	0x0000ed80
        /*09d0*/ 	.word	0x0000000c
        /*09d4*/ 	.word	0x000384b8
        /*09d8*/ 	.short	0x010a
        /*09da*/ 	.byte	0x3f
	.zero		1


	//   ....[112]....
        /*09dc*/ 	.word	0x0000ede0
        /*09e0*/ 	.word	0x00000003
        /*09e4*/ 	.word	0x00038400
        /*09e8*/ 	.short	0x010a
        /*09ea*/ 	.byte	0x3f
	.zero		1


	//   ....[113]....
        /*09ec*/ 	.word	0x0000ee40
        /*09f0*/ 	.word	0x00000003
        /*09f4*/ 	.word	0x000384e8
        /*09f8*/ 	.short	0x010a
        /*09fa*/ 	.byte	0x3f
	.zero		1


	//   ....[114]....
        /*09fc*/ 	.word	0x0000eea0
        /*0a00*/ 	.word	0x00000003
        /*0a04*/ 	.word	0x00038400
        /*0a08*/ 	.short	0x010a
        /*0a0a*/ 	.byte	0x3f
	.zero		1


	//   ....[115]....
        /*0a0c*/ 	.word	0x0000ef00
        /*0a10*/ 	.word	0x00000003
        /*0a14*/ 	.word	0x000384c0
        /*0a18*/ 	.short	0x010a
        /*0a1a*/ 	.byte	0x3f
	.zero		1


	//   ....[116]....
        /*0a1c*/ 	.word	0x0000ef60
        /*0a20*/ 	.word	0x00000003
        /*0a24*/ 	.word	0x000384c8
        /*0a28*/ 	.short	0x010a
        /*0a2a*/ 	.byte	0x3f
	.zero		1


	//   ....[117]....
        /*0a2c*/ 	.word	0x0000efc0
        /*0a30*/ 	.word	0x00000003
        /*0a34*/ 	.word	0x000384d0
        /*0a38*/ 	.short	0x010a
        /*0a3a*/ 	.byte	0x3f
	.zero		1


	//   ....[118]....
        /*0a3c*/ 	.word	0x0000f020
        /*0a40*/ 	.word	0x00000003
        /*0a44*/ 	.word	0x000384d8
        /*0a48*/ 	.short	0x010a
        /*0a4a*/ 	.byte	0x3f
	.zero		1


	//   ....[119]....
        /*0a4c*/ 	.word	0x0000f080
        /*0a50*/ 	.word	0x00000003
        /*0a54*/ 	.word	0x000384c0
        /*0a58*/ 	.short	0x010a
        /*0a5a*/ 	.byte	0x3f
	.zero		1


	//   ....[120]....
        /*0a5c*/ 	.word	0x0000f0e0
        /*0a60*/ 	.word	0x00000003
        /*0a64*/ 	.word	0x000384c8
        /*0a68*/ 	.short	0x010a
        /*0a6a*/ 	.byte	0x3f
	.zero		1


	//   ....[121]....
        /*0a6c*/ 	.word	0x0000f140
        /*0a70*/ 	.word	0x00000003
        /*0a74*/ 	.word	0x000384d0
        /*0a78*/ 	.short	0x010a
        /*0a7a*/ 	.byte	0x3f
	.zero		1


	//   ....[122]....
        /*0a7c*/ 	.word	0x0000f1a0
        /*0a80*/ 	.word	0x00000003
        /*0a84*/ 	.word	0x000384d8
        /*0a88*/ 	.short	0x010a
        /*0a8a*/ 	.byte	0x3f
	.zero		1


	//   ....[123]....
        /*0a8c*/ 	.word	0x0000f200
        /*0a90*/ 	.word	0x00000003
        /*0a94*/ 	.word	0x000384c0
        /*0a98*/ 	.short	0x010a
        /*0a9a*/ 	.byte	0x3f
	.zero		1


	//   ....[124]....
        /*0a9c*/ 	.word	0x0000f260
        /*0aa0*/ 	.word	0x00000003
        /*0aa4*/ 	.word	0x000384c8
        /*0aa8*/ 	.short	0x010a
        /*0aaa*/ 	.byte	0x3f
	.zero		1


	//   ....[125]....
        /*0aac*/ 	.word	0x0000f2c0
        /*0ab0*/ 	.word	0x00000003
        /*0ab4*/ 	.word	0x000384d0
        /*0ab8*/ 	.short	0x010a
        /*0aba*/ 	.byte	0x3f
	.zero		1


	//   ....[126]....
        /*0abc*/ 	.word	0x0000f390
        /*0ac0*/ 	.word	0x00000008
        /*0ac4*/ 	.word	0x00038490
        /*0ac8*/ 	.short	0x010a
        /*0aca*/ 	.byte	0x3f
	.zero		1


	//   ....[127]....
        /*0acc*/ 	.word	0x0000f3e0
        /*0ad0*/ 	.word	0x00000003
        /*0ad4*/ 	.word	0x00038400
        /*0ad8*/ 	.short	0x010a
        /*0ada*/ 	.byte	0x3f
	.zero		1


	//   ....[128]....
        /*0adc*/ 	.word	0x0000f5f0
        /*0ae0*/ 	.word	0x00000007
        /*0ae4*/ 	.word	0x00000000
        /*0ae8*/ 	.short	0x010a
        /*0aea*/ 	.byte	0x3f
	.zero		1


	//   ....[129]....
        /*0aec*/ 	.word	0x0000f640
        /*0af0*/ 	.word	0x00000011
        /*0af4*/ 	.word	0x00038440
        /*0af8*/ 	.short	0x010a
        /*0afa*/ 	.byte	0x3f
	.zero		1


	//   ....[130]....
        /*0afc*/ 	.word	0x0000f690
        /*0b00*/ 	.word	0x00000005
        /*0b04*/ 	.word	0x00038440
        /*0b08*/ 	.short	0x010a
        /*0b0a*/ 	.byte	0x3f
	.zero		1


	//   ....[131]....
        /*0b0c*/ 	.word	0x0000f6e0
        /*0b10*/ 	.word	0x00000007
        /*0b14*/ 	.word	0x00038440
        /*0b18*/ 	.short	0x010a
        /*0b1a*/ 	.byte	0x3f
	.zero		1


	//   ....[132]....
        /*0b1c*/ 	.word	0x0000f730
        /*0b20*/ 	.word	0x00000007
        /*0b24*/ 	.word	0x00038440
        /*0b28*/ 	.short	0x010a
        /*0b2a*/ 	.byte	0x3f
	.zero		1


	//   ....[133]....
        /*0b2c*/ 	.word	0x0000f780
        /*0b30*/ 	.word	0x00000007
        /*0b34*/ 	.word	0x00038440
        /*0b38*/ 	.short	0x010a
        /*0b3a*/ 	.byte	0x3f
	.zero		1


	//   ....[134]....
        /*0b3c*/ 	.word	0x0000f7d0
        /*0b40*/ 	.word	0x00000007
        /*0b44*/ 	.word	0x00038440
        /*0b48*/ 	.short	0x010a
        /*0b4a*/ 	.byte	0x3f
	.zero		1


	//   ....[135]....
        /*0b4c*/ 	.word	0x0000f820
        /*0b50*/ 	.word	0x00000007
        /*0b54*/ 	.word	0x00038440
        /*0b58*/ 	.short	0x010a
        /*0b5a*/ 	.byte	0x3f
	.zero		1


	//   ....[136]....
        /*0b5c*/ 	.word	0x0000f870
        /*0b60*/ 	.word	0x00000007
        /*0b64*/ 	.word	0x00038440
        /*0b68*/ 	.short	0x010a
        /*0b6a*/ 	.byte	0x3f
	.zero		1


	//----- nvinfo : EIATTR_NUM_MBARRIERS
	.align		4
.L_37:
        /*0b6c*/ 	.byte	0x03, 0x38
        /*0b6e*/ 	.short	0x001e


	//----- nvinfo : EIATTR_EXIT_INSTR_OFFSETS
	.align		4
        /*0b70*/ 	.byte	0x04, 0x1c
        /*0b72*/ 	.short	(.L_39 - .L_38)


	//   ....[0]....
.L_38:
        /*0b74*/ 	.word	0x00002e40


	//   ....[1]....
        /*0b78*/ 	.word	0x00002f00


	//   ....[2]....
        /*0b7c*/ 	.word	0x00008b80


	//   ....[3]....
        /*0b80*/ 	.word	0x00008c20


	//   ....[4]....
        /*0b84*/ 	.word	0x0000aab0


	//   ....[5]....
        /*0b88*/ 	.word	0x0000c670


	//   ....[6]....
        /*0b8c*/ 	.word	0x0000e990


	//----- nvinfo : EIATTR_MAX_THREADS
	.align		4
.L_39:
        /*0b90*/ 	.byte	0x04, 0x05
        /*0b92*/ 	.short	(.L_41 - .L_40)
.L_40:
        /*0b94*/ 	.word	0x00000180
        /*0b98*/ 	.word	0x00000001
        /*0b9c*/ 	.word	0x00000001


	//----- nvinfo : EIATTR_CRS_STACK_SIZE
	.align		4
.L_41:
        /*0ba0*/ 	.byte	0x04, 0x1e
        /*0ba2*/ 	.short	(.L_43 - .L_42)
.L_42:
        /*0ba4*/ 	.word	0x00000000


	//----- nvinfo : EIATTR_CBANK_PARAM_SIZE
	.align		4
.L_43:
        /*0ba8*/ 	.byte	0x03, 0x19
        /*0baa*/ 	.short	0x0770


	//----- nvinfo : EIATTR_PARAM_CBANK
	.align		4
        /*0bac*/ 	.byte	0x04, 0x0a
        /*0bae*/ 	.short	(.L_45 - .L_44)
	.align		4
.L_44:
        /*0bb0*/ 	.word	index@(.nv.constant0._ZN7cutlass13device_kernelINS_4gemm6kernel13GemmUniversalINS1_17GroupProblemShapeIN4cute5tupleIJiiiEEEEENS1_10collective13CollectiveMmaINS1_39MainloopSm90ArrayTmaGmmaWarpSpecializedILi2ENS6_IJNS5_1CILi2EEENSC_ILi1EEESE_EEENS1_43KernelPtrArrayTmaWarpSpecializedCooperativeEEENS6_IJNSC_ILi128EEENSC_ILi256EEESI_EEENS_10bfloat16_tEPNS6_IJlSE_NSC_ILi0EEEEEESL_SO_NS5_8TiledMMAINS5_8MMA_AtomIJNS5_4SM904GMMA28MMA_64x256x16_F32BF16BF16_SSILNSS_5MajorE0ELSU_0ELNSS_7ScaleInE1ELSV_1EEEEEENS5_6LayoutISF_NS6_IJSE_SM_SM_EEEEENS6_IJNS5_10UnderscoreES11_S11_EEEEENS5_13SM90_TMA_LOADENS5_14ComposedLayoutINS5_7SwizzleILi3ELi4ELi3EEENS5_18smem_ptr_flag_bitsILi16EEENSY_INS6_IJNSC_ILi8EEENSC_ILi64EEEEEENS6_IJS1B_SE_EEEEEEEvNS5_8identityENS5_23SM90_TMA_LOAD_MULTICASTES1F_vS1G_EENS_8epilogue10collective18CollectiveEpilogueINS1J_30Sm90PtrArrayTmaWarpSpecializedILi4ELi2ELi16ELb1ELb0ELi2EEEJSK_NS6_IJSI_NSC_ILi32EEEEEENS_6half_tEPNS6_IJSE_lSM_EEES1Q_S1S_NS1J_6fusion15FusionCallbacksIS1N_NS1T_17LinearCombinationIS1Q_fS1Q_fLNS_15FloatRoundStyleE2EEESK_S1P_JEEES14_NS15_IS17_S19_NSY_INS6_IJS1B_S1A_EEENS6_IJSE_S1B_EEEEEEENS5_17SM75_U16x8_LDSM_TENS5_14SM90_TMA_STOREES22_NS5_17SM90_U16x8_STSM_TENS5_9Copy_AtomIJNS5_17SM90_U32x4_STSM_NES1Q_EEEvEEEvvEEEEvNT_6ParamsE)
        /*0bb4*/ 	.short	0x0210
        /*0bb6*/ 	.short	0x0770


	//----- nvinfo : EIATTR_SW_WAR
	.align		4
.L_45:
        /*0bb8*/ 	.byte	0x04, 0x36
        /*0bba*/ 	.short	(.L_47 - .L_46)
.L_46:
        /*0bbc*/ 	.word	0x00000008
.L_47:


//--------------------- .nv.callgraph             --------------------------
	.section	.nv.callgraph,"",@"SHT_CUDA_CALLGRAPH"
	.align	4
	.sectionentsize	8
	.align		4
        /*0000*/ 	.word	0x00000000
	.align		4
        /*0004*/ 	.word	0xffffffff
	.align		4
        /*0008*/ 	.word	index@(_ZN7cutlass13device_kernelINS_4gemm6kernel13GemmUniversalINS1_17GroupProblemShapeIN4cute5tupleIJiiiEEEEENS1_10collective13CollectiveMmaINS1_39MainloopSm90ArrayTmaGmmaWarpSpecializedILi2ENS6_IJNS5_1CILi2EEENSC_ILi1EEESE_EEENS1_43KernelPtrArrayTmaWarpSpecializedCooperativeEEENS6_IJNSC_ILi128EEENSC_ILi256EEESI_EEENS_10bfloat16_tEPNS6_IJlSE_NSC_ILi0EEEEEESL_SO_NS5_8TiledMMAINS5_8MMA_AtomIJNS5_4SM904GMMA28MMA_64x256x16_F32BF16BF16_SSILNSS_5MajorE0ELSU_0ELNSS_7ScaleInE1ELSV_1EEEEEENS5_6LayoutISF_NS6_IJSE_SM_SM_EEEEENS6_IJNS5_10UnderscoreES11_S11_EEEEENS5_13SM90_TMA_LOADENS5_14ComposedLayoutINS5_7SwizzleILi3ELi4ELi3EEENS5_18smem_ptr_flag_bitsILi16EEENSY_INS6_IJNSC_ILi8EEENSC_ILi64EEEEEENS6_IJS1B_SE_EEEEEEEvNS5_8identityENS5_23SM90_TMA_LOAD_MULTICASTES1F_vS1G_EENS_8epilogue10collective18CollectiveEpilogueINS1J_30Sm90PtrArrayTmaWarpSpecializedILi4ELi2ELi16ELb1ELb0ELi2EEEJSK_NS6_IJSI_NSC_ILi32EEEEEENS_6half_tEPNS6_IJSE_lSM_EEES1Q_S1S_NS1J_6fusion15FusionCallbacksIS1N_NS1T_17LinearCombinationIS1Q_fS1Q_fLNS_15FloatRoundStyleE2EEESK_S1P_JEEES14_NS15_IS17_S19_NSY_INS6_IJS1B_S1A_EEENS6_IJSE_S1B_EEEEEEENS5_17SM75_U16x8_LDSM_TENS5_14SM90_TMA_STOREES22_NS5_17SM90_U16x8_STSM_TENS5_9Copy_AtomIJNS5_17SM90_U32x4_STSM_NES1Q_EEEvEEEvvEEEEvNT_6ParamsE)
	.align		4
        /*000c*/ 	.word	index@(__assertfail)
	.align		4
        /*0010*/ 	.word	0x00000000
	.align		4
        /*0014*/ 	.word	0xfffffffe
	.align		4
        /*0018*/ 	.word	0x00000000
	.align		4
        /*001c*/ 	.word	0xfffffffd
	.align		4
        /*0020*/ 	.word	0x00000000
	.align		4
        /*0024*/ 	.word	0xfffffffc


//--------------------- .nv.constant4             --------------------------
	.section	.nv.constant4,"a",@progbits
	.align	8
	.align		8
.nv.constant4:
        /*0000*/ 	.dword	__assertfail
	.align		8
        /*0008*/ 	.dword	__unnamed_1
	.align		8
        /*0010*/ 	.dword	_ZN39_INTERNAL_042cd0e5_4_k_cu_0b06d679_27194cuda3std3__45__cpo5beginE
	.align		8
        /*0018*/ 	.dword	_ZN39_INTERNAL_042cd0e5_4_k_cu_0b06d679_27194cuda3std3__45__cpo3endE
	.align		8
        /*0020*/ 	.dword	_ZN39_INTERNAL_042cd0e5_4_k_cu_0b06d679_27194cuda3std3__45__cpo6cbeginE
	.align		8
        /*0028*/ 	.dword	_ZN39_INTERNAL_042cd0e5_4_k_cu_0b06d679_27194cuda3std3__45__cpo4cendE
	.align		8
        /*0030*/ 	.dword	_ZN39_INTERNAL_042cd0e5_4_k_cu_0b06d679_27194cuda3std3__441_GLOBAL__N__042cd0e5_4_k_cu_0b06d679_27196ignoreE
	.align		8
        /*0038*/ 	.dword	_ZN39_INTERNAL_042cd0e5_4_k_cu_0b06d679_27194cuda3std3__419piecewise_constructE
	.align		8
        /*0040*/ 	.dword	_ZN39_INTERNAL_042cd0e5_4_k_cu_0b06d679_27194cuda3std3__48in_placeE
	.align		8
        /*0048*/ 	.dword	_ZN39_INTERNAL_042cd0e5_4_k_cu_0b06d679_27194cuda3std6ranges3__45__cpo4swapE
	.align		8
        /*0050*/ 	.dword	_ZN39_INTERNAL_042cd0e5_4_k_cu_0b06d679_27194cuda3std6ranges3__45__cpo9iter_moveE
	.align		8
        /*0058*/ 	.dword	_ZN39_INTERNAL_042cd0e5_4_k_cu_0b06d679_27194cute7productE
	.align		8
        /*0060*/ 	.dword	_ZN39_INTERNAL_042cd0e5_4_k_cu_0b06d679_27194cute1_E
	.align		8
        /*0068*/ 	.dword	$str$24
	.align		8
        /*0070*/ 	.dword	$str$25


//--------------------- .text._ZN7cutlass13device_kernelINS_4gemm6kernel13GemmUniversalINS1_17GroupProblemShapeIN4cute5tupleIJiiiEEEEENS1_10collective13CollectiveMmaINS1_39MainloopSm90ArrayTmaGmmaWarpSpecializedILi2ENS6_IJNS5_1CILi2EEENSC_ILi1EEESE_EEENS1_43KernelPtrArrayTmaWarpSpecializedCooperativeEEENS6_IJNSC_ILi128EEENSC_ILi256EEESI_EEENS_10bfloat16_tEPNS6_IJlSE_NSC_ILi0EEEEEESL_SO_NS5_8TiledMMAINS5_8MMA_AtomIJNS5_4SM904GMMA28MMA_64x256x16_F32BF16BF16_SSILNSS_5MajorE0ELSU_0ELNSS_7ScaleInE1ELSV_1EEEEEENS5_6LayoutISF_NS6_IJSE_SM_SM_EEEEENS6_IJNS5_10UnderscoreES11_S11_EEEEENS5_13SM90_TMA_LOADENS5_14ComposedLayoutINS5_7SwizzleILi3ELi4ELi3EEENS5_18smem_ptr_flag_bitsILi16EEENSY_INS6_IJNSC_ILi8EEENSC_ILi64EEEEEENS6_IJS1B_SE_EEEEEEEvNS5_8identityENS5_23SM90_TMA_LOAD_MULTICASTES1F_vS1G_EENS_8epilogue10collective18CollectiveEpilogueINS1J_30Sm90PtrArrayTmaWarpSpecializedILi4ELi2ELi16ELb1ELb0ELi2EEEJSK_NS6_IJSI_NSC_ILi32EEEEEENS_6half_tEPNS6_IJSE_lSM_EEES1Q_S1S_NS1J_6fusion15FusionCallbacksIS1N_NS1T_17LinearCombinationIS1Q_fS1Q_fLNS_15FloatRoundStyleE2EEESK_S1P_JEEES14_NS15_IS17_S19_NSY_INS6_IJS1B_S1A_EEENS6_IJSE_S1B_EEEEEEENS5_17SM75_U16x8_LDSM_TENS5_14SM90_TMA_STOREES22_NS5_17SM90_U16x8_STSM_TENS5_9Copy_AtomIJNS5_17SM90_U32x4_STSM_NES1Q_EEEvEEEvvEEEEvNT_6ParamsE --------------------------
	.section	.text._ZN7cutlass13device_kernelINS_4gemm6kernel13GemmUniversalINS1_17GroupProblemShapeIN4cute5tupleIJiiiEEEEENS1_10collective13CollectiveMmaINS1_39MainloopSm90ArrayTmaGmmaWarpSpecializedILi2ENS6_IJNS5_1CILi2EEENSC_ILi1EEESE_EEENS1_43KernelPtrArrayTmaWarpSpecializedCooperativeEEENS6_IJNSC_ILi128EEENSC_ILi256EEESI_EEENS_10bfloat16_tEPNS6_IJlSE_NSC_ILi0EEEEEESL_SO_NS5_8TiledMMAINS5_8MMA_AtomIJNS5_4SM904GMMA28MMA_64x256x16_F32BF16BF16_SSILNSS_5MajorE0ELSU_0ELNSS_7ScaleInE1ELSV_1EEEEEENS5_6LayoutISF_NS6_IJSE_SM_SM_EEEEENS6_IJNS5_10UnderscoreES11_S11_EEEEENS5_13SM90_TMA_LOADENS5_14ComposedLayoutINS5_7SwizzleILi3ELi4ELi3EEENS5_18smem_ptr_flag_bitsILi16EEENSY_INS6_IJNSC_ILi8EEENSC_ILi64EEEEEENS6_IJS1B_SE_EEEEEEEvNS5_8identityENS5_23SM90_TMA_LOAD_MULTICASTES1F_vS1G_EENS_8epilogue10collective18CollectiveEpilogueINS1J_30Sm90PtrArrayTmaWarpSpecializedILi4ELi2ELi16ELb1ELb0ELi2EEEJSK_NS6_IJSI_NSC_ILi32EEEEEENS_6half_tEPNS6_IJSE_lSM_EEES1Q_S1S_NS1J_6fusion15FusionCallbacksIS1N_NS1T_17LinearCombinationIS1Q_fS1Q_fLNS_15FloatRoundStyleE2EEESK_S1P_JEEES14_NS15_IS17_S19_NSY_INS6_IJS1B_S1A_EEENS6_IJSE_S1B_EEEEEEENS5_17SM75_U16x8_LDSM_TENS5_14SM90_TMA_STOREES22_NS5_17SM90_U16x8_STSM_TENS5_9Copy_AtomIJNS5_17SM90_U32x4_STSM_NES1Q_EEEvEEEvvEEEEvNT_6ParamsE,"ax",@progbits
	.align	128
.text._ZN7cutlass13device_kernelINS_4gemm6kernel13GemmUniversalINS1_17GroupProblemShapeIN4cute5tupleIJiiiEEEEENS1_10collective13CollectiveMmaINS1_39MainloopSm90ArrayTmaGmmaWarpSpecializedILi2ENS6_IJNS5_1CILi2EEENSC_ILi1EEESE_EEENS1_43KernelPtrArrayTmaWarpSpecializedCooperativeEEENS6_IJNSC_ILi128EEENSC_ILi256EEESI_EEENS_10bfloat16_tEPNS6_IJlSE_NSC_ILi0EEEEEESL_SO_NS5_8TiledMMAINS5_8MMA_AtomIJNS5_4SM904GMMA28MMA_64x256x16_F32BF16BF16_SSILNSS_5MajorE0ELSU_0ELNSS_7ScaleInE1ELSV_1EEEEEENS5_6LayoutISF_NS6_IJSE_SM_SM_EEEEENS6_IJNS5_10UnderscoreES11_S11_EEEEENS5_13SM90_TMA_LOADENS5_14ComposedLayoutINS5_7SwizzleILi3ELi4ELi3EEENS5_18smem_ptr_flag_bitsILi16EEENSY_INS6_IJNSC_ILi8EEENSC_ILi64EEEEEENS6_IJS1B_SE_EEEEEEEvNS5_8identityENS5_23SM90_TMA_LOAD_MULTICASTES1F_vS1G_EENS_8epilogue10collective18CollectiveEpilogueINS1J_30Sm90PtrArrayTmaWarpSpecializedILi4ELi2ELi16ELb1ELb0ELi2EEEJSK_NS6_IJSI_NSC_ILi32EEEEEENS_6half_tEPNS6_IJSE_lSM_EEES1Q_S1S_NS1J_6fusion15FusionCallbacksIS1N_NS1T_17LinearCombinationIS1Q_fS1Q_fLNS_15FloatRoundStyleE2EEESK_S1P_JEEES14_NS15_IS17_S19_NSY_INS6_IJS1B_S1A_EEENS6_IJSE_S1B_EEEEEEENS5_17SM75_U16x8_LDSM_TENS5_14SM90_TMA_STOREES22_NS5_17SM90_U16x8_STSM_TENS5_9Copy_AtomIJNS5_17SM90_U32x4_STSM_NES1Q_EEEvEEEvvEEEEvNT_6ParamsE:
        .type           _ZN7cutlass13device_kernelINS_4gemm6kernel13GemmUniversalINS1_17GroupProblemShapeIN4cute5tupleIJiiiEEEEENS1_10collective13CollectiveMmaINS1_39MainloopSm90ArrayTmaGmmaWarpSpecializedILi2ENS6_IJNS5_1CILi2EEENSC_ILi1EEESE_EEENS1_43KernelPtrArrayTmaWarpSpecializedCooperativeEEENS6_IJNSC_ILi128EEENSC_ILi256EEESI_EEENS_10bfloat16_tEPNS6_IJlSE_NSC_ILi0EEEEEESL_SO_NS5_8TiledMMAINS5_8MMA_AtomIJNS5_4SM904GMMA28MMA_64x256x16_F32BF16BF16_SSILNSS_5MajorE0ELSU_0ELNSS_7ScaleInE1ELSV_1EEEEEENS5_6LayoutISF_NS6_IJSE_SM_SM_EEEEENS6_IJNS5_10UnderscoreES11_S11_EEEEENS5_13SM90_TMA_LOADENS5_14ComposedLayoutINS5_7SwizzleILi3ELi4ELi3EEENS5_18smem_ptr_flag_bitsILi16EEENSY_INS6_IJNSC_ILi8EEENSC_ILi64EEEEEENS6_IJS1B_SE_EEEEEEEvNS5_8identityENS5_23SM90_TMA_LOAD_MULTICASTES1F_vS1G_EENS_8epilogue10collective18CollectiveEpilogueINS1J_30Sm90PtrArrayTmaWarpSpecializedILi4ELi2ELi16ELb1ELb0ELi2EEEJSK_NS6_IJSI_NSC_ILi32EEEEEENS_6half_tEPNS6_IJSE_lSM_EEES1Q_S1S_NS1J_6fusion15FusionCallbacksIS1N_NS1T_17LinearCombinationIS1Q_fS1Q_fLNS_15FloatRoundStyleE2EEESK_S1P_JEEES14_NS15_IS17_S19_NSY_INS6_IJS1B_S1A_EEENS6_IJSE_S1B_EEEEEEENS5_17SM75_U16x8_LDSM_TENS5_14SM90_TMA_STOREES22_NS5_17SM90_U16x8_STSM_TENS5_9Copy_AtomIJNS5_17SM90_U32x4_STSM_NES1Q_EEEvEEEvvEEEEvNT_6ParamsE,@function
        .size           _ZN7cutlass13device_kernelINS_4gemm6kernel13GemmUniversalINS1_17GroupProblemShapeIN4cute5tupleIJiiiEEEEENS1_10collective13CollectiveMmaINS1_39MainloopSm90ArrayTmaGmmaWarpSpecializedILi2ENS6_IJNS5_1CILi2EEENSC_ILi1EEESE_EEENS1_43KernelPtrArrayTmaWarpSpecializedCooperativeEEENS6_IJNSC_ILi128EEENSC_ILi256EEESI_EEENS_10bfloat16_tEPNS6_IJlSE_NSC_ILi0EEEEEESL_SO_NS5_8TiledMMAINS5_8MMA_AtomIJNS5_4SM904GMMA28MMA_64x256x16_F32BF16BF16_SSILNSS_5MajorE0ELSU_0ELNSS_7ScaleInE1ELSV_1EEEEEENS5_6LayoutISF_NS6_IJSE_SM_SM_EEEEENS6_IJNS5_10UnderscoreES11_S11_EEEEENS5_13SM90_TMA_LOADENS5_14ComposedLayoutINS5_7SwizzleILi3ELi4ELi3EEENS5_18smem_ptr_flag_bitsILi16EEENSY_INS6_IJNSC_ILi8EEENSC_ILi64EEEEEENS6_IJS1B_SE_EEEEEEEvNS5_8identityENS5_23SM90_TMA_LOAD_MULTICASTES1F_vS1G_EENS_8epilogue10collective18CollectiveEpilogueINS1J_30Sm90PtrArrayTmaWarpSpecializedILi4ELi2ELi16ELb1ELb0ELi2EEEJSK_NS6_IJSI_NSC_ILi32EEEEEENS_6half_tEPNS6_IJSE_lSM_EEES1Q_S1S_NS1J_6fusion15FusionCallbacksIS1N_NS1T_17LinearCombinationIS1Q_fS1Q_fLNS_15FloatRoundStyleE2EEESK_S1P_JEEES14_NS15_IS17_S19_NSY_INS6_IJS1B_S1A_EEENS6_IJSE_S1B_EEEEEEENS5_17SM75_U16x8_LDSM_TENS5_14SM90_TMA_STOREES22_NS5_17SM90_U16x8_STSM_TENS5_9Copy_AtomIJNS5_17SM90_U32x4_STSM_NES1Q_EEEvEEEvvEEEEvNT_6ParamsE,(.L_x_314 - _ZN7cutlass13device_kernelINS_4gemm6kernel13GemmUniversalINS1_17GroupProblemShapeIN4cute5tupleIJiiiEEEEENS1_10collective13CollectiveMmaINS1_39MainloopSm90ArrayTmaGmmaWarpSpecializedILi2ENS6_IJNS5_1CILi2EEENSC_ILi1EEESE_EEENS1_43KernelPtrArrayTmaWarpSpecializedCooperativeEEENS6_IJNSC_ILi128EEENSC_ILi256EEESI_EEENS_10bfloat16_tEPNS6_IJlSE_NSC_ILi0EEEEEESL_SO_NS5_8TiledMMAINS5_8MMA_AtomIJNS5_4SM904GMMA28MMA_64x256x16_F32BF16BF16_SSILNSS_5MajorE0ELSU_0ELNSS_7ScaleInE1ELSV_1EEEEEENS5_6LayoutISF_NS6_IJSE_SM_SM_EEEEENS6_IJNS5_10UnderscoreES11_S11_EEEEENS5_13SM90_TMA_LOADENS5_14ComposedLayoutINS5_7SwizzleILi3ELi4ELi3EEENS5_18smem_ptr_flag_bitsILi16EEENSY_INS6_IJNSC_ILi8EEENSC_ILi64EEEEEENS6_IJS1B_SE_EEEEEEEvNS5_8identityENS5_23SM90_TMA_LOAD_MULTICASTES1F_vS1G_EENS_8epilogue10collective18CollectiveEpilogueINS1J_30Sm90PtrArrayTmaWarpSpecializedILi4ELi2ELi16ELb1ELb0ELi2EEEJSK_NS6_IJSI_NSC_ILi32EEEEEENS_6half_tEPNS6_IJSE_lSM_EEES1Q_S1S_NS1J_6fusion15FusionCallbacksIS1N_NS1T_17LinearCombinationIS1Q_fS1Q_fLNS_15FloatRoundStyleE2EEESK_S1P_JEEES14_NS15_IS17_S19_NSY_INS6_IJS1B_S1A_EEENS6_IJSE_S1B_EEEEEEENS5_17SM75_U16x8_LDSM_TENS5_14SM90_TMA_STOREES22_NS5_17SM90_U16x8_STSM_TENS5_9Copy_AtomIJNS5_17SM90_U32x4_STSM_NES1Q_EEEvEEEvvEEEEvNT_6ParamsE)
        .other          _ZN7cutlass13device_kernelINS_4gemm6kernel13GemmUniversalINS1_17GroupProblemShapeIN4cute5tupleIJiiiEEEEENS1_10collective13CollectiveMmaINS1_39MainloopSm90ArrayTmaGmmaWarpSpecializedILi2ENS6_IJNS5_1CILi2EEENSC_ILi1EEESE_EEENS1_43KernelPtrArrayTmaWarpSpecializedCooperativeEEENS6_IJNSC_ILi128EEENSC_ILi256EEESI_EEENS_10bfloat16_tEPNS6_IJlSE_NSC_ILi0EEEEEESL_SO_NS5_8TiledMMAINS5_8MMA_AtomIJNS5_4SM904GMMA28MMA_64x256x16_F32BF16BF16_SSILNSS_5MajorE0ELSU_0ELNSS_7ScaleInE1ELSV_1EEEEEENS5_6LayoutISF_NS6_IJSE_SM_SM_EEEEENS6_IJNS5_10UnderscoreES11_S11_EEEEENS5_13SM90_TMA_LOADENS5_14ComposedLayoutINS5_7SwizzleILi3ELi4ELi3EEENS5_18smem_ptr_flag_bitsILi16EEENSY_INS6_IJNSC_ILi8EEENSC_ILi64EEEEEENS6_IJS1B_SE_EEEEEEEvNS5_8identityENS5_23SM90_TMA_LOAD_MULTICASTES1F_vS1G_EENS_8epilogue10collective18CollectiveEpilogueINS1J_30Sm90PtrArrayTmaWarpSpecializedILi4ELi2ELi16ELb1ELb0ELi2EEEJSK_NS6_IJSI_NSC_ILi32EEEEEENS_6half_tEPNS6_IJSE_lSM_EEES1Q_S1S_NS1J_6fusion15FusionCallbacksIS1N_NS1T_17LinearCombinationIS1Q_fS1Q_fLNS_15FloatRoundStyleE2EEESK_S1P_JEEES14_NS15_IS17_S19_NSY_INS6_IJS1B_S1A_EEENS6_IJSE_S1B_EEEEEEENS5_17SM75_U16x8_LDSM_TENS5_14SM90_TMA_STOREES22_NS5_17SM90_U16x8_STSM_TENS5_9Copy_AtomIJNS5_17SM90_U32x4_STSM_NES1Q_EEEvEEEvvEEEEvNT_6ParamsE,@"STO_CUDA_ENTRY STV_DEFAULT"
_ZN7cutlass13device_kernelINS_4gemm6kernel13GemmUniversalINS1_17GroupProblemShapeIN4cute5tupleIJiiiEEEEENS1_10collective13CollectiveMmaINS1_39MainloopSm90ArrayTmaGmmaWarpSpecializedILi2ENS6_IJNS5_1CILi2EEENSC_ILi1EEESE_EEENS1_43KernelPtrArrayTmaWarpSpecializedCooperativeEEENS6_IJNSC_ILi128EEENSC_ILi256EEESI_EEENS_10bfloat16_tEPNS6_IJlSE_NSC_ILi0EEEEEESL_SO_NS5_8TiledMMAINS5_8MMA_AtomIJNS5_4SM904GMMA28MMA_64x256x16_F32BF16BF16_SSILNSS_5MajorE0ELSU_0ELNSS_7ScaleInE1ELSV_1EEEEEENS5_6LayoutISF_NS6_IJSE_SM_SM_EEEEENS6_IJNS5_10UnderscoreES11_S11_EEEEENS5_13SM90_TMA_LOADENS5_14ComposedLayoutINS5_7SwizzleILi3ELi4ELi3EEENS5_18smem_ptr_flag_bitsILi16EEENSY_INS6_IJNSC_ILi8EEENSC_ILi64EEEEEENS6_IJS1B_SE_EEEEEEEvNS5_8identityENS5_23SM90_TMA_LOAD_MULTICASTES1F_vS1G_EENS_8epilogue10collective18CollectiveEpilogueINS1J_30Sm90PtrArrayTmaWarpSpecializedILi4ELi2ELi16ELb1ELb0ELi2EEEJSK_NS6_IJSI_NSC_ILi32EEEEEENS_6half_tEPNS6_IJSE_lSM_EEES1Q_S1S_NS1J_6fusion15FusionCallbacksIS1N_NS1T_17LinearCombinationIS1Q_fS1Q_fLNS_15FloatRoundStyleE2EEESK_S1P_JEEES14_NS15_IS17_S19_NSY_INS6_IJS1B_S1A_EEENS6_IJSE_S1B_EEEEEEENS5_17SM75_U16x8_LDSM_TENS5_14SM90_TMA_STOREES22_NS5_17SM90_U16x8_STSM_TENS5_9Copy_AtomIJNS5_17SM90_U32x4_STSM_NES1Q_EEEvEEEvvEEEEvNT_6ParamsE:
[----:B------:R-:W1:Y:S08]  /*0000*/  LDC R1, c[0x0][0x28] ;  /* 0x00000a00ff017b82 */ /* 0x000e700000000800 */
[----:B------:R-:W2:Y:S01]  /*0010*/  LDC.64 R4, c[0x0][0x918] ;  /* 0x00024600ff047b82 */ /* 0x000ea20000000a00 */
[----:B------:R-:W-:Y:S01]  /*0020*/  ULDC.64 UR58, c[0x0][0x208] ;  /* 0x00008200003a7ab9 */ /* 0x000fe20000000a00 */
[----:B------:R-:W3:Y:S01]  /*0030*/  S2R R19, SR_TID.X ;  /* 0x0000000000137919 */ /* 0x000ee20000002100 */
[----:B------:R-:W-:Y:S01]  /*0040*/  ULDC UR4, c[0x0][0x910] ;  /* 0x0002440000047ab9 */ /* 0x000fe20000000800 */
[----:B------:R-:W-:Y:S01]  /*0050*/  ULDC.64 UR20, c[0x0][0x8d0] ;  /* 0x0002340000147ab9 */ /* 0x000fe20000000a00 */
[----:B------:R-:W-:Y:S01]  /*0060*/  ULDC.64 UR14, c[0x0][0x8c8] ;  /* 0x00023200000e7ab9 */ /* 0x000fe20000000a00 */
[----:B------:R-:W-:Y:S01]  /*0070*/  IMAD.MOV.U32 R8, RZ, RZ, RZ ;  /* 0x000000ffff087224 */ /* 0x000fe200078e00ff */
[----:B------:R-:W-:Y:S01]  /*0080*/  ULDC.64 UR16, c[0x0][0x8e0] ;  /* 0x0002380000107ab9 */ /* 0x000fe20000000a00 */
[----:B------:R-:W4:Y:S01]  /*0090*/  S2UR UR8, SR_CTAID.Y ;  /* 0x00000000000879c3 */ /* 0x000f220000002600 */
[----:B------:R-:W-:Y:S01]  /*00a0*/  IMAD.MOV.U32 R10, RZ, RZ, RZ ;  /* 0x000000ffff0a7224 */ /* 0x000fe200078e00ff */
[----:B------:R-:W-:Y:S01]  /*00b0*/  ULDC.64 UR22, c[0x0][0x8e8] ;  /* 0x00023a0000167ab9 */ /* 0x000fe20000000a00 */
[----:B--2---:R-:W2:Y:S01]  /*00c0*/  LDG.E R7, desc[UR58][R4.64] ;  /* 0x0000003a04077981 */ /* 0x004ea2000c1e1900 */
[----:B------:R-:W-:-:S03]  /*00d0*/  IMAD.U32 R0, RZ, RZ, UR4 ;  /* 0x00000004ff007e24 */ /* 0x000fc6000f8e00ff */
[----:B------:R-:W2:Y:S01]  /*00e0*/  LDG.E R6, desc[UR58][R4.64+0x4] ;  /* 0x0000043a04067981 */ /* 0x000ea2000c1e1900 */
[----:B---3--:R-:W-:Y:S01]  /*00f0*/  LOP3.LUT R9, R19, 0x1f, RZ, 0xc0, !PT ;  /* 0x0000001f13097812 */ /* 0x008fe200078ec0ff */
[----:B------:R-:W-:Y:S01]  /*0100*/  UISETP.NE.U32.AND UP0, UPT, UR20, URZ, UPT ;  /* 0x0000003f1400728c */ /* 0x000fe2000bf05070 */
[----:B------:R-:W3:Y:S01]  /*0110*/  S2UR UR40, SR_CTAID.X ;  /* 0x00000000002879c3 */ /* 0x000ee20000002500 */
[----:B------:R-:W-:Y:S01]  /*0120*/  ULDC UR4, c[0x0][0x908] ;  /* 0x0002420000047ab9 */ /* 0x000fe20000000800 */
[----:B------:R-:W-:Y:S01]  /*0130*/  ISETP.GE.AND P0, PT, R9, R0, PT ;  /* 0x000000000900720c */ /* 0x000fe20003f06270 */
[----:B------:R-:W-:Y:S02]  /*0140*/  UISETP.NE.AND.EX UP0, UPT, UR21, URZ, UPT, UP0 ;  /* 0x0000003f1500728c */ /* 0x000fe4000bf05300 */
[----:B------:R-:W-:-:S09]  /*0150*/  UISETP.NE.AND UP3, UPT, UR4, 0x1, UPT ;  /* 0x000000010400788c */ /* 0x000fd2000bf65270 */
[----:B------:R-:W-:Y:S01]  /*0160*/  @UP0 ULDC UR10, c[0x0][0x8dc] ;  /* 0x00023700000a0ab9 */ /* 0x000fe20000000800 */
[----:B------:R-:W1:Y:S01]  /*0170*/  @!P0 LDC.64 R2, c[0x0][0x918] ;  /* 0x00024600ff028b82 */ /* 0x000e620000000a00 */
[----:B----4-:R-:W-:Y:S01]  /*0180*/  @UP3 UMOV UR6, UR8 ;  /* 0x0000000800063c82 */ /* 0x010fe20008000000 */
[----:B------:R-:W-:Y:S01]  /*0190*/  @UP3 ULDC UR18, c[0x0][0x10] ;  /* 0x0000040000123ab9 */ /* 0x000fe20000000800 */
[----:B------:R-:W-:Y:S01]  /*01a0*/  @UP3 UMOV UR4, UR6 ;  /* 0x0000000600043c82 */ /* 0x000fe20008000000 */
[----:B------:R-:W-:Y:S01]  /*01b0*/  @UP3 UMOV UR5, URZ ;  /* 0x0000003f00053c82 */ /* 0x000fe20008000000 */
[----:B------:R-:W-:Y:S01]  /*01c0*/  @!UP3 UMOV UR6, UR8 ;  /* 0x000000080006bc82 */ /* 0x000fe20008000000 */
[----:B---3--:R-:W-:Y:S01]  /*01d0*/  @UP3 UIMAD.WIDE.U32 UR18, UR40, UR18, UR4 ;  /* 0x00000012281232a5 */ /* 0x008fe2000f8e0004 */
[----:B------:R-:W-:Y:S01]  /*01e0*/  @UP3 UMOV UR9, URZ ;  /* 0x0000003f00093c82 */ /* 0x000fe20008000000 */
[----:B-1----:R-:W-:-:S05]  /*01f0*/  @!P0 IMAD.WIDE.U32 R2, R9, 0xc, R2 ;  /* 0x0000000c09028825 */ /* 0x002fca00078e0002 */
[----:B------:R1:W5:Y:S04]  /*0200*/  @!P0 LDG.E R8, desc[UR58][R2.64] ;  /* 0x0000003a02088981 */ /* 0x000368000c1e1900 */
[----:B------:R1:W5:Y:S01]  /*0210*/  @!P0 LDG.E R10, desc[UR58][R2.64+0x4] ;  /* 0x0000043a020a8981 */ /* 0x000362000c1e1900 */
[----:B------:R-:W-:Y:S01]  /*0220*/  ISETP.NE.U32.AND P0, PT, RZ, UR22, PT ;  /* 0x00000016ff007c0c */ /* 0x000fe2000bf05070 */
[----:B------:R-:W-:-:S03]  /*0230*/  @!UP3 ULDC UR7, c[0x0][0xc] ;  /* 0x000003000007bab9 */ /* 0x000fc60000000800 */
[----:B------:R-:W-:Y:S01]  /*0240*/  ISETP.NE.AND.EX P0, PT, RZ, UR23, PT, P0 ;  /* 0x00000017ff007c0c */ /* 0x000fe2000bf05300 */
[----:B------:R-:W-:Y:S01]  /*0250*/  UMOV UR41, URZ ;  /* 0x0000003f00297c82 */ /* 0x000fe20008000000 */
[----:B------:R-:W-:Y:S01]  /*0260*/  @UP3 UIADD3 UR9, UR19, UR9, URZ ;  /* 0x0000000913093290 */ /* 0x000fe2000fffe03f */
[----:B--2---:R-:W-:Y:S02]  /*0270*/  R2UR UR12, R7 ;  /* 0x00000000070c72ca */ /* 0x004fe400000e0000 */
[----:B------:R-:W-:-:S11]  /*0280*/  R2UR UR26, R6 ;  /* 0x00000000061a72ca */ /* 0x000fd600000e0000 */
[----:B------:R-:W-:-:S04]  /*0290*/  UIADD3 UR11, UP1, UR12, UR14, URZ ;  /* 0x0000000e0c0b7290 */ /* 0x000fc8000ff3e03f */
[----:B------:R-:W-:Y:S02]  /*02a0*/  ULEA.HI.X.SX32 UR12, UR12, UR15, 0x1, UP1 ;  /* 0x0000000f0c0c7291 */ /* 0x000fe400088f0e3f */
[----:B------:R-:W-:-:S04]  /*02b0*/  UIADD3 UR11, UP1, UR11, -0x1, URZ ;  /* 0xffffffff0b0b7890 */ /* 0x000fc8000ff3e03f */
[----:B------:R-:W-:Y:S02]  /*02c0*/  UIADD3.X UR12, UR12, -0x1, URZ, UP1, !UPT ;  /* 0xffffffff0c0c7890 */ /* 0x000fe40008ffe43f */
[----:B------:R-:W-:-:S04]  /*02d0*/  @UP0 UIADD3 UR10, UP1, UR11, UR10, URZ ;  /* 0x0000000a0b0a0290 */ /* 0x000fc8000ff3e03f */
[----:B------:R-:W-:Y:S02]  /*02e0*/  @UP0 UIADD3.X UR28, URZ, UR12, URZ, UP1, !UPT ;  /* 0x0000000c3f1c0290 */ /* 0x000fe40008ffe43f */
[----:B------:R-:W-:Y:S02]  /*02f0*/  UIADD3 UR13, UP1, UR26, UR16, URZ ;  /* 0x000000101a0d7290 */ /* 0x000fe4000ff3e03f */
[----:B------:R-:W-:Y:S02]  /*0300*/  @UP0 UIMAD.WIDE.U32 UR24, UR28, UR20, URZ ;  /* 0x000000141c1802a5 */ /* 0x000fe4000f8e003f */
[----:B------:R-:W-:Y:S02]  /*0310*/  ULEA.HI.X.SX32 UR8, UR26, UR17, 0x1, UP1 ;  /* 0x000000111a087291 */ /* 0x000fe400088f0e3f */
[----:B------:R-:W-:Y:S02]  /*0320*/  @UP0 UIMAD.WIDE.U32 UR24, UP1, UR10, UR21, UR24 ;  /* 0x000000150a1802a5 */ /* 0x000fe4000f820018 */
[----:B------:R-:W-:-:S02]  /*0330*/  @UP0 UIMAD.WIDE.U32 UR4, UR10, UR20, URZ ;  /* 0x000000140a0402a5 */ /* 0x000fc4000f8e003f */
[----:B------:R-:W-:Y:S02]  /*0340*/  @UP0 UIADD3.X UR27, URZ, URZ, URZ, UP1, !UPT ;  /* 0x0000003f3f1b0290 */ /* 0x000fe40008ffe43f */
[----:B------:R-:W-:Y:S01]  /*0350*/  @UP0 UIADD3 URZ, UP1, UR5, UR24, URZ ;  /* 0x00000018053f0290 */ /* 0x000fe2000ff3e03f */
[----:B------:R-:W-:Y:S01]  /*0360*/  @UP0 UMOV UR26, UR25 ;  /* 0x00000019001a0c82 */ /* 0x000fe20008000000 */
[----:B------:R-:W-:Y:S02]  /*0370*/  @!UP3 UIMAD.WIDE.U32 UR4, UR7, UR6, UR40 ;  /* 0x000000060704b2a5 */ /* 0x000fe4000f8e0028 */
[----:B------:R-:W-:Y:S02]  /*0380*/  @UP0 UIMAD.WIDE.U32.X UR24, UR28, UR21, UR26, UP1 ;  /* 0x000000151c1802a5 */ /* 0x000fe400088e041a */
[----:B------:R-:W-:Y:S01]  /*0390*/  UIADD3 UR13, UP2, UR13, -0x1, URZ ;  /* 0xffffffff0d0d7890 */ /* 0x000fe2000ff5e03f */
[----:B------:R-:W-:Y:S02]  /*03a0*/  @UP3 UMOV UR10, UR18 ;  /* 0x00000012000a3c82 */ /* 0x000fe40008000000 */
[----:B------:R-:W-:Y:S01]  /*03b0*/  @!UP3 UMOV UR10, UR4 ;  /* 0x00000004000abc82 */ /* 0x000fe20008000000 */
[----:B------:R-:W-:Y:S01]  /*03c0*/  UIADD3.X UR19, UR8, -0x1, URZ, UP2, !UPT ;  /* 0xffffffff08137890 */ /* 0x000fe200097fe43f */
[----:B------:R-:W-:Y:S01]  /*03d0*/  @!UP3 UMOV UR9, UR5 ;  /* 0x000000050009bc82 */ /* 0x000fe20008000000 */
[----:B------:R-:W-:Y:S01]  /*03e0*/  @UP0 UMOV UR11, UR24 ;  /* 0x00000018000b0c82 */ /* 0x000fe20008000000 */
[----:B------:R-:W-:Y:S01]  /*03f0*/  @UP0 UMOV UR12, UR25 ;  /* 0x00000019000c0c82 */ /* 0x000fe20008000000 */
[----:B-1----:R-:W-:Y:S08]  /*0400*/  @!P0 BRA `(.L_x_0) ;  /* 0x0000000000308947 */ /* 0x002ff00003800000 */
[----:B------:R-:W-:Y:S02]  /*0410*/  ULDC UR7, c[0x0][0x8f4] ;  /* 0x00023d0000077ab9 */ /* 0x000fe40000000800 */
[----:B------:R-:W-:-:S04]  /*0420*/  UIADD3 UR7, UP1, UR13, UR7, URZ ;  /* 0x000000070d077290 */ /* 0x000fc8000ff3e03f */
[----:B------:R-:W-:-:S04]  /*0430*/  UIADD3.X UR8, URZ, UR19, URZ, UP1, !UPT ;  /* 0x000000133f087290 */ /* 0x000fc80008ffe43f */
[----:B------:R-:W-:-:S04]  /*0440*/  UIMAD.WIDE.U32 UR4, UR8, UR22, URZ ;  /* 0x00000016080472a5 */ /* 0x000fc8000f8e003f */
[----:B------:R-:W-:Y:S02]  /*0450*/  UIMAD.WIDE.U32 UR18, UP1, UR7, UR23, UR4 ;  /* 0x00000017071272a5 */ /* 0x000fe4000f820004 */
[----:B------:R-:W-:Y:S02]  /*0460*/  UIMAD.WIDE.U32 UR4, UR7, UR22, URZ ;  /* 0x00000016070472a5 */ /* 0x000fe4000f8e003f */
[----:B------:R-:W-:Y:S02]  /*0470*/  UIADD3.X UR25, URZ, URZ, URZ, UP1, !UPT ;  /* 0x0000003f3f197290 */ /* 0x000fe40008ffe43f */
[----:B------:R-:W-:Y:S01]  /*0480*/  UIADD3 URZ, UP1, UR5, UR18, URZ ;  /* 0x00000012053f7290 */ /* 0x000fe2000ff3e03f */
[----:B------:R-:W-:-:S03]  /*0490*/  UMOV UR24, UR19 ;  /* 0x0000001300187c82 */ /* 0x000fc60008000000 */
[----:B------:R-:W-:-:S07]  /*04a0*/  UIMAD.WIDE.U32.X UR4, UR8, UR23, UR24, UP1 ;  /* 0x00000017080472a5 */ /* 0x000fce00088e0418 */
[----:B------:R-:W-:Y:S01]  /*04b0*/  UMOV UR13, UR4 ;  /* 0x00000004000d7c82 */ /* 0x000fe20008000000 */
[----:B------:R-:W-:-:S05]  /*04c0*/  UMOV UR19, UR5 ;  /* 0x0000000500137c82 */ /* 0x000fca0008000000 */
.L_x_0:
[----:B------:R-:W-:Y:S01]  /*04d0*/  ULDC UR8, c[0x0][0x934] ;  /* 0x00024d0000087ab9 */ /* 0x000fe20000000800 */
[----:B------:R-:W-:Y:S01]  /*04e0*/  ULDC UR7, c[0x0][0x904] ;  /* 0x0002410000077ab9 */ /* 0x000fe20000000800 */
[----:B------:R-:W-:Y:S01]  /*04f0*/  ULDC UR4, c[0x0][0x938] ;  /* 0x00024e0000047ab9 */ /* 0x000fe20000000800 */
[----:B------:R-:W-:Y:S01]  /*0500*/  USHF.L.U32 UR8, UR8, UR7, URZ ;  /* 0x0000000708087299 */ /* 0x000fe2000800063f */
[----:B------:R-:W-:Y:S01]  /*0510*/  SHF.R.U32.HI R13, RZ, 0x5, R19 ;  /* 0x00000005ff0d7819 */ /* 0x000fe20000011613 */
[----:B------:R-:W-:Y:S01]  /*0520*/  USHF.L.U32 UR7, UR4, UR7, URZ ;  /* 0x0000000704077299 */ /* 0x000fe2000800063f */
[----:B------:R-:W-:Y:S01]  /*0530*/  ULDC UR26, c[0x0][0x8d8] ;  /* 0x00023600001a7ab9 */ /* 0x000fe20000000800 */
[----:B------:R-:W-:Y:S02]  /*0540*/  ULDC UR30, c[0x0][0x8f0] ;  /* 0x00023c00001e7ab9 */ /* 0x000fe40000000800 */
[----:B------:R-:W-:Y:S01]  /*0550*/  IMAD.U32 R11, RZ, RZ, UR8 ;  /* 0x00000008ff0b7e24 */ /* 0x000fe2000f8e00ff */
[----:B------:R-:W-:Y:S01]  /*0560*/  USHF.R.U64 UR18, UR11, UR26, UR12 ;  /* 0x0000001a0b127299 */ /* 0x000fe2000800120c */
[----:B------:R-:W-:Y:S01]  /*0570*/  IMAD.U32 R20, RZ, RZ, UR7 ;  /* 0x00000007ff147e24 */ /* 0x000fe2000f8e00ff */
[----:B------:R-:W-:-:S02]  /*0580*/  USHF.R.U64 UR11, UR13, UR30, UR19 ;  /* 0x0000001e0d0b7299 */ /* 0x000fc40008001213 */
[----:B------:R-:W-:Y:S01]  /*0590*/  IABS R2, R11 ;  /* 0x0000000b00027213 */ /* 0x000fe20000000000 */
[----:B------:R-:W-:Y:S01]  /*05a0*/  UIADD3 UR18, UR18, -0x1, UR8 ;  /* 0xffffffff12127890 */ /* 0x000fe2000fffe008 */
[----:B------:R-:W-:Y:S01]  /*05b0*/  IABS R3, R20 ;  /* 0x0000001400037213 */ /* 0x000fe20000000000 */
[----:B------:R-:W-:Y:S01]  /*05c0*/  UIADD3 UR11, UR11, -0x1, UR7 ;  /* 0xffffffff0b0b7890 */ /* 0x000fe2000fffe007 */
[----:B------:R-:W-:Y:S01]  /*05d0*/  R2UR UR28, R2 ;  /* 0x00000000021c72ca */ /* 0x000fe200000e0000 */
[----:B------:R-:W-:Y:S01]  /*05e0*/  UMOV UR12, URZ ;  /* 0x0000003f000c7c82 */ /* 0x000fe20008000000 */
[----:B------:R-:W-:Y:S01]  /*05f0*/  UISETP.GE.AND UP5, UPT, UR18, URZ, UPT ;  /* 0x0000003f1200728c */ /* 0x000fe2000bfa6270 */
[----:B------:R-:W-:Y:S01]  /*0600*/  IMAD.MOV.U32 R2, RZ, RZ, R3 ;  /* 0x000000ffff027224 */ /* 0x000fe200078e0003 */
[----:B------:R-:W-:Y:S01]  /*0610*/  UISETP.NE.AND UP4, UPT, UR8, URZ, UPT ;  /* 0x0000003f0800728c */ /* 0x000fe2000bf85270 */
[----:B------:R-:W-:-:S03]  /*0620*/  UMOV UR54, 0x1 ;  /* 0x0000000100367882 */ /* 0x000fc60000000000 */
[----:B------:R-:W-:-:S05]  /*0630*/  R2UR UR27, R2 ;  /* 0x00000000021b72ca */ /* 0x000fca00000e0000 */
[----:B------:R-:W1:Y:S08]  /*0640*/  I2F.RP R2, UR28 ;  /* 0x0000001c00027d06 */ /* 0x000e700008209400 */
[----:B------:R-:W2:Y:S08]  /*0650*/  I2F.RP R4, UR27 ;  /* 0x0000001b00047d06 */ /* 0x000eb00008209400 */
[----:B-1----:R-:W1:Y:S08]  /*0660*/  MUFU.RCP R2, R2 ;  /* 0x0000000200027308 */ /* 0x002e700000001000 */
[----:B--2---:R-:W2:Y:S01]  /*0670*/  MUFU.RCP R4, R4 ;  /* 0x0000000400047308 */ /* 0x004ea20000001000 */
[----:B-1----:R-:W-:-:S02]  /*0680*/  VIADD R3, R2, 0xffffffe ;  /* 0x0ffffffe02037836 */ /* 0x002fc40000000000 */
[----:B------:R-:W-:-:S05]  /*0690*/  IMAD.U32 R2, RZ, RZ, UR18 ;  /* 0x00000012ff027e24 */ /* 0x000fca000f8e00ff */
[----:B------:R-:W1:Y:S01]  /*06a0*/  F2I.FTZ.U32.TRUNC.NTZ R3, R3 ;  /* 0x0000000300037305 */ /* 0x000e62000021f000 */
[----:B------:R-:W-:Y:S01]  /*06b0*/  IABS R2, R2 ;  /* 0x0000000200027213 */ /* 0x000fe20000000000 */
[----:B--2---:R-:W-:Y:S01]  /*06c0*/  VIADD R5, R4, 0xffffffe ;  /* 0x0ffffffe04057836 */ /* 0x004fe20000000000 */
[----:B------:R-:W-:Y:S02]  /*06d0*/  IABS R4, R11 ;  /* 0x0000000b00047213 */ /* 0x000fe40000000000 */
[----:B------:R-:W-:-:S03]  /*06e0*/  R2UR UR32, R2 ;  /* 0x00000000022072ca */ /* 0x000fc600000e0000 */
[----:B------:R-:W2:Y:S01]  /*06f0*/  F2I.FTZ.U32.TRUNC.NTZ R5, R5 ;  /* 0x0000000500057305 */ /* 0x000ea2000021f000 */
[----:B------:R-:W-:Y:S01]  /*0700*/  IMAD.MOV R4, RZ, RZ, -R4 ;  /* 0x000000ffff047224 */ /* 0x000fe200078e0a04 */
[----:B-1----:R-:W-:Y:S01]  /*0710*/  R2UR UR13, R3 ;  /* 0x00000000030d72ca */ /* 0x002fe200000e0000 */
[----:B------:R-:W-:Y:S01]  /*0720*/  IMAD.U32 R3, RZ, RZ, UR11 ;  /* 0x0000000bff037e24 */ /* 0x000fe2000f8e00ff */
[----:B--2---:R-:W-:-:S04]  /*0730*/  R2UR UR5, R5 ;  /* 0x00000000050572ca */ /* 0x004fc800000e0000 */
[----:B------:R-:W-:Y:S01]  /*0740*/  IABS R5, R3 ;  /* 0x0000000300057213 */ /* 0x000fe20000000000 */
[----:B------:R-:W-:Y:S01]  /*0750*/  IMAD.MOV.U32 R3, RZ, RZ, R4 ;  /* 0x000000ffff037224 */ /* 0x000fe200078e0004 */
[----:B------:R-:W-:-:S05]  /*0760*/  IABS R4, R20 ;  /* 0x0000001400047213 */ /* 0x000fca0000000000 */
[----:B------:R-:W-:Y:S01]  /*0770*/  UIADD3 UR4, URZ, -UR13, URZ ;  /* 0x8000000d3f047290 */ /* 0x000fe2000fffe03f */
[----:B------:R-:W-:Y:S02]  /*0780*/  MOV R2, R5 ;  /* 0x0000000500027202 */ /* 0x000fe40000000f00 */
[----:B------:R-:W-:Y:S01]  /*0790*/  R2UR UR29, R3 ;  /* 0x00000000031d72ca */ /* 0x000fe200000e0000 */
[----:B------:R-:W-:Y:S01]  /*07a0*/  IMAD.MOV R4, RZ, RZ, -R4 ;  /* 0x000000ffff047224 */ /* 0x000fe200078e0a04 */
[----:B------:R-:W-:Y:S01]  /*07b0*/  UIMAD UR4, UR4, UR28, URZ ;  /* 0x0000001c040472a4 */ /* 0x000fe2000f8e023f */
[----:B------:R-:W-:Y:S01]  /*07c0*/  R2UR UR33, R2 ;  /* 0x00000000022172ca */ /* 0x000fe200000e0000 */
[----:B------:R-:W1:Y:S01]  /*07d0*/  SHFL.IDX PT, R3, R13, RZ, 0x1f ;  /* 0x00001fff0d037589 */ /* 0x000e6200000e0000 */
[----:B------:R-:W-:Y:S01]  /*07e0*/  UIADD3 UR24, URZ, -UR5, URZ ;  /* 0x800000053f187290 */ /* 0x000fe2000fffe03f */
[----:B------:R-:W-:Y:S01]  /*07f0*/  IMAD.MOV.U32 R2, RZ, RZ, R4 ;  /* 0x000000ffff027224 */ /* 0x000fe200078e0004 */
[----:B------:R-:W-:-:S02]  /*0800*/  UIMAD.WIDE.U32 UR12, UR13, UR4, UR12 ;  /* 0x000000040d0c72a5 */ /* 0x000fc4000f8e000c */
[----:B------:R-:W-:Y:S01]  /*0810*/  UIMAD UR24, UR24, UR27, URZ ;  /* 0x0000001b181872a4 */ /* 0x000fe2000f8e023f */
[----:B------:R-:W-:Y:S01]  /*0820*/  UMOV UR4, URZ ;  /* 0x0000003f00047c82 */ /* 0x000fe20008000000 */
[----:B------:R-:W-:Y:S02]  /*0830*/  R2UR UR31, R2 ;  /* 0x00000000021f72ca */ /* 0x000fe400000e0000 */
[----:B------:R-:W-:Y:S01]  /*0840*/  UIMAD.WIDE.U32 UR24, UR5, UR24, UR4 ;  /* 0x00000018051872a5 */ /* 0x000fe2000f8e0004 */
[----:B------:R-:W-:Y:S01]  /*0850*/  SHF.R.U32.HI R2, RZ, 0x7, R19 ;  /* 0x00000007ff027819 */ /* 0x000fe20000011613 */
[----:B------:R-:W-:-:S04]  /*0860*/  UIMAD.WIDE.U32 UR4, UR13, UR32, URZ ;  /* 0x000000200d0472a5 */ /* 0x000fc8000f8e003f */
[----:B------:R-:W-:Y:S01]  /*0870*/  UIMAD UR5, UR5, UR29, UR32 ;  /* 0x0000001d050572a4 */ /* 0x000fe2000f8e0220 */
[----:B------:R-:W2:Y:S01]  /*0880*/  SHFL.IDX PT, R2, R2, RZ, 0x1f ;  /* 0x00001fff02027589 */ /* 0x000ea200000e0000 */
[----:B------:R-:W-:Y:S01]  /*0890*/  UMOV UR19, UR25 ;  /* 0x0000001900137c82 */ /* 0x000fe20008000000 */
[----:B------:R-:W-:Y:S02]  /*08a0*/  ULOP3.LUT UR32, URZ, UR8, URZ, 0x33, !UPT ;  /* 0x000000083f207292 */ /* 0x000fe4000f8e333f */
[----:B------:R-:W-:Y:S02]  /*08b0*/  UIMAD.WIDE.U32 UR24, UR19, UR33, URZ ;  /* 0x00000021131872a5 */ /* 0x000fe4000f8e003f */
[----:B------:R-:W-:Y:S02]  /*08c0*/  UISETP.GT.U32.AND UP1, UPT, UR28, UR5, UPT ;  /* 0x000000051c00728c */ /* 0x000fe4000bf24070 */
[----:B------:R-:W-:Y:S01]  /*08d0*/  UIMAD UR25, UR25, UR31, UR33 ;  /* 0x0000001f191972a4 */ /* 0x000fe2000f8e0221 */
[----:B-1----:R-:W-:Y:S01]  /*08e0*/  R2UR UR34, R3 ;  /* 0x00000000032272ca */ /* 0x002fe200000e0000 */
[----:B------:R-:W-:-:S02]  /*08f0*/  ULOP3.LUT UR33, URZ, UR7, URZ, 0x33, !UPT ;  /* 0x000000073f217292 */ /* 0x000fc4000f8e333f */
[----:B------:R-:W-:-:S05]  /*0900*/  UISETP.GT.U32.AND UP2, UPT, UR27, UR25, UPT ;  /* 0x000000191b00728c */ /* 0x000fca000bf44070 */
[----:B------:R-:W-:-:S04]  /*0910*/  @!UP1 UIADD3 UR5, UR5, -UR28, URZ ;  /* 0x8000001c05059290 */ /* 0x000fc8000fffe03f */
[----:B------:R-:W-:Y:S01]  /*0920*/  UISETP.GT.U32.AND UP6, UPT, UR28, UR5, UPT ;  /* 0x000000051c00728c */ /* 0x000fe2000bfc4070 */
[----:B------:R-:W-:Y:S01]  /*0930*/  ISETP.NE.AND P1, PT, RZ, UR34, PT ;  /* 0x00000022ff007c0c */ /* 0x000fe2000bf25270 */
[----:B------:R-:W-:Y:S01]  /*0940*/  @!UP2 UIADD3 UR25, UR25, -UR27, URZ ;  /* 0x8000001b1919a290 */ /* 0x000fe2000fffe03f */
[----:B--2---:R-:W-:Y:S01]  /*0950*/  R2UR UR12, R2 ;  /* 0x00000000020c72ca */ /* 0x004fe200000e0000 */
[----:B------:R-:W-:Y:S02]  /*0960*/  USHF.R.S32.HI UR4, URZ, 0x1f, UR34 ;  /* 0x0000001f3f047899 */ /* 0x000fe40008011422 */
[----:B------:R-:W-:Y:S02]  /*0970*/  UISETP.GT.U32.AND UP1, UPT, UR27, UR25, UPT ;  /* 0x000000191b00728c */ /* 0x000fe4000bf24070 */
[----:B------:R-:W-:Y:S02]  /*0980*/  UISETP.NE.AND UP2, UPT, UR7, URZ, UPT ;  /* 0x0000003f0700728c */ /* 0x000fe4000bf45270 */
[----:B------:R-:W-:-:S02]  /*0990*/  ULEA.HI UR4, UR4, UR34, URZ, 0x2 ;  /* 0x0000002204047291 */ /* 0x000fc4000f8f103f */
[----:B------:R-:W-:Y:S02]  /*09a0*/  @!UP6 UIADD3 UR5, UR5, -UR28, URZ ;  /* 0x8000001c0505e290 */ /* 0x000fe4000fffe03f */
[----:B------:R-:W-:Y:S02]  /*09b0*/  UISETP.GE.AND UP6, UPT, UR11, URZ, UPT ;  /* 0x0000003f0b00728c */ /* 0x000fe4000bfc6270 */
[----:B------:R-:W-:Y:S02]  /*09c0*/  @!UP5 UIADD3 UR5, -UR5, URZ, URZ ;  /* 0x0000003f0505d290 */ /* 0x000fe4000fffe13f */
[----:B------:R-:W-:Y:S02]  /*09d0*/  @!UP1 UIADD3 UR25, UR25, -UR27, URZ ;  /* 0x8000001b19199290 */ /* 0x000fe4000fffe03f */
[----:B------:R-:W-:Y:S02]  /*09e0*/  USEL UR5, UR32, UR5, !UP4 ;  /* 0x0000000520057287 */ /* 0x000fe4000e000000 */
[----:B------:R-:W-:-:S02]  /*09f0*/  ULOP3.LUT UR4, UR4, 0xfffffffc, URZ, 0xc0, !UPT ;  /* 0xfffffffc04047892 */ /* 0x000fc4000f8ec03f */
[----:B------:R-:W-:Y:S02]  /*0a00*/  UIADD3 UR5, UR18, -UR5, URZ ;  /* 0x8000000512057290 */ /* 0x000fe4000fffe03f */
[----:B------:R-:W-:Y:S02]  /*0a10*/  @!UP6 UIADD3 UR25, -UR25, URZ, URZ ;  /* 0x0000003f1919e290 */ /* 0x000fe4000fffe13f */
[----:B------:R-:W-:Y:S02]  /*0a20*/  UIADD3 UR55, UR34, -UR4, URZ ;  /* 0x8000000422377290 */ /* 0x000fe4000fffe03f */
[----:B------:R-:W-:Y:S02]  /*0a30*/  USEL UR25, UR33, UR25, !UP2 ;  /* 0x0000001921197287 */ /* 0x000fe4000d000000 */
[----:B------:R-:W-:Y:S02]  /*0a40*/  UISETP.NE.AND UP1, UPT, UR12, URZ, UPT ;  /* 0x0000003f0c00728c */ /* 0x000fe4000bf25270 */
[----:B------:R-:W-:-:S02]  /*0a50*/  UIADD3 UR25, UR11, -UR25, URZ ;  /* 0x800000190b197290 */ /* 0x000fc4000fffe03f */
[----:B------:R-:W-:Y:S02]  /*0a60*/  UISETP.EQ.AND UP5, UPT, UR55, 0x3, !UP1 ;  /* 0x000000033700788c */ /* 0x000fe4000cfa2270 */
[----:B------:R-:W-:Y:S02]  /*0a70*/  UIMAD UR24, UR5, UR25, URZ ;  /* 0x00000019051872a4 */ /* 0x000fe4000f8e023f */
[----:B------:R-:W-:Y:S02]  /*0a80*/  USEL UR4, UR25, UR5, !UP3 ;  /* 0x0000000519047287 */ /* 0x000fe4000d800000 */
[----:B------:R-:W-:Y:S02]  /*0a90*/  USHF.R.S32.HI UR25, URZ, 0x1f, UR24 ;  /* 0x0000001f3f197899 */ /* 0x000fe40008011418 */
[----:B------:R-:W-:Y:S01]  /*0aa0*/  USHF.R.S32.HI UR5, URZ, 0x1f, UR4 ;  /* 0x0000001f3f057899 */ /* 0x000fe20008011404 */
[----:B------:R-:W-:Y:S01]  /*0ab0*/  IMAD.U32 R6, RZ, RZ, UR24 ;  /* 0x00000018ff067e24 */ /* 0x000fe2000f8e00ff */
[----:B------:R-:W-:Y:S01]  /*0ac0*/  USEL UR54, UR54, 0x2, UP5 ;  /* 0x0000000236367887 */ /* 0x000fe2000a800000 */
[----:B------:R-:W-:-:S02]  /*0ad0*/  IMAD.U32 R4, RZ, RZ, UR4 ;  /* 0x00000004ff047e24 */ /* 0x000fc4000f8e00ff */
[----:B------:R-:W-:Y:S02]  /*0ae0*/  IMAD.U32 R7, RZ, RZ, UR25 ;  /* 0x00000019ff077e24 */ /* 0x000fe4000f8e00ff */
[----:B------:R-:W-:Y:S01]  /*0af0*/  IMAD.U32 R5, RZ, RZ, UR5 ;  /* 0x00000005ff057e24 */ /* 0x000fe2000f8e00ff */
[----:B------:R-:W-:Y:S06]  /*0b00*/  @P1 BRA `(.L_x_1) ;  /* 0x0000000000841947 */ /* 0x000fec0003800000 */
[----:B------:R-:W-:Y:S01]  /*0b10*/  ELECT P1, URZ, PT ;  /* 0x00000000003f782f */ /* 0x000fe20003820000 */
[----:B------:R-:W-:-:S12]  /*0b20*/  BSSY B0, `(.L_x_1) ;  /* 0x000001f000007945 */ /* 0x000fd80003800000 */
[----:B------:R-:W-:Y:S05]  /*0b30*/  @!P1 BRA `(.L_x_2) ;  /* 0x0000000000749947 */ /* 0x000fea0003800000 */
[----:B------:R-:W1:Y:S01]  /*0b40*/  S2UR UR11, SR_CgaCtaId ;  /* 0x00000000000b79c3 */ /* 0x000e620000008800 */
[----:B------:R-:W-:Y:S01]  /*0b50*/  UMOV UR4, 0x400 ;  /* 0x0000040000047882 */ /* 0x000fe20000000000 */
[----:B------:R-:W-:Y:S01]  /*0b60*/  UMOV UR5, 0x1 ;  /* 0x0000000100057882 */ /* 0x000fe20000000000 */
[----:B------:R-:W-:Y:S02]  /*0b70*/  UMOV UR24, 0x140 ;  /* 0x0000014000187882 */ /* 0x000fe40000000000 */
[----:B------:R-:W-:-:S04]  /*0b80*/  UIADD3 UR24, -UR24, 0x100000, URZ ;  /* 0x0010000018187890 */ /* 0x000fc8000fffe13f */
[----:B------:R-:W-:Y:S02]  /*0b90*/  USHF.L.U32 UR25, UR24, 0xb, URZ ;  /* 0x0000000b18197899 */ /* 0x000fe4000800063f */
[----:B------:R-:W-:Y:S02]  /*0ba0*/  USHF.L.U32 UR24, UR24, 0x1, URZ ;  /* 0x0000000118187899 */ /* 0x000fe4000800063f */
[----:B-1----:R-:W-:Y:S02]  /*0bb0*/  ULEA UR11, UR11, UR4, 0x18 ;  /* 0x000000040b0b7291 */ /* 0x002fe4000f8ec03f */
[----:B------:R-:W-:-:S04]  /*0bc0*/  UIADD3 UR4, -UR5, 0x100000, URZ ;  /* 0x0010000005047890 */ /* 0x000fc8000fffe13f */
[----:B------:R-:W-:Y:S02]  /*0bd0*/  USHF.L.U32 UR5, UR4, 0xb, URZ ;  /* 0x0000000b04057899 */ /* 0x000fe4000800063f */
[----:B------:R-:W-:Y:S01]  /*0be0*/  USHF.L.U32 UR4, UR4, 0x1, URZ ;  /* 0x0000000104047899 */ /* 0x000fe2000800063f */
[----:B------:R-:W1:Y:S11]  /*0bf0*/  FENCE.VIEW.ASYNC.S ;  /* 0x00000000000073c6 */ /* 0x000e760000000000 */
[----:B-1----:R1:W2:Y:S01]  /*0c00*/  SYNCS.EXCH.64 URZ, [UR11+0x38400], UR4 ;  /* 0x038400040b3f75b2 */ /* 0x0022a20008000100 */
[----:B------:R1:W3:Y:S01]  /*0c10*/  SYNCS.EXCH.64 URZ, [UR11+0x38440], UR24 ;  /* 0x038440180b3f75b2 */ /* 0x0002e20008000100 */
[----:B------:R1:W4:Y:S01]  /*0c20*/  SYNCS.EXCH.64 URZ, [UR11+0x38408], UR4 ;  /* 0x038408040b3f75b2 */ /* 0x0003220008000100 */
[----:B------:R1:W1:Y:S01]  /*0c30*/  SYNCS.EXCH.64 URZ, [UR11+0x38448], UR24 ;  /* 0x038448180b3f75b2 */ /* 0x0002620008000100 */
        /* <DEDUP_REMOVED lines=12> */
[----:B------:R-:W-:Y:S01]  /*0d00*/  NOP ;  /* 0x0000000000007918 */ /* 0x000fe20000000000 */
.L_x_2:
[----:B-1----:R-:W-:Y:S05]  /*0d10*/  BSYNC B0 ;  /* 0x0000000000007941 */ /* 0x002fea0003800000 */
.L_x_1:
[----:B------:R-:W1:Y:S01]  /*0d20*/  SHFL.IDX PT, R2, R13, RZ, 0x1f ;  /* 0x00001fff0d027589 */ /* 0x000e6200000e0000 */
[----:B------:R-:W-:Y:S01]  /*0d30*/  UIADD3 UR18, UR12, -0x1, URZ ;  /* 0xffffffff0c127890 */ /* 0x000fe2000fffe03f */
[----:B------:R-:W-:Y:S01]  /*0d40*/  I2FP.F32.U32 R3, UR6 ;  /* 0x0000000600037c45 */ /* 0x000fe20008201000 */
[----:B------:R-:W-:Y:S01]  /*0d50*/  UISETP.LT.U32.AND UP6, UPT, UR55, 0x2, !UP1 ;  /* 0x000000023700788c */ /* 0x000fe2000cfc1070 */
[----:B------:R-:W-:Y:S01]  /*0d60*/  NOP ;  /* 0x0000000000007918 */ /* 0x000fe20000000000 */
[----:B------:R-:W-:Y:S02]  /*0d70*/  UISETP.GE.U32.AND UP5, UPT, UR18, 0x2, UPT ;  /* 0x000000021200788c */ /* 0x000fe4000bfa6070 */
[----:B------:R-:W-:-:S04]  /*0d80*/  USEL UR53, URZ, 0x1, !UP6 ;  /* 0x000000013f357887 */ /* 0x000fc8000f000000 */
[----:B------:R-:W-:Y:S01]  /*0d90*/  USEL UR53, UR53, 0x2, UP5 ;  /* 0x0000000235357887 */ /* 0x000fe2000a800000 */
[----:B-1----:R-:W-:-:S13]  /*0da0*/  ISETP.NE.AND P1, PT, R2, RZ, PT ;  /* 0x000000ff0200720c */ /* 0x002fda0003f25270 */
[----:B------:R-:W-:Y:S05]  /*0db0*/  @P1 BRA `(.L_x_3) ;  /* 0x0000000000481947 */ /* 0x000fea0003800000 */
[----:B------:R-:W1:Y:S01]  /*0dc0*/  S2UR UR5, SR_CgaCtaId ;  /* 0x00000000000579c3 */ /* 0x000e620000008800 */
[----:B------:R-:W-:Y:S01]  /*0dd0*/  UMOV UR4, 0x400 ;  /* 0x0000040000047882 */ /* 0x000fe20000000000 */
[----:B------:R-:W-:Y:S01]  /*0de0*/  UMOV UR24, 0x1 ;  /* 0x0000000100187882 */ /* 0x000fe20000000000 */
[----:B------:R-:W-:Y:S01]  /*0df0*/  UMOV UR25, 0x4 ;  /* 0x0000000400197882 */ /* 0x000fe20000000000 */
[----:B------:R-:W-:Y:S01]  /*0e00*/  ELECT P1, URZ, PT ;  /* 0x00000000003f782f */ /* 0x000fe20003820000 */
[----:B-1----:R-:W-:Y:S02]  /*0e10*/  ULEA UR11, UR5, UR4, 0x18 ;  /* 0x00000004050b7291 */ /* 0x002fe4000f8ec03f */
[----:B------:R-:W-:-:S04]  /*0e20*/  UIADD3 UR4, -UR24, 0x100000, URZ ;  /* 0x0010000018047890 */ /* 0x000fc8000fffe13f */
[----:B------:R-:W-:Y:S02]  /*0e30*/  USHF.L.U32 UR5, UR4, 0xb, URZ ;  /* 0x0000000b04057899 */ /* 0x000fe4000800063f */
[----:B------:R-:W-:Y:S02]  /*0e40*/  USHF.L.U32 UR4, UR4, 0x1, URZ ;  /* 0x0000000104047899 */ /* 0x000fe4000800063f */
[----:B------:R-:W-:-:S04]  /*0e50*/  UIADD3 UR24, -UR25, 0x100000, URZ ;  /* 0x0010000019187890 */ /* 0x000fc8000fffe13f */
[----:B------:R-:W-:Y:S02]  /*0e60*/  USHF.L.U32 UR25, UR24, 0xb, URZ ;  /* 0x0000000b18197899 */ /* 0x000fe4000800063f */
[----:B------:R-:W-:Y:S01]  /*0e70*/  USHF.L.U32 UR24, UR24, 0x1, URZ ;  /* 0x0000000118187899 */ /* 0x000fe2000800063f */
[----:B------:R-:W1:Y:S03]  /*0e80*/  FENCE.VIEW.ASYNC.S ;  /* 0x00000000000073c6 */ /* 0x000e660000000000 */
[----:B-1----:R1:W1:Y:S08]  /*0e90*/  SYNCS.EXCH.64 URZ, [UR11+0x38480], UR4 ;  /* 0x038480040b3f75b2 */ /* 0x0022700008000100 */
[----:B------:R1:W1:Y:S01]  /*0ea0*/  SYNCS.EXCH.64 URZ, [UR11+0x38490], UR24 ;  /* 0x038490180b3f75b2 */ /* 0x0002620008000100 */
[----:B------:R1:W1:Y:S01]  /*0eb0*/  SYNCS.EXCH.64 URZ, [UR11+0x38488], UR4 ;  /* 0x038488040b3f75b2 */ /* 0x0002620008000100 */
[----:B------:R1:W1:Y:S01]  /*0ec0*/  SYNCS.EXCH.64 URZ, [UR11+0x38498], UR24 ;  /* 0x038498180b3f75b2 */ /* 0x0002620008000100 */
[----:B------:R-:W-:Y:S01]  /*0ed0*/  NOP ;  /* 0x0000000000007918 */ /* 0x000fe20000000000 */
.L_x_3:
[----:B------:R-:W2:Y:S01]  /*0ee0*/  SHFL.IDX PT, R15, R13, RZ, 0x1f ;  /* 0x00001fff0d0f7589 */ /* 0x000ea200000e0000 */
[----:B-1----:R-:W-:Y:S01]  /*0ef0*/  ULDC UR4, c[0x0][0x154] ;  /* 0x0000550000047ab9 */ /* 0x002fe20000000800 */
[----:B------:R-:W1:Y:S01]  /*0f00*/  LDC R14, c[0x0][0x148] ;  /* 0x00005200ff0e7b82 */ /* 0x000e620000000800 */
[----:B------:R-:W-:Y:S01]  /*0f10*/  FMUL R12, R3, UR4 ;  /* 0x00000004030c7c20 */ /* 0x000fe20008400000 */
[----:B------:R-:W-:Y:S01]  /*0f20*/  UISETP.EQ.AND UP6, UPT, UR55, 0x2, !UP1 ;  /* 0x000000023700788c */ /* 0x000fe2000cfc2270 */
[----:B------:R-:W-:Y:S01]  /*0f30*/  I2FP.F32.U32 R3, UR40 ;  /* 0x0000002800037c45 */ /* 0x000fe20008201000 */
[----:B------:R-:W-:Y:S01]  /*0f40*/  ULDC UR4, c[0x0][0x150] ;  /* 0x0000540000047ab9 */ /* 0x000fe20000000800 */
[----:B------:R-:W-:Y:S01]  /*0f50*/  NOP ;  /* 0x0000000000007918 */ /* 0x000fe20000000000 */
[----:B------:R-:W-:Y:S01]  /*0f60*/  USEL UR52, URZ, 0x1, !UP6 ;  /* 0x000000013f347887 */ /* 0x000fe2000f000000 */
[----:B------:R-:W3:Y:S01]  /*0f70*/  F2I.U32.TRUNC.NTZ R12, R12 ;  /* 0x0000000c000c7305 */ /* 0x000ee2000020f000 */
[----:B------:R-:W-:-:S02]  /*0f80*/  FMUL R17, R3, UR4 ;  /* 0x0000000403117c20 */ /* 0x000fc40008400000 */
[----:B------:R-:W-:Y:S01]  /*0f90*/  USEL UR52, UR52, 0x2, UP5 ;  /* 0x0000000234347887 */ /* 0x000fe2000a800000 */
[----:B--2---:R-:W-:Y:S01]  /*0fa0*/  ISETP.NE.AND P1, PT, R15, RZ, PT ;  /* 0x000000ff0f00720c */ /* 0x004fe20003f25270 */
[----:B---3--:R-:W-:-:S04]  /*0fb0*/  IMAD.MOV R21, RZ, RZ, -R12 ;  /* 0x000000ffff157224 */ /* 0x008fc800078e0a0c */
[----:B-1----:R-:W-:-:S08]  /*0fc0*/  IMAD R21, R14, R21, UR6 ;  /* 0x000000060e157e24 */ /* 0x002fd0000f8e0215 */
[----:B------:R-:W-:Y:S05]  /*0fd0*/  @P1 BRA `(.L_x_4) ;  /* 0x0000000000581947 */ /* 0x000fea0003800000 */
[----:B------:R-:W1:Y:S01]  /*0fe0*/  S2UR UR5, SR_CgaCtaId ;  /* 0x00000000000579c3 */ /* 0x000e620000008800 */
[----:B------:R-:W-:Y:S01]  /*0ff0*/  UMOV UR4, 0x400 ;  /* 0x0000040000047882 */ /* 0x000fe20000000000 */
[----:B------:R-:W-:Y:S01]  /*1000*/  UMOV UR11, 0x20 ;  /* 0x00000020000b7882 */ /* 0x000fe20000000000 */
[----:B------:R-:W-:Y:S01]  /*1010*/  UMOV UR24, 0x100 ;  /* 0x0000010000187882 */ /* 0x000fe20000000000 */
[----:B------:R-:W-:Y:S01]  /*1020*/  ELECT P1, URZ, PT ;  /* 0x00000000003f782f */ /* 0x000fe20003820000 */
        /* <DEDUP_REMOVED lines=10> */
[----:B------:R1:W1:Y:S01]  /*10d0*/  SYNCS.EXCH.64 URZ, [UR6+0x384a8], UR4 ;  /* 0x0384a804063f75b2 */ /* 0x0002620008000100 */
[----:B------:R1:W1:Y:S01]  /*10e0*/  SYNCS.EXCH.64 URZ, [UR6+0x384c8], UR24 ;  /* 0x0384c818063f75b2 */ /* 0x0002620008000100 */
[----:B------:R1:W1:Y:S01]  /*10f0*/  SYNCS.EXCH.64 URZ, [UR6+0x384b0], UR4 ;  /* 0x0384b004063f75b2 */ /* 0x0002620008000100 */
[----:B------:R1:W1:Y:S01]  /*1100*/  SYNCS.EXCH.64 URZ, [UR6+0x384d0], UR24 ;  /* 0x0384d018063f75b2 */ /* 0x0002620008000100 */
[----:B------:R1:W1:Y:S01]  /*1110*/  SYNCS.EXCH.64 URZ, [UR6+0x384b8], UR4 ;  /* 0x0384b804063f75b2 */ /* 0x0002620008000100 */
[----:B------:R1:W1:Y:S01]  /*1120*/  SYNCS.EXCH.64 URZ, [UR6+0x384d8], UR24 ;  /* 0x0384d818063f75b2 */ /* 0x0002620008000100 */
[----:B------:R-:W-:Y:S01]  /*1130*/  NOP ;  /* 0x0000000000007918 */ /* 0x000fe20000000000 */
.L_x_4:
[----:B------:R-:W-:Y:S01]  /*1140*/  SHF.R.S32.HI R14, RZ, 0x1f, R19 ;  /* 0x0000001fff0e7819 */ /* 0x000fe20000011413 */
[----:B------:R-:W4:Y:S01]  /*1150*/  SHFL.IDX PT, R15, R13, RZ, 0x1f ;  /* 0x00001fff0d0f7589 */ /* 0x000f2200000e0000 */
[----:B------:R-:W-:Y:S01]  /*1160*/  ELECT P1, URZ, PT ;  /* 0x00000000003f782f */ /* 0x000fe20003820000 */
[----:B------:R-:W2:Y:S01]  /*1170*/  LDC R18, c[0x0][0x144] ;  /* 0x00005100ff127b82 */ /* 0x000ea20000000800 */
[----:B------:R-:W-:Y:S01]  /*1180*/  LEA.HI R3, R14, R19, RZ, 0x7 ;  /* 0x000000130e037211 */ /* 0x000fe200078f38ff */
[----:B------:R-:W3:Y:S01]  /*1190*/  F2I.U32.TRUNC.NTZ R17, R17 ;  /* 0x0000001100117305 */ /* 0x000ee2000020f000 */
[----:B-1----:R-:W-:Y:S01]  /*11a0*/  UMOV UR4, 0x20 ;  /* 0x0000002000047882 */ /* 0x002fe20000000000 */
[----:B------:R-:W-:Y:S01]  /*11b0*/  NOP ;  /* 0x0000000000007918 */ /* 0x000fe20000000000 */
[----:B------:R-:W-:Y:S01]  /*11c0*/  LOP3.LUT R12, R3, 0xffffff80, RZ, 0xc0, !PT ;  /* 0xffffff80030c7812 */ /* 0x000fe200078ec0ff */
[----:B------:R-:W-:Y:S01]  /*11d0*/  IMAD.MOV.U32 R23, RZ, RZ, 0x1 ;  /* 0x00000001ff177424 */ /* 0x000fe200078e00ff */
[----:B------:R-:W-:-:S03]  /*11e0*/  ULDC UR41, c[0x0][0xc] ;  /* 0x0000030000297ab9 */ /* 0x000fc60000000800 */
[----:B------:R-:W-:-:S05]  /*11f0*/  IMAD.IADD R12, R19, 0x1, -R12 ;  /* 0x00000001130c7824 */ /* 0x000fca00078e0a0c */
[----:B------:R-:W-:-:S04]  /*1200*/  SHF.R.S32.HI R3, RZ, 0x1f, R12 ;  /* 0x0000001fff037819 */ /* 0x000fc8000001140c */
[----:B------:R-:W-:Y:S02]  /*1210*/  LEA.HI R3, R3, R12, RZ, 0x3 ;  /* 0x0000000c03037211 */ /* 0x000fe400078f18ff */
[----:B----4-:R-:W-:Y:S02]  /*1220*/  ISETP.NE.OR P1, PT, R15, RZ, !P1 ;  /* 0x000000ff0f00720c */ /* 0x010fe40004f25670 */
[--C-:B------:R-:W-:Y:S02]  /*1230*/  SHF.R.S32.HI R15, RZ, 0x3, R3.reuse ;  /* 0x00000003ff0f7819 */ /* 0x100fe40000011403 */
[----:B------:R-:W-:Y:S02]  /*1240*/  SHF.R.S32.HI R16, RZ, 0x1f, R3 ;  /* 0x0000001fff107819 */ /* 0x000fe40000011403 */
[----:B------:R-:W-:Y:S02]  /*1250*/  SHF.R.S32.HI R3, RZ, 0x1f, R2 ;  /* 0x0000001fff037819 */ /* 0x000fe40000011402 */
[----:B------:R-:W-:-:S02]  /*1260*/  LEA.HI R16, R16, R15, RZ, 0x2 ;  /* 0x0000000f10107211 */ /* 0x000fc400078f10ff */
[----:B------:R-:W-:Y:S02]  /*1270*/  LEA.HI R3, R3, R2, RZ, 0x2 ;  /* 0x0000000203037211 */ /* 0x000fe400078f10ff */
[----:B------:R-:W-:Y:S01]  /*1280*/  LOP3.LUT R16, R16, 0xfffffffc, RZ, 0xc0, !PT ;  /* 0xfffffffc10107812 */ /* 0x000fe200078ec0ff */
[----:B------:R-:W-:Y:S01]  /*1290*/  VOTEU.ALL UP5, P1 ;  /* 0x00000000003f7886 */ /* 0x000fe200008a0000 */
[----:B------:R-:W-:Y:S01]  /*12a0*/  LOP3.LUT R3, R3, 0x3ffffffc, RZ, 0xc0, !PT ;  /* 0x3ffffffc03037812 */ /* 0x000fe200078ec0ff */
[----:B------:R-:W-:Y:S02]  /*12b0*/  VOTEU.ALL UP6, P1 ;  /* 0x00000000003f7886 */ /* 0x000fe400008c0000 */
[----:B------:R-:W-:Y:S01]  /*12c0*/  IMAD.IADD R16, R15, 0x1, -R16 ;  /* 0x000000010f107824 */ /* 0x000fe200078e0a10 */
[----:B------:R-:W1:Y:S01]  /*12d0*/  @!UP5 S2UR UR11, SR_CgaCtaId ;  /* 0x00000000000bd9c3 */ /* 0x000e620000008800 */
[----:B------:R-:W-:Y:S01]  /*12e0*/  IMAD.IADD R3, R2, 0x1, -R3 ;  /* 0x0000000102037824 */ /* 0x000fe200078e0a03 */
[----:B------:R-:W-:Y:S01]  /*12f0*/  @!UP5 UMOV UR6, 0x400 ;  /* 0x000004000006d882 */ /* 0x000fe20000000000 */
[----:B---3--:R-:W-:Y:S01]  /*1300*/  IMAD.MOV R15, RZ, RZ, -R17 ;  /* 0x000000ffff0f7224 */ /* 0x008fe200078e0a11 */
[----:B------:R-:W-:-:S04]  /*1310*/  @!UP5 UIADD3 UR4, -UR4, 0x100000, URZ ;  /* 0x001000000404d890 */ /* 0x000fc8000fffe13f */
[----:B------:R-:W-:Y:S02]  /*1320*/  @!UP5 USHF.L.U32 UR5, UR4, 0xb, URZ ;  /* 0x0000000b0405d899 */ /* 0x000fe4000800063f */
[----:B------:R-:W-:Y:S01]  /*1330*/  @!UP5 USHF.L.U32 UR4, UR4, 0x1, URZ ;  /* 0x000000010404d899 */ /* 0x000fe2000800063f */
[----:B------:R-:W-:Y:S02]  /*1340*/  IMAD R3, R3, 0x4, R16 ;  /* 0x0000000403037824 */ /* 0x000fe400078e0210 */
[----:B--2---:R-:W-:Y:S02]  /*1350*/  IMAD R15, R18, R15, UR40 ;  /* 0x00000028120f7e24 */ /* 0x004fe4000f8e020f */
[C---:B------:R-:W-:Y:S01]  /*1360*/  IMAD.SHL.U32 R22, R3.reuse, 0x4, RZ ;  /* 0x0000000403167824 */ /* 0x040fe200078e00ff */
[----:B------:R-:W-:-:S04]  /*1370*/  LEA.HI R2, R3, R3, RZ, 0x1 ;  /* 0x0000000303027211 */ /* 0x000fc800078f08ff */
[----:B------:R-:W-:Y:S02]  /*1380*/  LOP3.LUT R2, R2, 0xfffffffe, RZ, 0xc0, !PT ;  /* 0xfffffffe02027812 */ /* 0x000fe400078ec0ff */
[C---:B------:R-:W-:Y:S02]  /*1390*/  LOP3.LUT R22, R3.reuse, 0xc, R22, 0x78, !PT ;  /* 0x0000000c03167812 */ /* 0x040fe400078e7816 */
[----:B------:R-:W-:-:S04]  /*13a0*/  IADD3 R2, R3, -R2, RZ ;  /* 0x8000000203027210 */ /* 0x000fc80007ffe0ff */
[----:B------:R-:W-:Y:S02]  /*13b0*/  ISETP.NE.AND P2, PT, R2, R15, PT ;  /* 0x0000000f0200720c */ /* 0x000fe40003f45270 */
[----:B------:R-:W2:Y:S01]  /*13c0*/  LDC R15, c[0x0][0x140] ;  /* 0x00005000ff0f7b82 */ /* 0x000ea20000000800 */
[----:B-1----:R-:W-:Y:S01]  /*13d0*/  @!UP5 ULEA UR6, UR11, UR6, 0x18 ;  /* 0x000000060b06d291 */ /* 0x002fe2000f8ec03f */
[----:B------:R-:W-:Y:S01]  /*13e0*/  VOTEU.ALL UP5, P1 ;  /* 0x00000000003f7886 */ /* 0x000fe200008a0000 */
[----:B------:R-:W-:-:S04]  /*13f0*/  LOP3.LUT P1, RZ, R12, 0x7, RZ, 0xc0, !PT ;  /* 0x000000070cff7812 */ /* 0x000fc8000782c0ff */
[----:B------:R-:W-:-:S04]  /*1400*/  ISETP.LT.U32.AND P1, PT, R22, 0x2, !P1 ;  /* 0x000000021600780c */ /* 0x000fc80004f21070 */
[----:B------:R-:W-:Y:S01]  /*1410*/  @P2 LEA.HI R2, R22, R22, RZ, 0x1 ;  /* 0x0000001616022211 */ /* 0x000fe200078f08ff */
[----:B------:R-:W1:Y:S02]  /*1420*/  FENCE.VIEW.ASYNC.S ;  /* 0x00000000000073c6 */ /* 0x000e640000000000 */
[----:B-1----:R-:W1:Y:S01]  /*1430*/  @!UP5 SYNCS.EXCH.64 URZ, [UR6+0x384e0], UR4 ;  /* 0x0384e004063fd5b2 */ /* 0x002e620008000100 */
[----:B------:R-:W-:-:S04]  /*1440*/  @P2 SHF.R.S32.HI R2, RZ, 0x1, R2 ;  /* 0x00000001ff022819 */ /* 0x000fc80000011402 */
[----:B------:R-:W-:Y:S02]  /*1450*/  @P2 ISETP.NE.AND P3, PT, R2, R21, PT ;  /* 0x000000150200220c */ /* 0x000fe40003f65270 */
[----:B------:R-:W-:Y:S02]  /*1460*/  SEL R2, RZ, 0x1, !P1 ;  /* 0x00000001ff027807 */ /* 0x000fe40004800000 */
[----:B------:R-:W-:Y:S02]  /*1470*/  @P2 SEL R23, RZ, 0x1, P3 ;  /* 0x00000001ff172807 */ /* 0x000fe40001800000 */
[----:B--2---:R-:W-:Y:S02]  /*1480*/  ISETP.EQ.U32.AND P4, PT, R15, 0x1, PT ;  /* 0x000000010f00780c */ /* 0x004fe40003f82070 */
[----:B------:R-:W-:Y:S01]  /*1490*/  LOP3.LUT R23, R23, R2, RZ, 0xc0, !PT ;  /* 0x0000000217177212 */ /* 0x000fe200078ec0ff */
[----:B------:R2:W3:Y:S01]  /*14a0*/  @!UP6 SYNCS.EXCH.64 URZ, [UR6+0x384e8], UR4 ;  /* 0x0384e804063fe5b2 */ /* 0x0004e20008000100 */
[----:B------:R-:W-:Y:S01]  /*14b0*/  NOP ;  /* 0x0000000000007918 */ /* 0x000fe20000000000 */
[----:B--2---:R-:W-:-:S08]  /*14c0*/  ULDC.U8 UR4, c[0x0][0x900] ;  /* 0x0002400000047ab9 */ /* 0x004fd00000000000 */
[----:B-1----:R-:W-:Y:S05]  /*14d0*/  @!P4 BRA `(.L_x_5) ;  /* 0x000000000008c947 */ /* 0x002fea0003800000 */
[----:B---3--:R-:W-:Y:S01]  /*14e0*/  UCGABAR_ARV ;  /* 0x00000000000079c7 */ /* 0x008fe20008000000 */
[----:B------:R-:W-:Y:S05]  /*14f0*/  BRA `(.L_x_6) ;  /* 0x0000000000047947 */ /* 0x000fea0003800000 */
.L_x_5:
[----:B---3--:R-:W-:Y:S01]  /*1500*/  NOP ;  /* 0x0000000000007918 */ /* 0x008fe20000000000 */
.L_x_6:
[----:B------:R-:W-:Y:S05]  /*1510*/  @!P4 BRA `(.L_x_7) ;  /* 0x00000000000cc947 */ /* 0x000fea0003800000 */
[----:B------:R-:W-:Y:S01]  /*1520*/  UCGABAR_WAIT ;  /* 0x0000000000007dc7 */ /* 0x000fe20008000000 */
[----:B------:R-:W-:Y:S01]  /*1530*/  CCTL.IVALL ;  /* 0x00000000ff00798f */ /* 0x000fe20002000000 */
[----:B------:R-:W-:Y:S05]  /*1540*/  BRA `(.L_x_8) ;  /* 0x0000000000047947 */ /* 0x000fea0003800000 */
.L_x_7:
[----:B------:R-:W-:Y:S06]  /*1550*/  BAR.SYNC.DEFER_BLOCKING 0x0 ;  /* 0x0000000000007b1d */ /* 0x000fec0000010000 */
.L_x_8:
[----:B------:R-:W1:Y:S01]  /*1560*/  LDC.64 R16, c[0x0][0x8f8] ;  /* 0x00023e00ff107b82 */ /* 0x000e620000000a00 */
[----:B------:R-:W-:Y:S01]  /*1570*/  IMAD.U32 R2, RZ, RZ, UR9 ;  /* 0x00000009ff027e24 */ /* 0x000fe2000f8e00ff */
[----:B------:R-:W-:Y:S01]  /*1580*/  ISETP.NE.AND P2, PT, RZ, UR4, PT ;  /* 0x00000004ff007c0c */ /* 0x000fe2000bf45270 */
[----:B------:R-:W-:Y:S01]  /*1590*/  UMOV UR6, URZ ;  /* 0x0000003f00067c82 */ /* 0x000fe20008000000 */
[----:B------:R-:W-:Y:S01]  /*15a0*/  UMOV UR5, URZ ;  /* 0x0000003f00057c82 */ /* 0x000fe20008000000 */
[----:B------:R-:W-:Y:S01]  /*15b0*/  UMOV UR4, URZ ;  /* 0x0000003f00047c82 */ /* 0x000fe20008000000 */
[----:B------:R-:W-:Y:S01]  /*15c0*/  UMOV UR11, URZ ;  /* 0x0000003f000b7c82 */ /* 0x000fe20008000000 */
[----:B------:R-:W-:Y:S01]  /*15d0*/  P2R R21, PR, RZ, 0x4 ;  /* 0x00000004ff157803 */ /* 0x000fe20000000000 */
[----:B------:R-:W-:Y:S01]  /*15e0*/  IMAD.MOV.U32 R18, RZ, RZ, -0x1 ;  /* 0xffffffffff127424 */ /* 0x000fe200078e00ff */
[----:B-1----:R-:W-:Y:S01]  /*15f0*/  ISETP.LE.U32.AND P1, PT, R16, UR10, PT ;  /* 0x0000000a10007c0c */ /* 0x002fe2000bf23070 */
[----:B------:R-:W-:-:S03]  /*1600*/  IMAD.MOV.U32 R16, RZ, RZ, -0x1 ;  /* 0xffffffffff107424 */ /* 0x000fc600078e00ff */
[----:B------:R-:W-:Y:S01]  /*1610*/  ISETP.GE.U32.AND.EX P1, PT, R2, R17, PT, P1 ;  /* 0x000000110200720c */ /* 0x000fe20003f26110 */
[----:B------:R-:W-:-:S12]  /*1620*/  IMAD.MOV.U32 R17, RZ, RZ, -0x1 ;  /* 0xffffffffff117424 */ /* 0x000fd800078e00ff */
[----:B------:R-:W-:Y:S05]  /*1630*/  @P2 BRA P1, `(.L_x_9) ;  /* 0x0000001400fc2947 */ /* 0x000fea0000800000 */
[----:B------:R-:W-:Y:S01]  /*1640*/  IMAD.U32 R3, RZ, RZ, UR9 ;  /* 0x00000009ff037e24 */ /* 0x000fe2000f8e00ff */
[----:B------:R-:W-:Y:S01]  /*1650*/  ISETP.LE.U32.AND P1, PT, R6, UR10, PT ;  /* 0x0000000a06007c0c */ /* 0x000fe2000bf23070 */
[----:B------:R-:W-:Y:S01]  /*1660*/  UMOV UR5, URZ ;  /* 0x0000003f00057c82 */ /* 0x000fe20008000000 */
[----:B------:R-:W-:Y:S01]  /*1670*/  UMOV UR4, URZ ;  /* 0x0000003f00047c82 */ /* 0x000fe20008000000 */
[----:B------:R-:W-:Y:S01]  /*1680*/  UMOV UR11, URZ ;  /* 0x0000003f000b7c82 */ /* 0x000fe20008000000 */
[----:B------:R-:W-:Y:S01]  /*1690*/  ISETP.GE.U32.AND.EX P1, PT, R3, R7, PT, P1 ;  /* 0x000000070300720c */ /* 0x000fe20003f26110 */
[----:B------:R-:W-:-:S12]  /*16a0*/  UMOV UR6, URZ ;  /* 0x0000003f00067c82 */ /* 0x000fd80008000000 */
[----:B------:R-:W-:Y:S05]  /*16b0*/  @!P1 BRA `(.L_x_10) ;  /* 0x0000001000c89947 */ /* 0x000fea0003800000 */
[----:B------:R-:W-:Y:S02]  /*16c0*/  VIADD R7, R9, 0x20 ;  /* 0x0000002009077836 */ /* 0x000fe40000000000 */
[----:B------:R-:W-:Y:S02]  /*16d0*/  IMAD.MOV.U32 R3, RZ, RZ, R9 ;  /* 0x000000ffff037224 */ /* 0x000fe400078e0009 */
[----:B-----5:R-:W-:Y:S01]  /*16e0*/  IMAD.MOV.U32 R12, RZ, RZ, R8 ;  /* 0x000000ffff0c7224 */ /* 0x020fe200078e0008 */
[----:B------:R-:W-:-:S13]  /*16f0*/  ISETP.GE.AND P1, PT, R7, R0, PT ;  /* 0x000000000700720c */ /* 0x000fda0003f26270 */
[----:B------:R-:W1:Y:S01]  /*1700*/  @!P1 LDC.64 R24, c[0x0][0x918] ;  /* 0x00024600ff189b82 */ /* 0x000e620000000a00 */
[----:B------:R-:W-:Y:S01]  /*1710*/  @!P1 VIADD R15, R3, 0x20 ;  /* 0x00000020030f9836 */ /* 0x000fe20000000000 */
[----:B------:R-:W-:Y:S02]  /*1720*/  UIADD3 UR16, UP5, UR16, -0x1, URZ ;  /* 0xffffffff10107890 */ /* 0x000fe4000ffbe03f */
[----:B------:R-:W-:Y:S01]  /*1730*/  UIADD3 UR14, UP6, UR14, -0x1, URZ ;  /* 0xffffffff0e0e7890 */ /* 0x000fe2000ffde03f */
[----:B------:R-:W-:Y:S01]  /*1740*/  BSSY B0, `(.L_x_11) ;  /* 0x0000051000007945 */ /* 0x000fe20003800000 */
[----:B------:R-:W-:Y:S01]  /*1750*/  UIADD3.X UR17, UR17, -0x1, URZ, UP5, !UPT ;  /* 0xffffffff11117890 */ /* 0x000fe2000affe43f */
[----:B-1----:R-:W-:-:S04]  /*1760*/  @!P1 IMAD.WIDE R24, R15, 0xc, R24 ;  /* 0x0000000c0f189825 */ /* 0x002fc800078e0218 */
[----:B------:R-:W-:Y:S01]  /*1770*/  IMAD.MOV.U32 R15, RZ, RZ, R10 ;  /* 0x000000ffff0f7224 */ /* 0x000fe200078e000a */
[----:B------:R1:W5:Y:S04]  /*1780*/  @!P1 LDG.E R8, desc[UR58][R24.64] ;  /* 0x0000003a18089981 */ /* 0x000368000c1e1900 */
[----:B------:R1:W5:Y:S01]  /*1790*/  @!P1 LDG.E R10, desc[UR58][R24.64+0x4] ;  /* 0x0000043a180a9981 */ /* 0x000362000c1e1900 */
[----:B------:R-:W-:Y:S01]  /*17a0*/  ISETP.GE.AND P1, PT, R3, R0, PT ;  /* 0x000000000300720c */ /* 0x000fe20003f26270 */
[----:B------:R-:W-:Y:S01]  /*17b0*/  UIADD3.X UR15, UR15, -0x1, URZ, UP6, !UPT ;  /* 0xffffffff0f0f7890 */ /* 0x000fe2000b7fe43f */
[----:B------:R-:W-:Y:S01]  /*17c0*/  MOV R6, RZ ;  /* 0x000000ff00067202 */ /* 0x000fe20000000f00 */
[----:B------:R-:W-:Y:S01]  /*17d0*/  UIADD3 UR4, UR8, -0x1, URZ ;  /* 0xffffffff08047890 */ /* 0x000fe2000fffe03f */
[----:B------:R-:W-:Y:S01]  /*17e0*/  IMAD.MOV.U32 R2, RZ, RZ, RZ ;  /* 0x000000ffff027224 */ /* 0x000fe200078e00ff */
[----:B------:R-:W-:Y:S01]  /*17f0*/  UIADD3 UR5, UR7, -0x1, URZ ;  /* 0xffffffff07057890 */ /* 0x000fe2000fffe03f */
[----:B------:R-:W-:-:S02]  /*1800*/  IMAD.MOV.U32 R28, RZ, RZ, 0x7fffffff ;  /* 0x7fffffffff1c7424 */ /* 0x000fc400078e00ff */
[----:B------:R-:W-:-:S05]  /*1810*/  IMAD.MOV.U32 R29, RZ, RZ, RZ ;  /* 0x000000ffff1d7224 */ /* 0x000fca00078e00ff */
[----:B-1----:R-:W-:Y:S05]  /*1820*/  @P1 BRA `(.L_x_12) ;  /* 0x0000000400081947 */ /* 0x002fea0003800000 */
[----:B------:R-:W-:Y:S02]  /*1830*/  PLOP3.LUT P3, PT, PT, PT, UP0, 0x80, 0x0 ;  /* 0x000000000000781c */ /* 0x000fe40003f6f008 */
[C---:B------:R-:W-:Y:S02]  /*1840*/  IADD3 R17, P2, R15.reuse, UR16, RZ ;  /* 0x000000100f117c10 */ /* 0x040fe4000ff5e0ff */
[C---:B------:R-:W-:Y:S02]  /*1850*/  IADD3 R28, P1, R12.reuse, UR14, RZ ;  /* 0x0000000e0c1c7c10 */ /* 0x040fe4000ff3e0ff */
[----:B------:R-:W-:Y:S02]  /*1860*/  LEA.HI.X.SX32 R18, R15, UR17, 0x1, P2 ;  /* 0x000000110f127c11 */ /* 0x000fe400090f0eff */
[----:B------:R-:W-:-:S05]  /*1870*/  LEA.HI.X.SX32 R29, R12, UR15, 0x1, P1 ;  /* 0x0000000f0c1d7c11 */ /* 0x000fca00088f0eff */
[----:B------:R-:W-:Y:S05]  /*1880*/  @!P3 BRA `(.L_x_13) ;  /* 0x000000000030b947 */ /* 0x000fea0003800000 */
[----:B------:R-:W-:Y:S02]  /*1890*/  ULDC UR6, c[0x0][0x8dc] ;  /* 0x0002370000067ab9 */ /* 0x000fe40000000800 */
[----:B------:R-:W-:-:S05]  /*18a0*/  IADD3 R15, P1, R28, UR6, RZ ;  /* 0x000000061c0f7c10 */ /* 0x000fca000ff3e0ff */
[----:B------:R-:W-:-:S04]  /*18b0*/  IMAD.X R29, RZ, RZ, R29, P1 ;  /* 0x000000ffff1d7224 */ /* 0x000fc800008e061d */
[----:B------:R-:W-:-:S04]  /*18c0*/  IMAD.WIDE.U32 R4, R29, UR20, RZ ;  /* 0x000000141d047c25 */ /* 0x000fc8000f8e00ff */
[----:B------:R-:W-:-:S04]  /*18d0*/  IMAD.WIDE.U32 R24, P1, R15, UR21, R4 ;  /* 0x000000150f187c25 */ /* 0x000fc8000f820004 */
[----:B------:R-:W-:-:S04]  /*18e0*/  IMAD.WIDE.U32 R4, R15, UR20, RZ ;  /* 0x000000140f047c25 */ /* 0x000fc8000f8e00ff */
[----:B------:R-:W-:Y:S01]  /*18f0*/  IMAD.X R27, RZ, RZ, RZ, P1 ;  /* 0x000000ffff1b7224 */ /* 0x000fe200008e06ff */
[----:B------:R-:W-:Y:S01]  /*1900*/  IADD3 RZ, P1, R5, R24, RZ ;  /* 0x0000001805ff7210 */ /* 0x000fe20007f3e0ff */
[----:B------:R-:W-:-:S04]  /*1910*/  IMAD.MOV.U32 R26, RZ, RZ, R25 ;  /* 0x000000ffff1a7224 */ /* 0x000fc800078e0019 */
[----:B------:R-:W-:-:S04]  /*1920*/  IMAD.WIDE.U32.X R4, R29, UR21, R26, P1 ;  /* 0x000000151d047c25 */ /* 0x000fc800088e041a */
[----:B------:R-:W-:Y:S02]  /*1930*/  IMAD.MOV.U32 R28, RZ, RZ, R4 ;  /* 0x000000ffff1c7224 */ /* 0x000fe400078e0004 */
[----:B------:R-:W-:-:S07]  /*1940*/  IMAD.MOV.U32 R29, RZ, RZ, R5 ;  /* 0x000000ffff1d7224 */ /* 0x000fce00078e0005 */
.L_x_13:
        /* <DEDUP_REMOVED lines=11> */
[----:B------:R-:W-:Y:S01]  /*1a00*/  IMAD.MOV.U32 R17, RZ, RZ, R4 ;  /* 0x000000ffff117224 */ /* 0x000fe200078e0004 */
[----:B------:R-:W-:-:S07]  /*1a10*/  MOV R18, R5 ;  /* 0x0000000500127202 */ /* 0x000fce0000000f00 */
.L_x_14:
[----:B------:R-:W-:Y:S02]  /*1a20*/  SHF.R.U64 R5, R28, UR26, R29 ;  /* 0x0000001a1c057c19 */ /* 0x000fe4000800121d */
[----:B------:R-:W-:-:S03]  /*1a30*/  SHF.R.U64 R4, R17, UR30, R18 ;  /* 0x0000001e11047c19 */ /* 0x000fc60008001212 */
[----:B------:R-:W-:Y:S02]  /*1a40*/  VIADD R17, R5, UR4 ;  /* 0x0000000405117c36 */ /* 0x000fe40008000000 */
[----:B------:R-:W-:-:S03]  /*1a50*/  VIADD R18, R4, UR5 ;  /* 0x0000000504127c36 */ /* 0x000fc60008000000 */
[----:B------:R-:W-:Y:S02]  /*1a60*/  IABS R15, R17 ;  /* 0x00000011000f7213 */ /* 0x000fe40000000000 */
[----:B------:R-:W-:-:S03]  /*1a70*/  IABS R12, R18 ;  /* 0x00000012000c7213 */ /* 0x000fc60000000000 */
[----:B------:R-:W-:-:S04]  /*1a80*/  IMAD.HI.U32 R4, R15, UR13, RZ ;  /* 0x0000000d0f047c27 */ /* 0x000fc8000f8e00ff */
[----:B------:R-:W-:-:S04]  /*1a90*/  IMAD.HI.U32 R5, R12, UR19, RZ ;  /* 0x000000130c057c27 */ /* 0x000fc8000f8e00ff */
[----:B------:R-:W-:Y:S02]  /*1aa0*/  IMAD R4, R4, UR29, R15 ;  /* 0x0000001d04047c24 */ /* 0x000fe4000f8e020f */
[----:B------:R-:W-:Y:S02]  /*1ab0*/  IMAD R5, R5, UR31, R12 ;  /* 0x0000001f05057c24 */ /* 0x000fe4000f8e020c */
[----:B------:R-:W-:Y:S01]  /*1ac0*/  IMAD.U32 R15, RZ, RZ, UR32 ;  /* 0x00000020ff0f7e24 */ /* 0x000fe2000f8e00ff */
[----:B------:R-:W-:Y:S01]  /*1ad0*/  ISETP.LT.U32.AND P1, PT, R4, UR28, PT ;  /* 0x0000001c04007c0c */ /* 0x000fe2000bf21070 */
[----:B------:R-:W-:Y:S01]  /*1ae0*/  IMAD.U32 R12, RZ, RZ, UR33 ;  /* 0x00000021ff0c7e24 */ /* 0x000fe2000f8e00ff */
[----:B------:R-:W-:-:S11]  /*1af0*/  ISETP.LT.U32.AND P2, PT, R5, UR27, PT ;  /* 0x0000001b05007c0c */ /* 0x000fd6000bf41070 */
[----:B------:R-:W-:Y:S01]  /*1b00*/  @!P1 VIADD R4, R4, -UR28 ;  /* 0x8000001c04049c36 */ /* 0x000fe20008000000 */
[----:B------:R-:W-:Y:S01]  /*1b10*/  ISETP.GE.AND P1, PT, R18, RZ, PT ;  /* 0x000000ff1200720c */ /* 0x000fe20003f26270 */
[----:B------:R-:W-:Y:S01]  /*1b20*/  @!P2 VIADD R5, R5, -UR27 ;  /* 0x8000001b0505ac36 */ /* 0x000fe20008000000 */
[----:B------:R-:W-:Y:S02]  /*1b30*/  ISETP.GE.AND P2, PT, R17, RZ, PT ;  /* 0x000000ff1100720c */ /* 0x000fe40003f46270 */
[----:B------:R-:W-:Y:S02]  /*1b40*/  ISETP.LT.U32.AND P3, PT, R4, UR28, PT ;  /* 0x0000001c04007c0c */ /* 0x000fe4000bf61070 */
[----:B------:R-:W-:-:S11]  /*1b50*/  ISETP.LT.U32.AND P4, PT, R5, UR27, PT ;  /* 0x0000001b05007c0c */ /* 0x000fd6000bf81070 */
[----:B------:R-:W-:Y:S01]  /*1b60*/  @!P3 VIADD R4, R4, -UR28 ;  /* 0x8000001c0404bc36 */ /* 0x000fe20008000000 */
[----:B------:R-:W-:Y:S01]  /*1b70*/  PLOP3.LUT P3, PT, PT, PT, UP4, 0x80, 0x0 ;  /* 0x000000000000781c */ /* 0x000fe20003f6f048 */
[----:B------:R-:W-:Y:S01]  /*1b80*/  @!P4 VIADD R5, R5, -UR27 ;  /* 0x8000001b0505cc36 */ /* 0x000fe20008000000 */
[----:B------:R-:W-:Y:S01]  /*1b90*/  PLOP3.LUT P4, PT, PT, PT, UP2, 0x80, 0x0 ;  /* 0x000000000000781c */ /* 0x000fe20003f8f028 */
[----:B------:R-:W-:Y:S02]  /*1ba0*/  @!P2 IMAD.MOV R4, RZ, RZ, -R4 ;  /* 0x000000ffff04a224 */ /* 0x000fe400078e0a04 */
[----:B------:R-:W-:Y:S01]  /*1bb0*/  @!P1 IMAD.MOV R5, RZ, RZ, -R5 ;  /* 0x000000ffff059224 */ /* 0x000fe200078e0a05 */
[----:B------:R-:W-:Y:S02]  /*1bc0*/  PLOP3.LUT P1, PT, PT, PT, UP3, 0x80, 0x0 ;  /* 0x000000000000781c */ /* 0x000fe40003f2f038 */
[----:B------:R-:W-:Y:S02]  /*1bd0*/  SEL R4, R15, R4, !P3 ;  /* 0x000000040f047207 */ /* 0x000fe40005800000 */
[----:B------:R-:W-:-:S03]  /*1be0*/  SEL R5, R12, R5, !P4 ;  /* 0x000000050c057207 */ /* 0x000fc60006000000 */
[----:B------:R-:W-:Y:S02]  /*1bf0*/  IMAD.IADD R28, R17, 0x1, -R4 ;  /* 0x00000001111c7824 */ /* 0x000fe400078e0a04 */
[----:B------:R-:W-:-:S05]  /*1c00*/  IMAD.IADD R5, R18, 0x1, -R5 ;  /* 0x0000000112057824 */ /* 0x000fca00078e0a05 */
[----:B------:R-:W-:Y:S01]  /*1c10*/  SEL R4, R5, R28, !P1 ;  /* 0x0000001c05047207 */ /* 0x000fe20004800000 */
[----:B------:R-:W-:-:S03]  /*1c20*/  IMAD R28, R28, R5, RZ ;  /* 0x000000051c1c7224 */ /* 0x000fc600078e02ff */
[----:B------:R-:W-:Y:S02]  /*1c30*/  SHF.R.S32.HI R5, RZ, 0x1f, R4 ;  /* 0x0000001fff057819 */ /* 0x000fe40000011404 */
[----:B------:R-:W-:-:S07]  /*1c40*/  SHF.R.S32.HI R29, RZ, 0x1f, R28 ;  /* 0x0000001fff1d7819 */ /* 0x000fce000001141c */
.L_x_12:
[----:B------:R-:W-:Y:S05]  /*1c50*/  BSYNC B0 ;  /* 0x0000000000007941 */ /* 0x000fea0003800000 */
.L_x_11:
[----:B------:R-:W1:Y:S01]  /*1c60*/  SHFL.UP PT, R15, R28, 0x1, RZ ;  /* 0x042000001c0f7989 */ /* 0x000e6200000e00ff */
[C---:B------:R-:W-:Y:S02]  /*1c70*/  ISETP.NE.AND P2, PT, R9.reuse, RZ, PT ;  /* 0x000000ff0900720c */ /* 0x040fe40003f45270 */
[C---:B------:R-:W-:Y:S01]  /*1c80*/  ISETP.GE.U32.AND P3, PT, R9.reuse, 0x2, PT ;  /* 0x000000020900780c */ /* 0x040fe20003f66070 */
[----:B------:R-:W2:Y:S01]  /*1c90*/  SHFL.UP PT, R12, R29, 0x1, RZ ;  /* 0x042000001d0c7989 */ /* 0x000ea200000e00ff */
[C---:B------:R-:W-:Y:S02]  /*1ca0*/  ISETP.GE.U32.AND P4, PT, R9.reuse, 0x4, PT ;  /* 0x000000040900780c */ /* 0x040fe40003f86070 */
[C---:B------:R-:W-:Y:S02]  /*1cb0*/  ISETP.GE.U32.AND P5, PT, R9.reuse, 0x8, PT ;  /* 0x000000080900780c */ /* 0x040fe40003fa6070 */
[----:B------:R-:W-:Y:S02]  /*1cc0*/  ISETP.GE.U32.AND P6, PT, R9, 0x10, PT ;  /* 0x000000100900780c */ /* 0x000fe40003fc6070 */
[----:B-1----:R-:W-:-:S02]  /*1cd0*/  SEL R15, R15, RZ, P2 ;  /* 0x000000ff0f0f7207 */ /* 0x002fc40001000000 */
[----:B--2---:R-:W-:Y:S02]  /*1ce0*/  SEL R12, R12, RZ, P2 ;  /* 0x000000ff0c0c7207 */ /* 0x004fe40001000000 */
[----:B------:R-:W-:-:S04]  /*1cf0*/  IADD3 R24, P1, R15, R28, RZ ;  /* 0x0000001c0f187210 */ /* 0x000fc80007f3e0ff */
[----:B------:R-:W-:Y:S01]  /*1d00*/  IADD3.X R17, R12, R29, RZ, P1, !PT ;  /* 0x0000001d0c117210 */ /* 0x000fe20000ffe4ff */
[----:B------:R-:W1:Y:S04]  /*1d10*/  SHFL.UP PT, R15, R24, 0x2, RZ ;  /* 0x04400000180f7989 */ /* 0x000e6800000e00ff */
[----:B------:R-:W2:Y:S01]  /*1d20*/  SHFL.UP PT, R12, R17, 0x2, RZ ;  /* 0x04400000110c7989 */ /* 0x000ea200000e00ff */
[----:B-1----:R-:W-:-:S04]  /*1d30*/  SEL R15, R15, RZ, P3 ;  /* 0x000000ff0f0f7207 */ /* 0x002fc80001800000 */
[----:B------:R-:W-:Y:S02]  /*1d40*/  IADD3 R18, P1, R15, R24, RZ ;  /* 0x000000180f127210 */ /* 0x000fe40007f3e0ff */
[----:B--2---:R-:W-:-:S03]  /*1d50*/  SEL R12, R12, RZ, P3 ;  /* 0x000000ff0c0c7207 */ /* 0x004fc60001800000 */
[----:B------:R-:W1:Y:S02]  /*1d60*/  SHFL.UP PT, R15, R18, 0x4, RZ ;  /* 0x04800000120f7989 */ /* 0x000e6400000e00ff */
[----:B------:R-:W-:-:S05]  /*1d70*/  IMAD.X R25, R12, 0x1, R17, P1 ;  /* 0x000000010c197824 */ /* 0x000fca00008e0611 */
        /* <DEDUP_REMOVED lines=15> */
[----:B--2---:R-:W-:-:S05]  /*1e70*/  SEL R12, R12, RZ, P6 ;  /* 0x000000ff0c0c7207 */ /* 0x004fca0003000000 */
[----:B------:R-:W-:Y:S01]  /*1e80*/  IMAD.X R17, R12, 0x1, R25, P1 ;  /* 0x000000010c117824 */ /* 0x000fe200008e0619 */
[----:B------:R-:W-:-:S04]  /*1e90*/  ISETP.GT.U32.AND P1, PT, R15, UR10, PT ;  /* 0x0000000a0f007c0c */ /* 0x000fc8000bf24070 */
[----:B------:R-:W-:-:S13]  /*1ea0*/  ISETP.GT.U32.AND.EX P1, PT, R17, UR9, PT, P1 ;  /* 0x0000000911007c0c */ /* 0x000fda000bf24110 */
[----:B------:R-:W-:-:S04]  /*1eb0*/  VOTE.ANY R12, PT, P1 ;  /* 0x00000000000c7806 */ /* 0x000fc800008e0100 */
[----:B------:R-:W-:-:S13]  /*1ec0*/  ISETP.NE.AND P1, PT, R12, RZ, PT ;  /* 0x000000ff0c00720c */ /* 0x000fda0003f25270 */
[----:B------:R-:W-:Y:S05]  /*1ed0*/  @P1 BRA `(.L_x_15) ;  /* 0x00000008006c1947 */ /* 0x000fea0003800000 */
[----:B------:R-:W1:Y:S01]  /*1ee0*/  LDC R0, c[0x0][0x910] ;  /* 0x00024400ff007b82 */ /* 0x000e620000000800 */
[----:B------:R-:W-:Y:S01]  /*1ef0*/  IMAD.MOV.U32 R26, RZ, RZ, R15 ;  /* 0x000000ffff1a7224 */ /* 0x000fe200078e000f */
[----:B------:R-:W-:Y:S01]  /*1f00*/  ULDC UR13, c[0x0][0x8f4] ;  /* 0x00023d00000d7ab9 */ /* 0x000fe20000000800 */
[----:B------:R-:W-:Y:S01]  /*1f10*/  IMAD.MOV.U32 R27, RZ, RZ, R17 ;  /* 0x000000ffff1b7224 */ /* 0x000fe200078e0011 */
[----:B------:R-:W-:Y:S01]  /*1f20*/  ULDC UR6, c[0x0][0x8dc] ;  /* 0x0002370000067ab9 */ /* 0x000fe20000000800 */
[----:B------:R-:W-:Y:S01]  /*1f30*/  ULDC UR19, c[0x0][0x8d8] ;  /* 0x0002360000137ab9 */ /* 0x000fe20000000800 */
[----:B------:R-:W-:Y:S01]  /*1f40*/  ULDC UR24, c[0x0][0x8f0] ;  /* 0x00023c0000187ab9 */ /* 0x000fe20000000800 */
[----:B------:R-:W-:Y:S01]  /*1f50*/  ULDC.64 UR20, c[0x0][0x8d0] ;  /* 0x0002340000147ab9 */ /* 0x000fe20000000a00 */
[----:B------:R-:W-:-:S05]  /*1f60*/  ULDC.64 UR22, c[0x0][0x8e8] ;  /* 0x00023a0000167ab9 */ /* 0x000fca0000000a00 */
.L_x_20:
[----:B------:R-:W-:Y:S02]  /*1f70*/  IMAD.MOV.U32 R3, RZ, RZ, R7 ;  /* 0x000000ffff037224 */ /* 0x000fe400078e0007 */
[----:B------:R-:W-:Y:S02]  /*1f80*/  VIADD R7, R7, 0x20 ;  /* 0x0000002007077836 */ /* 0x000fe40000000000 */
[----:B-----5:R-:W-:-:S03]  /*1f90*/  IMAD.MOV.U32 R12, RZ, RZ, R8 ;  /* 0x000000ffff0c7224 */ /* 0x020fc600078e0008 */
[----:B-1----:R-:W-:-:S13]  /*1fa0*/  ISETP.GE.AND P1, PT, R7, R0, PT ;  /* 0x000000000700720c */ /* 0x002fda0003f26270 */
[----:B------:R-:W1:Y:S01]  /*1fb0*/  @!P1 LDC.64 R24, c[0x0][0x918] ;  /* 0x00024600ff189b82 */ /* 0x000e620000000a00 */
[----:B------:R-:W-:Y:S01]  /*1fc0*/  @!P1 VIADD R15, R3, 0x20 ;  /* 0x00000020030f9836 */ /* 0x000fe20000000000 */
[----:B------:R2:W3:Y:S01]  /*1fd0*/  SHFL.IDX PT, R2, R27, 0x1f, 0x1f ;  /* 0x03e01f001b027f89 */ /* 0x0004e200000e0000 */
[----:B------:R-:W-:Y:S03]  /*1fe0*/  BSSY B0, `(.L_x_16) ;  /* 0x0000065000007945 */ /* 0x000fe60003800000 */
[----:B------:R2:W4:Y:S01]  /*1ff0*/  SHFL.IDX PT, R6, R26, 0x1f, 0x1f ;  /* 0x03e01f001a067f89 */ /* 0x00052200000e0000 */
[----:B-1----:R-:W-:-:S04]  /*2000*/  @!P1 IMAD.WIDE R24, R15, 0xc, R24 ;  /* 0x0000000c0f189825 */ /* 0x002fc800078e0218 */
[----:B------:R-:W-:Y:S01]  /*2010*/  IMAD.MOV.U32 R15, RZ, RZ, R10 ;  /* 0x000000ffff0f7224 */ /* 0x000fe200078e000a */
[----:B------:R2:W5:Y:S04]  /*2020*/  @!P1 LDG.E R8, desc[UR58][R24.64] ;  /* 0x0000003a18089981 */ /* 0x000568000c1e1900 */
[----:B------:R2:W5:Y:S01]  /*2030*/  @!P1 LDG.E R10, desc[UR58][R24.64+0x4] ;  /* 0x0000043a180a9981 */ /* 0x000562000c1e1900 */
[----:B------:R-:W-:Y:S01]  /*2040*/  ISETP.GE.AND P1, PT, R3, R0, PT ;  /* 0x000000000300720c */ /* 0x000fe20003f26270 */
[----:B------:R-:W-:Y:S01]  /*2050*/  IMAD.MOV.U32 R28, RZ, RZ, 0x7fffffff ;  /* 0x7fffffffff1c7424 */ /* 0x000fe200078e00ff */
[----:B------:R-:W-:-:S11]  /*2060*/  MOV R29, RZ ;  /* 0x000000ff001d7202 */ /* 0x000fd60000000f00 */
[----:B--234-:R-:W-:Y:S05]  /*2070*/  @P1 BRA `(.L_x_17) ;  /* 0x00000004006c1947 */ /* 0x01cfea0003800000 */
[----:B------:R-:W-:Y:S02]  /*2080*/  IABS R31, R20 ;  /* 0x00000014001f7213 */ /* 0x000fe40000000000 */
[C---:B------:R-:W-:Y:S02]  /*2090*/  IADD3 R17, P1, R12.reuse, UR14, RZ ;  /* 0x0000000e0c117c10 */ /* 0x040fe4000ff3e0ff */
[----:B------:R-:W1:Y:S02]  /*20a0*/  I2F.RP R4, R31 ;  /* 0x0000001f00047306 */ /* 0x000e640000209400 */
[----:B------:R-:W-:Y:S02]  /*20b0*/  LEA.HI.X.SX32 R18, R12, UR15, 0x1, P1 ;  /* 0x0000000f0c127c11 */ /* 0x000fe400088f0eff */
[----:B------:R-:W-:-:S04]  /*20c0*/  IADD3 R12, P1, R15, UR16, RZ ;  /* 0x000000100f0c7c10 */ /* 0x000fc8000ff3e0ff */
[----:B------:R-:W-:Y:S02]  /*20d0*/  LEA.HI.X.SX32 R15, R15, UR17, 0x1, P1 ;  /* 0x000000110f0f7c11 */ /* 0x000fe400088f0eff */
[----:B------:R-:W-:Y:S01]  /*20e0*/  PLOP3.LUT P1, PT, PT, PT, UP0, 0x80, 0x0 ;  /* 0x000000000000781c */ /* 0x000fe20003f2f008 */
[----:B-1----:R-:W1:Y:S02]  /*20f0*/  MUFU.RCP R4, R4 ;  /* 0x0000000400047308 */ /* 0x002e640000001000 */
[----:B-1----:R-:W-:-:S06]  /*2100*/  VIADD R5, R4, 0xffffffe ;  /* 0x0ffffffe04057836 */ /* 0x002fcc0000000000 */
[----:B------:R-:W1:Y:S02]  /*2110*/  F2I.FTZ.U32.TRUNC.NTZ R33, R5 ;  /* 0x0000000500217305 */ /* 0x000e64000021f000 */
[----:B-1----:R-:W-:Y:S02]  /*2120*/  IMAD.MOV R28, RZ, RZ, -R33 ;  /* 0x000000ffff1c7224 */ /* 0x002fe400078e0a21 */
[----:B------:R-:W-:Y:S05]  /*2130*/  @!P1 BRA `(.L_x_18) ;  /* 0x00000000002c9947 */ /* 0x000fea0003800000 */
        /* <DEDUP_REMOVED lines=11> */
.L_x_18:
        /* <DEDUP_REMOVED lines=12> */
.L_x_19:
[----:B------:R-:W-:Y:S02]  /*22b0*/  SHF.R.U64 R12, R12, UR24, R15 ;  /* 0x000000180c0c7c19 */ /* 0x000fe4000800120f */
[----:B------:R-:W-:Y:S02]  /*22c0*/  MOV R4, R28 ;  /* 0x0000001c00047202 */ /* 0x000fe40000000f00 */
[----:B------:R-:W-:Y:S01]  /*22d0*/  IABS R5, R20 ;  /* 0x0000001400057213 */ /* 0x000fe20000000000 */
[----:B------:R-:W-:Y:S01]  /*22e0*/  VIADD R15, R12, UR5 ;  /* 0x000000050c0f7c36 */ /* 0x000fe20008000000 */
[----:B------:R-:W-:Y:S01]  /*22f0*/  SHF.R.U64 R17, R17, UR19, R18 ;  /* 0x0000001311117c19 */ /* 0x000fe20008001212 */
[----:B------:R-:W-:Y:S01]  /*2300*/  IMAD R12, R4, R31, RZ ;  /* 0x0000001f040c7224 */ /* 0x000fe200078e02ff */
[----:B------:R-:W-:Y:S01]  /*2310*/  IABS R28, R11 ;  /* 0x0000000b001c7213 */ /* 0x000fe20000000000 */
[----:B------:R-:W-:Y:S01]  /*2320*/  IMAD.MOV R25, RZ, RZ, -R5 ;  /* 0x000000ffff197224 */ /* 0x000fe200078e0a05 */
[----:B------:R-:W-:Y:S01]  /*2330*/  IABS R24, R15 ;  /* 0x0000000f00187213 */ /* 0x000fe20000000000 */
[----:B------:R-:W-:-:S02]  /*2340*/  IMAD.MOV.U32 R4, RZ, RZ, RZ ;  /* 0x000000ffff047224 */ /* 0x000fc400078e00ff */
[----:B------:R-:W-:Y:S02]  /*2350*/  IMAD.MOV.U32 R5, RZ, RZ, R33 ;  /* 0x000000ffff057224 */ /* 0x000fe400078e0021 */
[----:B------:R-:W-:Y:S02]  /*2360*/  VIADD R18, R17, UR4 ;  /* 0x0000000411127c36 */ /* 0x000fe40008000000 */
[----:B------:R-:W-:-:S04]  /*2370*/  IMAD.HI.U32 R4, R33, R12, R4 ;  /* 0x0000000c21047227 */ /* 0x000fc800078e0004 */
[----:B------:R-:W-:Y:S01]  /*2380*/  IMAD.MOV.U32 R5, RZ, RZ, R24 ;  /* 0x000000ffff057224 */ /* 0x000fe200078e0018 */
[----:B------:R-:W-:Y:S01]  /*2390*/  IABS R24, R11 ;  /* 0x0000000b00187213 */ /* 0x000fe20000000000 */
[----:B------:R-:W-:Y:S02]  /*23a0*/  IMAD.MOV.U32 R12, RZ, RZ, R25 ;  /* 0x000000ffff0c7224 */ /* 0x000fe400078e0019 */
[----:B------:R-:W-:Y:S01]  /*23b0*/  IMAD.HI.U32 R4, R4, R5, RZ ;  /* 0x0000000504047227 */ /* 0x000fe200078e00ff */
[----:B------:R-:W1:Y:S03]  /*23c0*/  I2F.RP R25, R24 ;  /* 0x0000001800197306 */ /* 0x000e660000209400 */
[----:B------:R-:W-:-:S05]  /*23d0*/  IMAD R12, R4, R12, R5 ;  /* 0x0000000c040c7224 */ /* 0x000fca00078e0205 */
[----:B------:R-:W-:Y:S01]  /*23e0*/  ISETP.GT.U32.AND P1, PT, R31, R12, PT ;  /* 0x0000000c1f00720c */ /* 0x000fe20003f24070 */
[----:B-1----:R-:W1:-:S12]  /*23f0*/  MUFU.RCP R25, R25 ;  /* 0x0000001900197308 */ /* 0x002e580000001000 */
[----:B------:R-:W-:Y:S02]  /*2400*/  @!P1 IMAD.IADD R12, R12, 0x1, -R31 ;  /* 0x000000010c0c9824 */ /* 0x000fe400078e0a1f */
[----:B-1----:R-:W-:-:S04]  /*2410*/  VIADD R4, R25, 0xffffffe ;  /* 0x0ffffffe19047836 */ /* 0x002fc80000000000 */
[----:B------:R1:W2:Y:S02]  /*2420*/  F2I.FTZ.U32.TRUNC.NTZ R5, R4 ;  /* 0x0000000400057305 */ /* 0x0002a4000021f000 */
[----:B-1----:R-:W-:Y:S02]  /*2430*/  IMAD.MOV.U32 R4, RZ, RZ, RZ ;  /* 0x000000ffff047224 */ /* 0x002fe400078e00ff */
[----:B--2---:R-:W-:-:S04]  /*2440*/  IMAD.MOV R27, RZ, RZ, -R5 ;  /* 0x000000ffff1b7224 */ /* 0x004fc800078e0a05 */
[----:B------:R-:W-:Y:S01]  /*2450*/  IMAD R17, R27, R24, RZ ;  /* 0x000000181b117224 */ /* 0x000fe200078e02ff */
[----:B------:R-:W-:-:S03]  /*2460*/  IABS R27, R18 ;  /* 0x00000012001b7213 */ /* 0x000fc60000000000 */
[----:B------:R-:W-:Y:S01]  /*2470*/  IMAD.HI.U32 R26, R5, R17, R4 ;  /* 0x00000011051a7227 */ /* 0x000fe200078e0004 */
[----:B------:R-:W-:-:S03]  /*2480*/  MOV R5, R27 ;  /* 0x0000001b00057202 */ /* 0x000fc60000000f00 */
[----:B------:R-:W-:Y:S02]  /*2490*/  IMAD.MOV R17, RZ, RZ, -R28 ;  /* 0x000000ffff117224 */ /* 0x000fe400078e0a1c */
[----:B------:R-:W-:-:S04]  /*24a0*/  IMAD.HI.U32 R4, R26, R5, RZ ;  /* 0x000000051a047227 */ /* 0x000fc800078e00ff */
[----:B------:R-:W-:-:S05]  /*24b0*/  IMAD R5, R4, R17, R5 ;  /* 0x0000001104057224 */ /* 0x000fca00078e0205 */
[----:B------:R-:W-:-:S13]  /*24c0*/  ISETP.GT.U32.AND P1, PT, R24, R5, PT ;  /* 0x000000051800720c */ /* 0x000fda0003f24070 */
[----:B------:R-:W-:Y:S01]  /*24d0*/  @!P1 IMAD.IADD R5, R5, 0x1, -R24 ;  /* 0x0000000105059824 */ /* 0x000fe200078e0a18 */
[----:B------:R-:W-:-:S13]  /*24e0*/  ISETP.GT.U32.AND P1, PT, R31, R12, PT ;  /* 0x0000000c1f00720c */ /* 0x000fda0003f24070 */
[----:B------:R-:W-:Y:S01]  /*24f0*/  @!P1 IMAD.IADD R12, R12, 0x1, -R31 ;  /* 0x000000010c0c9824 */ /* 0x000fe200078e0a1f */
[----:B------:R-:W-:-:S03]  /*2500*/  ISETP.GT.U32.AND P1, PT, R24, R5, PT ;  /* 0x000000051800720c */ /* 0x000fc60003f24070 */
[----:B------:R-:W-:-:S10]  /*2510*/  IMAD.MOV.U32 R4, RZ, RZ, R12 ;  /* 0x000000ffff047224 */ /* 0x000fd400078e000c */
[----:B------:R-:W-:Y:S01]  /*2520*/  @!P1 IMAD.IADD R5, R5, 0x1, -R24 ;  /* 0x0000000105059824 */ /* 0x000fe200078e0a18 */
[----:B------:R-:W-:-:S13]  /*2530*/  ISETP.GE.AND P1, PT, R15, RZ, PT ;  /* 0x000000ff0f00720c */ /* 0x000fda0003f26270 */
[----:B------:R-:W-:Y:S01]  /*2540*/  @!P1 IMAD.MOV R4, RZ, RZ, -R4 ;  /* 0x000000ffff049224 */ /* 0x000fe200078e0a04 */
[----:B------:R-:W-:-:S13]  /*2550*/  ISETP.GE.AND P1, PT, R18, RZ, PT ;  /* 0x000000ff1200720c */ /* 0x000fda0003f26270 */
[----:B------:R-:W-:Y:S01]  /*2560*/  @!P1 IMAD.MOV R5, RZ, RZ, -R5 ;  /* 0x000000ffff059224 */ /* 0x000fe200078e0a05 */
[----:B------:R-:W-:-:S13]  /*2570*/  ISETP.NE.AND P1, PT, RZ, UR7, PT ;  /* 0x00000007ff007c0c */ /* 0x000fda000bf25270 */
[----:B------:R-:W-:Y:S02]  /*2580*/  @!P1 LOP3.LUT R4, RZ, UR7, RZ, 0x33, !PT ;  /* 0x00000007ff049c12 */ /* 0x000fe4000f8e33ff */
[----:B------:R-:W-:-:S03]  /*2590*/  ISETP.NE.AND P1, PT, RZ, UR8, PT ;  /* 0x00000008ff007c0c */ /* 0x000fc6000bf25270 */
[----:B------:R-:W-:-:S10]  /*25a0*/  IMAD.IADD R4, R15, 0x1, -R4 ;  /* 0x000000010f047824 */ /* 0x000fd400078e0a04 */
[----:B------:R-:W-:Y:S02]  /*25b0*/  @!P1 LOP3.LUT R5, RZ, UR8, RZ, 0x33, !PT ;  /* 0x00000008ff059c12 */ /* 0x000fe4000f8e33ff */
[----:B------:R-:W-:-:S03]  /*25c0*/  PLOP3.LUT P1, PT, PT, PT, UP3, 0x80, 0x0 ;  /* 0x000000000000781c */ /* 0x000fc60003f2f038 */
[----:B------:R-:W-:-:S04]  /*25d0*/  IMAD.IADD R5, R18, 0x1, -R5 ;  /* 0x0000000112057824 */ /* 0x000fc800078e0a05 */
[CC--:B------:R-:W-:Y:S01]  /*25e0*/  IMAD R28, R4.reuse, R5.reuse, RZ ;  /* 0x00000005041c7224 */ /* 0x0c0fe200078e02ff */
[----:B------:R-:W-:-:S04]  /*25f0*/  SEL R15, R4, R5, !P1 ;  /* 0x00000005040f7207 */ /* 0x000fc80004800000 */
[--C-:B------:R-:W-:Y:S01]  /*2600*/  SHF.R.S32.HI R5, RZ, 0x1f, R15.reuse ;  /* 0x0000001fff057819 */ /* 0x100fe2000001140f */
[----:B------:R-:W-:Y:S01]  /*2610*/  IMAD.MOV.U32 R4, RZ, RZ, R15 ;  /* 0x000000ffff047224 */ /* 0x000fe200078e000f */
[----:B------:R-:W-:-:S07]  /*2620*/  SHF.R.S32.HI R29, RZ, 0x1f, R28 ;  /* 0x0000001fff1d7819 */ /* 0x000fce000001141c */
.L_x_17:
[----:B------:R-:W-:Y:S05]  /*2630*/  BSYNC B0 ;  /* 0x0000000000007941 */ /* 0x000fea0003800000 */
.L_x_16:
[----:B------:R-:W1:Y:S04]  /*2640*/  SHFL.UP PT, R15, R28, 0x1, RZ ;  /* 0x042000001c0f7989 */ /* 0x000e6800000e00ff */
[----:B------:R-:W2:Y:S01]  /*2650*/  SHFL.UP PT, R12, R29, 0x1, RZ ;  /* 0x042000001d0c7989 */ /* 0x000ea200000e00ff */
[----:B-1----:R-:W-:Y:S02]  /*2660*/  SEL R15, R15, RZ, P2 ;  /* 0x000000ff0f0f7207 */ /* 0x002fe40001000000 */
[----:B--2---:R-:W-:Y:S02]  /*2670*/  SEL R12, R12, RZ, P2 ;  /* 0x000000ff0c0c7207 */ /* 0x004fe40001000000 */
[----:B------:R-:W-:-:S05]  /*2680*/  IADD3 R18, P1, R15, R28, RZ ;  /* 0x0000001c0f127210 */ /* 0x000fca0007f3e0ff */
[----:B------:R-:W-:Y:S01]  /*2690*/  IMAD.X R25, R12, 0x1, R29, P1 ;  /* 0x000000010c197824 */ /* 0x000fe200008e061d */
        /* <DEDUP_REMOVED lines=10> */
[----:B------:R-:W-:-:S04]  /*2740*/  IADD3 R24, P1, R15, R26, RZ ;  /* 0x0000001a0f187210 */ /* 0x000fc80007f3e0ff */
[----:B------:R-:W-:Y:S01]  /*2750*/  IADD3.X R27, R12, R17, RZ, P1, !PT ;  /* 0x000000110c1b7210 */ /* 0x000fe20000ffe4ff */
        /* <DEDUP_REMOVED lines=12> */
[----:B------:R-:W-:-:S05]  /*2820*/  IADD3 R26, P1, R15, R6, RZ ;  /* 0x000000060f1a7210 */ /* 0x000fca0007f3e0ff */
[----:B------:R-:W-:Y:S01]  /*2830*/  IMAD.X R27, R17, 0x1, R2, P1 ;  /* 0x00000001111b7824 */ /* 0x000fe200008e0602 */
[----:B------:R-:W-:-:S04]  /*2840*/  ISETP.GT.U32.AND P1, PT, R26, UR10, PT ;  /* 0x0000000a1a007c0c */ /* 0x000fc8000bf24070 */
[----:B------:R-:W-:-:S13]  /*2850*/  ISETP.GT.U32.AND.EX P1, PT, R27, UR9, PT, P1 ;  /* 0x000000091b007c0c */ /* 0x000fda000bf24110 */
[----:B------:R-:W-:-:S04]  /*2860*/  VOTE.ANY R12, PT, P1 ;  /* 0x00000000000c7806 */ /* 0x000fc800008e0100 */
[----:B------:R-:W-:-:S13]  /*2870*/  ISETP.NE.AND P1, PT, R12, RZ, PT ;  /* 0x000000ff0c00720c */ /* 0x000fda0003f25270 */
[----:B------:R-:W-:Y:S05]  /*2880*/  @!P1 BRA `(.L_x_20) ;  /* 0xfffffff400b89947 */ /* 0x000fea000383ffff */
.L_x_15:
[----:B------:R-:W1:Y:S08]  /*2890*/  BREV R12, R12 ;  /* 0x0000000c000c7301 */ /* 0x000e700000000000 */
[----:B-1----:R-:W1:Y:S02]  /*28a0*/  FLO.U32.SH R7, R12 ;  /* 0x0000000c00077300 */ /* 0x002e6400000e0400 */
[----:B-1----:R-:W1:Y:S02]  /*28b0*/  SHFL.IDX PT, R3, R3, R7, 0x1f ;  /* 0x00001f0703037589 */ /* 0x002e6400000e0000 */
[----:B-1----:R-:W-:-:S13]  /*28c0*/  R2UR UR6, R3 ;  /* 0x00000000030672ca */ /* 0x002fda00000e0000 */
[----:B------:R-:W-:-:S05]  /*28d0*/  VIADD R27, R9, UR6 ;  /* 0x00000006091b7c36 */ /* 0x000fca0008000000 */
[----:B------:R-:W-:-:S13]  /*28e0*/  ISETP.GE.AND P1, PT, R27, R0, PT ;  /* 0x000000001b00720c */ /* 0x000fda0003f26270 */
[----:B------:R-:W1:Y:S02]  /*28f0*/  @!P1 LDC.64 R24, c[0x0][0x918] ;  /* 0x00024600ff189b82 */ /* 0x000e640000000a00 */
[----:B-1----:R-:W-:-:S05]  /*2900*/  @!P1 IMAD.WIDE R24, R27, 0xc, R24 ;  /* 0x0000000c1b189825 */ /* 0x002fca00078e0218 */
[----:B-----5:R1:W5:Y:S04]  /*2910*/  @!P1 LDG.E R8, desc[UR58][R24.64] ;  /* 0x0000003a18089981 */ /* 0x020368000c1e1900 */
[----:B------:R1:W5:Y:S01]  /*2920*/  @!P1 LDG.E R10, desc[UR58][R24.64+0x4] ;  /* 0x0000043a180a9981 */ /* 0x000362000c1e1900 */
[----:B------:R-:W-:-:S03]  /*2930*/  IADD3 R18, P1, P2, R15, R6, -R28 ;  /* 0x000000060f127210 */ /* 0x000fc60007a3e81c */
[----:B------:R-:W-:Y:S01]  /*2940*/  SHFL.IDX PT, R6, R28, R7, 0x1f ;  /* 0x00001f071c067589 */ /* 0x000fe200000e0000 */
[----:B------:R-:W-:-:S03]  /*2950*/  IADD3.X R26, R17, R2, ~R29, P1, P2 ;  /* 0x00000002111a7210 */ /* 0x000fc60000fe4c1d */
[----:B------:R-:W2:Y:S04]  /*2960*/  SHFL.IDX PT, R18, R18, R7, 0x1f ;  /* 0x00001f0712127589 */ /* 0x000ea800000e0000 */
[----:B------:R-:W3:Y:S04]  /*2970*/  SHFL.IDX PT, R26, R26, R7, 0x1f ;  /* 0x00001f071a1a7589 */ /* 0x000ee800000e0000 */
[----:B------:R-:W4:Y:S04]  /*2980*/  SHFL.IDX PT, R2, R29, R7, 0x1f ;  /* 0x00001f071d027589 */ /* 0x000f2800000e0000 */
[----:B------:R-:W1:Y:S04]  /*2990*/  SHFL.IDX PT, R5, R5, R7, 0x1f ;  /* 0x00001f0705057589 */ /* 0x000e6800000e0000 */
[----:B------:R4:W1:Y:S01]  /*29a0*/  SHFL.IDX PT, R4, R4, R7, 0x1f ;  /* 0x00001f0704047589 */ /* 0x00086200000e0000 */
[----:B--2---:R-:W-:-:S02]  /*29b0*/  R2UR UR5, R18 ;  /* 0x00000000120572ca */ /* 0x004fc400000e0000 */
[----:B---3--:R-:W-:Y:S01]  /*29c0*/  R2UR UR4, R26 ;  /* 0x000000001a0472ca */ /* 0x008fe200000e0000 */
[----:B----4-:R-:W-:-:S14]  /*29d0*/  IMAD.MOV.U32 R7, RZ, RZ, R2 ;  /* 0x000000ffff077224 */ /* 0x010fdc00078e0002 */
.L_x_10:
[----:B------:R-:W-:Y:S01]  /*29e0*/  ISETP.LE.AND P1, PT, R0, UR6, PT ;  /* 0x0000000600007c0c */ /* 0x000fe2000bf23270 */
[----:B------:R-:W-:Y:S02]  /*29f0*/  IMAD.MOV.U32 R17, RZ, RZ, -0x1 ;  /* 0xffffffffff117424 */ /* 0x000fe400078e00ff */
[----:B------:R-:W-:-:S10]  /*2a00*/  IMAD.MOV.U32 R18, RZ, RZ, -0x1 ;  /* 0xffffffffff127424 */ /* 0x000fd400078e00ff */
[----:B------:R-:W-:Y:S05]  /*2a10*/  @P1 BRA `(.L_x_9) ;  /* 0x0000000400041947 */ /* 0x000fea0003800000 */
[----:B------:R-:W-:Y:S01]  /*2a20*/  UIADD3 UR15, UP2, -UR5, UR10, URZ ;  /* 0x0000000a050f7290 */ /* 0x000fe2000ff5e13f */
[----:B------:R-:W2:Y:S01]  /*2a30*/  S2UR UR19, SR_CTAID.Y ;  /* 0x00000000001379c3 */ /* 0x000ea20000002600 */
[----:B------:R-:W-:Y:S01]  /*2a40*/  ULDC UR17, c[0x0][0x8c0] ;  /* 0x0002300000117ab9 */ /* 0x000fe20000000800 */
[----:B------:R-:W-:Y:S01]  /*2a50*/  ULDC UR21, c[0x0][0x8b0] ;  /* 0x00022c0000157ab9 */ /* 0x000fe20000000800 */
[----:B------:R-:W-:Y:S01]  /*2a60*/  UIADD3.X UR11, ~UR4, UR9, URZ, UP2, !UPT ;  /* 0x00000009040b7290 */ /* 0x000fe200097fe53f */
[--C-:B-1----:R-:W-:Y:S01]  /*2a70*/  SHF.R.U32.HI R25, RZ, UR21, R5.reuse ;  /* 0x00000015ff197c19 */ /* 0x102fe20008011605 */
[----:B------:R-:W-:Y:S01]  /*2a80*/  ULDC UR20, c[0x0][0x904] ;  /* 0x0002410000147ab9 */ /* 0x000fe20000000800 */
[----:B------:R-:W-:Y:S01]  /*2a90*/  ULDC UR13, c[0x0][0x8a8] ;  /* 0x00022a00000d7ab9 */ /* 0x000fe20000000800 */
[----:B------:R-:W-:Y:S01]  /*2aa0*/  USHF.R.U32.HI UR16, URZ, UR17, UR11 ;  /* 0x000000113f107299 */ /* 0x000fe2000801160b */
[----:B------:R-:W-:Y:S01]  /*2ab0*/  SHF.R.U64 R24, R4, UR21, R5 ;  /* 0x0000001504187c19 */ /* 0x000fe20008001205 */
[----:B------:R-:W-:-:S02]  /*2ac0*/  USHF.R.U64 UR15, UR15, UR17, UR11 ;  /* 0x000000110f0f7299 */ /* 0x000fc4000800120b */
[----:B------:R-:W-:Y:S02]  /*2ad0*/  USHF.R.U32.HI UR14, URZ, UR21, UR16 ;  /* 0x000000153f0e7299 */ /* 0x000fe40008011610 */
[----:B------:R-:W-:Y:S02]  /*2ae0*/  UIADD3 UR13, UR13, -0x1, URZ ;  /* 0xffffffff0d0d7890 */ /* 0x000fe4000fffe03f */
[----:B------:R-:W-:Y:S02]  /*2af0*/  USHF.R.U32.HI UR22, URZ, UR20, UR14 ;  /* 0x000000143f167299 */ /* 0x000fe4000801160e */
[----:B------:R-:W-:Y:S02]  /*2b00*/  USHF.R.U64 UR16, UR15, UR21, UR16 ;  /* 0x000000150f107299 */ /* 0x000fe40008001210 */
[----:B------:R-:W-:Y:S02]  /*2b10*/  ULOP3.LUT UR15, UR15, UR13, URZ, 0xc0, !UPT ;  /* 0x0000000d0f0f7292 */ /* 0x000fe4000f8ec03f */
[----:B------:R-:W-:Y:S01]  /*2b20*/  LOP3.LUT R0, R25, UR22, RZ, 0xfc, !PT ;  /* 0x0000001619007c12 */ /* 0x000fe2000f8efcff */
[----:B------:R-:W-:-:S02]  /*2b30*/  USHF.R.U64 UR14, UR16, UR20, UR14 ;  /* 0x00000014100e7299 */ /* 0x000fc4000800120e */
[----:B--2---:R-:W-:Y:S01]  /*2b40*/  USEL UR11, UR40, UR19, !UP3 ;  /* 0x00000013280b7287 */ /* 0x004fe2000d800000 */
[----:B------:R-:W-:-:S13]  /*2b50*/  ISETP.NE.U32.AND P1, PT, R0, RZ, PT ;  /* 0x000000ff0000720c */ /* 0x000fda0003f25070 */
[----:B------:R-:W-:Y:S05]  /*2b60*/  @!P1 BRA `(.L_x_21) ;  /* 0x0000000000149947 */ /* 0x000fea0003800000 */
[----:B------:R-:W-:-:S07]  /*2b70*/  MOV R12, 0x2b90 ;  /* 0x00002b90000c7802 */ /* 0x000fce0000000f00 */
[----:B-----5:R-:W-:Y:S05]  /*2b80*/  CALL.REL.NOINC `($__internal_0_$__cuda_sm20_div_u64) ;  /* 0x000000cc004c7944 */ /* 0x020fea0003c00000 */
[----:B------:R-:W-:-:S04]  /*2b90*/  IMAD.MOV R12, RZ, RZ, -R0 ;  /* 0x000000ffff0c7224 */ /* 0x000fc800078e0a00 */
[----:B------:R-:W-:Y:S01]  /*2ba0*/  IMAD R12, R24, R12, UR14 ;  /* 0x0000000e180c7e24 */ /* 0x000fe2000f8e020c */
[----:B------:R-:W-:Y:S06]  /*2bb0*/  BRA `(.L_x_22) ;  /* 0x0000000000507947 */ /* 0x000fec0003800000 */
.L_x_21:
[----:B------:R-:W1:Y:S01]  /*2bc0*/  I2F.U32.RP R0, R24 ;  /* 0x0000001800007306 */ /* 0x000e620000209000 */
[----:B------:R-:W-:-:S07]  /*2bd0*/  ISETP.NE.U32.AND P3, PT, R24, RZ, PT ;  /* 0x000000ff1800720c */ /* 0x000fce0003f65070 */
[----:B-1----:R-:W1:Y:S02]  /*2be0*/  MUFU.RCP R0, R0 ;  /* 0x0000000000007308 */ /* 0x002e640000001000 */
[----:B-1----:R-:W-:-:S06]  /*2bf0*/  VIADD R2, R0, 0xffffffe ;  /* 0x0ffffffe00027836 */ /* 0x002fcc0000000000 */
[----:B------:R1:W2:Y:S02]  /*2c00*/  F2I.FTZ.U32.TRUNC.NTZ R3, R2 ;  /* 0x0000000200037305 */ /* 0x0002a4000021f000 */
[----:B-1----:R-:W-:Y:S02]  /*2c10*/  IMAD.MOV.U32 R2, RZ, RZ, RZ ;  /* 0x000000ffff027224 */ /* 0x002fe400078e00ff */
[----:B--2---:R-:W-:-:S04]  /*2c20*/  IMAD.MOV R15, RZ, RZ, -R3 ;  /* 0x000000ffff0f7224 */ /* 0x004fc800078e0a03 */
[----:B------:R-:W-:-:S04]  /*2c30*/  IMAD R15, R15, R24, RZ ;  /* 0x000000180f0f7224 */ /* 0x000fc800078e02ff */
[----:B------:R-:W-:-:S06]  /*2c40*/  IMAD.HI.U32 R3, R3, R15, R2 ;  /* 0x0000000f03037227 */ /* 0x000fcc00078e0002 */
[----:B------:R-:W-:-:S05]  /*2c50*/  IMAD.HI.U32 R0, R3, UR14, RZ ;  /* 0x0000000e03007c27 */ /* 0x000fca000f8e00ff */
[----:B------:R-:W-:-:S05]  /*2c60*/  IADD3 R3, -R0, RZ, RZ ;  /* 0x000000ff00037210 */ /* 0x000fca0007ffe1ff */
[----:B------:R-:W-:-:S05]  /*2c70*/  IMAD R3, R24, R3, UR14 ;  /* 0x0000000e18037e24 */ /* 0x000fca000f8e0203 */
[----:B------:R-:W-:-:S13]  /*2c80*/  ISETP.GE.U32.AND P1, PT, R3, R24, PT ;  /* 0x000000180300720c */ /* 0x000fda0003f26070 */
[----:B------:R-:W-:Y:S02]  /*2c90*/  @P1 IMAD.IADD R3, R3, 0x1, -R24 ;  /* 0x0000000103031824 */ /* 0x000fe400078e0a18 */
[----:B------:R-:W-:-:S03]  /*2ca0*/  @P1 VIADD R0, R0, 0x1 ;  /* 0x0000000100001836 */ /* 0x000fc60000000000 */
[----:B------:R-:W-:-:S13]  /*2cb0*/  ISETP.GE.U32.AND P2, PT, R3, R24, PT ;  /* 0x000000180300720c */ /* 0x000fda0003f46070 */
[----:B------:R-:W-:Y:S01]  /*2cc0*/  @P2 VIADD R0, R0, 0x1 ;  /* 0x0000000100002836 */ /* 0x000fe20000000000 */
[----:B------:R-:W-:-:S05]  /*2cd0*/  @!P3 LOP3.LUT R0, RZ, R24, RZ, 0x33, !PT ;  /* 0x00000018ff00b212 */ /* 0x000fca00078e33ff */
[----:B------:R-:W-:-:S04]  /*2ce0*/  IMAD.MOV R12, RZ, RZ, -R0 ;  /* 0x000000ffff0c7224 */ /* 0x000fc800078e0a00 */
[----:B------:R-:W-:-:S07]  /*2cf0*/  IMAD R12, R24, R12, UR14 ;  /* 0x0000000e180c7e24 */ /* 0x000fce000f8e020c */
.L_x_22:
[----:B------:R-:W1:Y:S01]  /*2d00*/  LDC R15, c[0x0][0x8a8] ;  /* 0x00022a00ff0f7b82 */ /* 0x000e620000000800 */
[----:B------:R-:W-:Y:S01]  /*2d10*/  ULDC UR14, c[0x0][0x904] ;  /* 0x00024100000e7ab9 */ /* 0x000fe20000000800 */
[----:B------:R-:W-:Y:S01]  /*2d20*/  UMOV UR13, 0xffffffff ;  /* 0xffffffff000d7882 */ /* 0x000fe20000000000 */
[----:B------:R-:W-:Y:S01]  /*2d30*/  PLOP3.LUT P1, PT, PT, PT, UP3, 0x80, 0x0 ;  /* 0x000000000000781c */ /* 0x000fe20003f2f038 */
[----:B------:R-:W-:-:S04]  /*2d40*/  USHF.L.U32 UR13, UR13, UR14, URZ ;  /* 0x0000000e0d0d7299 */ /* 0x000fc8000800063f */
[----:B------:R-:W2:Y:S02]  /*2d50*/  LDC R17, c[0x0][0x8b8] ;  /* 0x00022e00ff117b82 */ /* 0x000ea40000000800 */
[----:B------:R-:W-:Y:S01]  /*2d60*/  LOP3.LUT R2, RZ, UR13, RZ, 0x33, !PT ;  /* 0x0000000dff027c12 */ /* 0x000fe2000f8e33ff */
[----:B------:R-:W-:Y:S02]  /*2d70*/  UMOV UR13, 0x1 ;  /* 0x00000001000d7882 */ /* 0x000fe40000000000 */
[----:B------:R-:W-:Y:S01]  /*2d80*/  USHF.L.U32 UR13, UR13, UR14, URZ ;  /* 0x0000000e0d0d7299 */ /* 0x000fe2000800063f */
[----:B------:R-:W-:Y:S02]  /*2d90*/  LOP3.LUT R3, R2, UR16, RZ, 0xc0, !PT ;  /* 0x0000001002037c12 */ /* 0x000fe4000f8ec0ff */
[----:B------:R-:W-:Y:S02]  /*2da0*/  @P1 IMAD.U32 R18, RZ, RZ, UR6 ;  /* 0x00000006ff121e24 */ /* 0x000fe4000f8e00ff */
[----:B------:R-:W-:-:S02]  /*2db0*/  @!P1 IMAD.U32 R18, RZ, RZ, UR6 ;  /* 0x00000006ff129e24 */ /* 0x000fc4000f8e00ff */
[----:B------:R-:W-:Y:S02]  /*2dc0*/  IMAD R0, R0, UR13, R3 ;  /* 0x0000000d00007c24 */ /* 0x000fe4000f8e0203 */
[----:B-1----:R-:W-:-:S04]  /*2dd0*/  IMAD R12, R12, R15, UR15 ;  /* 0x0000000f0c0c7e24 */ /* 0x002fc8000f8e020f */
[----:B------:R-:W-:Y:S02]  /*2de0*/  @P1 IMAD.MOV.U32 R16, RZ, RZ, R12 ;  /* 0x000000ffff101224 */ /* 0x000fe400078e000c */
[----:B--2---:R-:W-:Y:S01]  /*2df0*/  IMAD R17, R0, R17, UR11 ;  /* 0x0000000b00117e24 */ /* 0x004fe2000f8e0211 */
[----:B------:R-:W-:-:S03]  /*2e00*/  UMOV UR11, 0x1 ;  /* 0x00000001000b7882 */ /* 0x000fc60000000000 */
[----:B------:R-:W-:Y:S02]  /*2e10*/  @!P1 IMAD.MOV.U32 R16, RZ, RZ, R17 ;  /* 0x000000ffff109224 */ /* 0x000fe400078e0011 */
[----:B------:R-:W-:-:S07]  /*2e20*/  @!P1 IMAD.MOV.U32 R17, RZ, RZ, R12 ;  /* 0x000000ffff119224 */ /* 0x000fce00078e000c */
.L_x_9:
[----:B------:R-:W-:-:S13]  /*2e30*/  ISETP.NE.AND P1, PT, RZ, UR11, PT ;  /* 0x0000000bff007c0c */ /* 0x000fda000bf25270 */
[----:B------:R-:W-:Y:S05]  /*2e40*/  @!P1 EXIT ;  /* 0x000000000000994d */ /* 0x000fea0003800000 */
[----:B-1----:R-:W1:Y:S02]  /*2e50*/  LDC.64 R24, c[0x0][0x290] ;  /* 0x0000a400ff187b82 */ /* 0x002e640000000a00 */
[----:B-1----:R-:W-:-:S05]  /*2e60*/  IMAD.WIDE R24, R18, 0xc, R24 ;  /* 0x0000000c12187825 */ /* 0x002fca00078e0218 */
[----:B------:R1:W5:Y:S04]  /*2e70*/  LDG.E R2, desc[UR58][R24.64] ;  /* 0x0000003a18027981 */ /* 0x000368000c1e1900 */
[----:B------:R1:W5:Y:S04]  /*2e80*/  LDG.E R0, desc[UR58][R24.64+0x4] ;  /* 0x0000043a18007981 */ /* 0x000368000c1e1900 */
[----:B------:R1:W5:Y:S01]  /*2e90*/  LDG.E R36, desc[UR58][R24.64+0x8] ;  /* 0x0000083a18247981 */ /* 0x000362000c1e1900 */
[----:B------:R-:W-:Y:S01]  /*2ea0*/  PLOP3.LUT P1, PT, PT, PT, UP1, 0x80, 0x0 ;  /* 0x000000000000781c */ /* 0x000fe20003f2f018 */
[----:B------:R-:W2:Y:S01]  /*2eb0*/  S2UR UR42, SR_CgaCtaId ;  /* 0x00000000002a79c3 */ /* 0x000ea20000008800 */
[----:B------:R-:W-:-:S11]  /*2ec0*/  SHF.R.S32.HI R3, RZ, 0x1f, R18 ;  /* 0x0000001fff037819 */ /* 0x000fd60000011412 */
[----:B-1----:R-:W-:Y:S05]  /*2ed0*/  @!P1 BRA `(.L_x_23) ;  /* 0x0000005c002c9947 */ /* 0x002fea0003800000 */
[----:B------:R-:W-:-:S06]  /*2ee0*/  UISETP.GT.U32.AND UP0, UPT, UR18, 0x1, UPT ;  /* 0x000000011200788c */ /* 0x000fcc000bf04070 */
[----:B------:R-:W-:-:S13]  /*2ef0*/  PLOP3.LUT P0, PT, PT, PT, UP0, 0x80, 0x0 ;  /* 0x000000000000781c */ /* 0x000fda0003f0f008 */
[----:B--2---:R-:W-:Y:S05]  /*2f00*/  @P0 EXIT ;  /* 0x000000000000094d */ /* 0x004fea0003800000 */
.L_x_24:
[----:B------:R-:W-:-:S08]  /*2f10*/  NOP ;  /* 0x0000000000007918 */ /* 0x000fd00000000000 */
[----:B------:R-:W1:Y:S02]  /*2f20*/  USETMAXREG.TRY_ALLOC.CTAPOOL UP0, 0xe8 ;  /* 0x000000e8000079c8 */ /* 0x000e640008000600 */
[----:B-1----:R-:W-:-:S13]  /*2f30*/  PLOP3.LUT P0, PT, PT, PT, UP0, 0x80, 0x0 ;  /* 0x000000000000781c */ /* 0x002fda0003f0f008 */
[----:B------:R-:W-:Y:S05]  /*2f40*/  @!P0 BRA `(.L_x_24) ;  /* 0xfffffffc00f08947 */ /* 0x000fea000383ffff */
[----:B------:R-:W1:Y:S01]  /*2f50*/  SHFL.IDX PT, R13, R13, RZ, 0x1f ;  /* 0x00001fff0d0d7589 */ /* 0x000e6200000e0000 */
[----:B------:R-:W2:Y:S01]  /*2f60*/  S2UR UR4, SR_CTAID.Y ;  /* 0x00000000000479c3 */ /* 0x000ea20000002600 */
[----:B------:R-:W-:Y:S01]  /*2f70*/  UMOV UR60, URZ ;  /* 0x0000003f003c7c82 */ /* 0x000fe20008000000 */
[----:B------:R-:W-:Y:S01]  /*2f80*/  UMOV UR61, URZ ;  /* 0x0000003f003d7c82 */ /* 0x000fe20008000000 */
[----:B-1----:R-:W-:Y:S01]  /*2f90*/  LOP3.LUT P0, RZ, R13, 0x3, RZ, 0xc0, !PT ;  /* 0x000000030dff7812 */ /* 0x002fe2000780c0ff */
[----:B--2---:R-:W-:-:S12]  /*2fa0*/  UIMAD UR4, UR4, UR41, UR40 ;  /* 0x00000029040472a4 */ /* 0x004fd8000f8e0228 */
[----:B------:R-:W-:Y:S05]  /*2fb0*/  @P0 BRA `(.L_x_25) ;  /* 0x0000000000a40947 */ /* 0x000fea0003800000 */
[----:B------:R-:W-:Y:S01]  /*2fc0*/  ELECT P0, URZ, PT ;  /* 0x00000000003f782f */ /* 0x000fe20003800000 */
[----:B------:R-:W-:-:S12]  /*2fd0*/  BSSY B0, `(.L_x_26) ;  /* 0x0000020000007945 */ /* 0x000fd80003800000 */
[----:B------:R-:W-:Y:S05]  /*2fe0*/  @!P0 BRA `(.L_x_27) ;  /* 0x0000000000788947 */ /* 0x000fea0003800000 */
[----:B------:R-:W1:Y:S01]  /*2ff0*/  S2UR UR6, SR_CgaCtaId ;  /* 0x00000000000679c3 */ /* 0x000e620000008800 */
[----:B------:R-:W-:Y:S01]  /*3000*/  UISETP.NE.AND UP0, UPT, UR12, 0x1, UPT ;  /* 0x000000010c00788c */ /* 0x000fe2000bf05270 */
[----:B------:R-:W-:-:S06]  /*3010*/  UMOV UR5, 0x400 ;  /* 0x0000040000057882 */ /* 0x000fcc0000000000 */
[----:B------:R-:W2:Y:S08]  /*3020*/  LDC.64 R4, c[0x0][0x700] ;  /* 0x0001c000ff047b82 */ /* 0x000eb00000000a00 */
[----:B------:R-:W2:Y:S08]  /*3030*/  LDC.64 R6, c[0x0][0x708] ;  /* 0x0001c200ff067b82 */ /* 0x000eb00000000a00 */
[----:B-----5:R-:W3:Y:S01]  /*3040*/  LDC.64 R8, c[0x0][0x710] ;  /* 0x0001c400ff087b82 */ /* 0x020ee20000000a00 */
[----:B-1----:R-:W-:-:S04]  /*3050*/  ULEA UR5, UR6, UR5, 0x18 ;  /* 0x0000000506057291 */ /* 0x002fc8000f8ec03f */
[----:B------:R-:W-:Y:S02]  /*3060*/  UIADD3 UR6, UR5, 0x80, URZ ;  /* 0x0000008005067890 */ /* 0x000fe4000fffe03f */
[----:B------:R-:W-:Y:S01]  /*3070*/  @!UP0 UIADD3 UR6, UR5, URZ, URZ ;  /* 0x0000003f05068290 */ /* 0x000fe2000fffe03f */
[----:B------:R-:W3:Y:S08]  /*3080*/  LDC.64 R10, c[0x0][0x718] ;  /* 0x0001c600ff0a7b82 */ /* 0x000ef00000000a00 */
[----:B------:R-:W1:Y:S01]  /*3090*/  LDC.64 R24, c[0x0][0x720] ;  /* 0x0001c800ff187b82 */ /* 0x000e620000000a00 */
[----:B--2---:R2:W-:Y:S07]  /*30a0*/  STS.128 [UR6+0x38700], R4 ;  /* 0x03870004ff007988 */ /* 0x0045ee0008000c06 */
[----:B------:R-:W1:Y:S08]  /*30b0*/  LDC.64 R26, c[0x0][0x728] ;  /* 0x0001ca00ff1a7b82 */ /* 0x000e700000000a00 */
[----:B------:R-:W4:Y:S01]  /*30c0*/  LDC.64 R28, c[0x0][0x730] ;  /* 0x0001cc00ff1c7b82 */ /* 0x000f220000000a00 */
[----:B---3--:R2:W-:Y:S07]  /*30d0*/  STS.128 [UR6+0x38710], R8 ;  /* 0x03871008ff007988 */ /* 0x0085ee0008000c06 */
[----:B------:R-:W4:Y:S08]  /*30e0*/  LDC.64 R30, c[0x0][0x738] ;  /* 0x0001ce00ff1e7b82 */ /* 0x000f300000000a00 */
[----:B------:R-:W3:Y:S01]  /*30f0*/  LDC.64 R32, c[0x0][0x740] ;  /* 0x0001d000ff207b82 */ /* 0x000ee20000000a00 */
[----:B-1----:R2:W-:Y:S07]  /*3100*/  STS.128 [UR6+0x38720], R24 ;  /* 0x03872018ff007988 */ /* 0x0025ee0008000c06 */
[----:B------:R-:W3:Y:S08]  /*3110*/  LDC.64 R34, c[0x0][0x748] ;  /* 0x0001d200ff227b82 */ /* 0x000ef00000000a00 */
[----:B------:R-:W1:Y:S01]  /*3120*/  LDC.64 R36, c[0x0][0x750] ;  /* 0x0001d400ff247b82 */ /* 0x000e620000000a00 */
[----:B----4-:R2:W-:Y:S07]  /*3130*/  STS.128 [UR6+0x38730], R28 ;  /* 0x0387301cff007988 */ /* 0x0105ee0008000c06 */
[----:B------:R-:W1:Y:S08]  /*3140*/  LDC.64 R38, c[0x0][0x758] ;  /* 0x0001d600ff267b82 */ /* 0x000e700000000a00 */
[----:B------:R-:W4:Y:S01]  /*3150*/  LDC.64 R40, c[0x0][0x760] ;  /* 0x0001d800ff287b82 */ /* 0x000f220000000a00 */
[----:B---3--:R2:W-:Y:S07]  /*3160*/  STS.128 [UR6+0x38740], R32 ;  /* 0x03874020ff007988 */ /* 0x0085ee0008000c06 */
[----:B------:R-:W4:Y:S08]  /*3170*/  LDC.64 R42, c[0x0][0x768] ;  /* 0x0001da00ff2a7b82 */ /* 0x000f300000000a00 */
[----:B------:R-:W3:Y:S01]  /*3180*/  LDC.64 R44, c[0x0][0x770] ;  /* 0x0001dc00ff2c7b82 */ /* 0x000ee20000000a00 */
[----:B-1----:R2:W-:Y:S07]  /*3190*/  STS.128 [UR6+0x38750], R36 ;  /* 0x03875024ff007988 */ /* 0x0025ee0008000c06 */
[----:B------:R-:W3:Y:S01]  /*31a0*/  LDC.64 R46, c[0x0][0x778] ;  /* 0x0001de00ff2e7b82 */ /* 0x000ee20000000a00 */
[----:B----4-:R2:W-:Y:S04]  /*31b0*/  STS.128 [UR6+0x38760], R40 ;  /* 0x03876028ff007988 */ /* 0x0105e80008000c06 */
[----:B---3--:R2:W-:Y:S02]  /*31c0*/  STS.128 [UR6+0x38770], R44 ;  /* 0x0387702cff007988 */ /* 0x0085e40008000c06 */
.L_x_27:
[----:B------:R-:W-:Y:S05]  /*31d0*/  BSYNC B0 ;  /* 0x0000000000007941 */ /* 0x000fea0003800000 */
.L_x_26:
[----:B------:R-:W-:Y:S01]  /*31e0*/  UISETP.NE.AND UP0, UPT, UR12, 0x1, UPT ;  /* 0x000000010c00788c */ /* 0x000fe2000bf05270 */
[----:B------:R-:W-:Y:S01]  /*31f0*/  NOP ;  /* 0x0000000000007918 */ /* 0x000fe20000000000 */
[----:B------:R-:W-:Y:S01]  /*3200*/  ULDC UR5, c[0x0][0x884] ;  /* 0x0002210000057ab9 */ /* 0x000fe20000000800 */
[----:B------:R-:W-:Y:S01]  /*3210*/  ULDC.64 UR60, c[0x0][0x800] ;  /* 0x00020000003c7ab9 */ /* 0x000fe20000000a00 */
[----:B------:R-:W-:-:S04]  /*3220*/  USEL UR5, UR5, URZ, UP0 ;  /* 0x0000003f05057287 */ /* 0x000fc80008000000 */
[----:B------:R-:W-:-:S04]  /*3230*/  UIADD3 UR5, UR4, UR5, URZ ;  /* 0x0000000504057290 */ /* 0x000fc8000fffe03f */
[----:B------:R-:W-:-:S12]  /*3240*/  UIMAD.WIDE UR60, UR5, 0x80, UR60 ;  /* 0x00000080053c78a5 */ /* 0x000fd8000f8e023c */
.L_x_25:
[----:B------:R-:W-:-:S13]  /*3250*/  ISETP.NE.AND P0, PT, RZ, UR55, PT ;  /* 0x00000037ff007c0c */ /* 0x000fda000bf05270 */
[----:B------:R-:W-:Y:S05]  /*3260*/  @P0 BRA `(.L_x_28) ;  /* 0x00000004001c0947 */ /* 0x000fea0003800000 */
[----:B------:R-:W-:Y:S01]  /*3270*/  ELECT P0, URZ, PT ;  /* 0x00000000003f782f */ /* 0x000fe20003800000 */
[----:B------:R-:W-:-:S12]  /*3280*/  BSSY B0, `(.L_x_29) ;  /* 0x0000030000007945 */ /* 0x000fd80003800000 */
[----:B------:R-:W-:Y:S05]  /*3290*/  @!P0 BRA `(.L_x_30) ;  /* 0x0000000000b88947 */ /* 0x000fea0003800000 */
[C---:B--2---:R-:W-:Y:S01]  /*32a0*/  IMAD.SHL.U32 R4, R18.reuse, 0x8, RZ ;  /* 0x0000000812047824 */ /* 0x044fe200078e00ff */
[----:B------:R-:W-:Y:S01]  /*32b0*/  ULDC.64 UR4, c[0x0][0x820] ;  /* 0x0002080000047ab9 */ /* 0x000fe20000000a00 */
[----:B------:R-:W-:-:S03]  /*32c0*/  SHF.L.U64.HI R3, R18, 0x3, R3 ;  /* 0x0000000312037819 */ /* 0x000fc60000010203 */
[----:B------:R-:W-:-:S04]  /*32d0*/  IADD3 R6, P0, R4, UR4, RZ ;  /* 0x0000000404067c10 */ /* 0x000fc8000ff1e0ff */
[----:B------:R-:W-:Y:S01]  /*32e0*/  IADD3.X R7, R3, UR5, RZ, P0, !PT ;  /* 0x0000000503077c10 */ /* 0x000fe200087fe4ff */
[----:B------:R-:W-:-:S05]  /*32f0*/  ULDC.64 UR4, c[0x0][0x818] ;  /* 0x0002060000047ab9 */ /* 0x000fca0000000a00 */
[----:B------:R-:W2:Y:S01]  /*3300*/  LDG.E.64 R6, desc[UR58][R6.64] ;  /* 0x0000003a06067981 */ /* 0x000ea2000c1e1b00 */
[----:B------:R-:W-:-:S04]  /*3310*/  IADD3 R4, P0, R4, UR4, RZ ;  /* 0x0000000404047c10 */ /* 0x000fc8000ff1e0ff */
[----:B------:R-:W-:-:S06]  /*3320*/  IADD3.X R5, R3, UR5, RZ, P0, !PT ;  /* 0x0000000503057c10 */ /* 0x000fcc00087fe4ff */
[----:B------:R-:W3:Y:S01]  /*3330*/  LDG.E.64 R4, desc[UR58][R4.64] ;  /* 0x0000003a04047981 */ /* 0x000ee2000c1e1b00 */
[----:B------:R-:W1:Y:S01]  /*3340*/  S2UR UR5, SR_CgaCtaId ;  /* 0x00000000000579c3 */ /* 0x000e620000008800 */
[----:B------:R-:W-:Y:S01]  /*3350*/  UISETP.NE.AND UP0, UPT, UR12, 0x1, UPT ;  /* 0x000000010c00788c */ /* 0x000fe2000bf05270 */
[----:B-----5:R-:W-:Y:S01]  /*3360*/  VIADD R9, R0, 0xffffffff ;  /* 0xffffffff00097836 */ /* 0x020fe20000000000 */
[----:B------:R-:W-:Y:S01]  /*3370*/  UMOV UR4, 0x400 ;  /* 0x0000040000047882 */ /* 0x000fe20000000000 */
[----:B------:R-:W-:Y:S01]  /*3380*/  CS2R R10, SRZ ;  /* 0x00000000000a7805 */ /* 0x000fe2000001ff00 */
[----:B-1----:R-:W-:-:S04]  /*3390*/  ULEA UR4, UR5, UR4, 0x18 ;  /* 0x0000000405047291 */ /* 0x002fc8000f8ec03f */
[----:B------:R-:W-:-:S03]  /*33a0*/  UIADD3 UR5, UR4, 0x80, URZ ;  /* 0x0000008004057890 */ /* 0x000fc6000fffe03f */
[----:B------:R-:W-:-:S04]  /*33b0*/  @!UP0 UIADD3 UR5, UR4, URZ, URZ ;  /* 0x0000003f04058290 */ /* 0x000fc8000fffe03f */
[----:B------:R-:W-:-:S05]  /*33c0*/  UIADD3 UR4, UR5, 0x38700, URZ ;  /* 0x0003870005047890 */ /* 0x000fca000fffe03f */
[----:B------:R-:W1:Y:S01]  /*33d0*/  LDS R3, [UR5+0x3871c] ;  /* 0x03871c05ff037984 */ /* 0x000e620008000800 */
[----:B------:R-:W-:-:S03]  /*33e0*/  IMAD.U32 R20, RZ, RZ, UR4 ;  /* 0x00000004ff147e24 */ /* 0x000fc6000f8e00ff */
[----:B------:R-:W-:Y:S02]  /*33f0*/  STS [UR5+0x38730], RZ ;  /* 0x038730ffff007988 */ /* 0x000fe40008000805 */
[----:B------:R-:W-:-:S05]  /*3400*/  SHF.R.U64 R20, R20, 0x4, RZ ;  /* 0x0000000414147819 */ /* 0x000fca00000012ff */
[----:B------:R-:W-:Y:S04]  /*3410*/  STS [UR5+0x38710], R20 ;  /* 0x03871014ff007988 */ /* 0x000fe80008000805 */
[----:B------:R-:W-:Y:S01]  /*3420*/  STS [UR5+0x38714], R20 ;  /* 0x03871414ff007988 */ /* 0x000fe20008000805 */
[C---:B--2---:R-:W-:Y:S02]  /*3430*/  SHF.L.U64.HI R13, R6.reuse, 0x1, R7 ;  /* 0x00000001060d7819 */ /* 0x044fe40000010207 */
[----:B------:R-:W-:Y:S02]  /*3440*/  SHF.L.U32 R6, R6, 0x1, RZ ;  /* 0x0000000106067819 */ /* 0x000fe400000006ff */
[----:B------:R-:W-:Y:S02]  /*3450*/  LOP3.LUT R13, R13, 0x1fffffff, RZ, 0xc0, !PT ;  /* 0x1fffffff0d0d7812 */ /* 0x000fe400078ec0ff */
[----:B------:R-:W-:-:S02]  /*3460*/  LOP3.LUT R0, R6, 0xfffffffe, RZ, 0xc0, !PT ;  /* 0xfffffffe06007812 */ /* 0x000fc400078ec0ff */
[--C-:B------:R-:W-:Y:S02]  /*3470*/  SHF.R.U32.HI R8, RZ, 0x4, R13.reuse ;  /* 0x00000004ff087819 */ /* 0x100fe4000001160d */
[----:B------:R-:W-:Y:S01]  /*3480*/  SHF.R.U64 R0, R0, 0x4, R13 ;  /* 0x0000000400007819 */ /* 0x000fe2000000120d */
[----:B---3--:R-:W-:Y:S01]  /*3490*/  STS.64 [UR5+0x38700], R4 ;  /* 0x03870004ff007988 */ /* 0x008fe20008000a05 */
[----:B-1----:R-:W-:-:S03]  /*34a0*/  LOP3.LUT R3, R3, 0xf, R8, 0xb8, !PT ;  /* 0x0000000f03037812 */ /* 0x002fc600078eb808 */
[----:B------:R-:W-:Y:S04]  /*34b0*/  STS [UR5+0x3870c], R0 ;  /* 0x03870c00ff007988 */ /* 0x000fe80008000805 */
[----:B------:R-:W-:Y:S04]  /*34c0*/  STS [UR5+0x3871c], R3 ;  /* 0x03871c03ff007988 */ /* 0x000fe80008000805 */
[----:B------:R-:W1:Y:S02]  /*34d0*/  LDS R7, [UR5+0x3871c] ;  /* 0x03871c05ff077984 */ /* 0x000e640008000800 */
[----:B-1----:R-:W-:-:S05]  /*34e0*/  LOP3.LUT R7, R7, 0xf0, RZ, 0xb8, !PT ;  /* 0x000000f007077812 */ /* 0x002fca00078eb8ff */
[----:B------:R-:W-:Y:S04]  /*34f0*/  STS [UR5+0x3871c], R7 ;  /* 0x03871c07ff007988 */ /* 0x000fe80008000805 */
[----:B------:R-:W1:Y:S02]  /*3500*/  LDS R8, [UR5+0x3871c] ;  /* 0x03871c05ff087984 */ /* 0x000e640008000800 */
[----:B-1----:R-:W-:Y:S01]  /*3510*/  LOP3.LUT R21, R8, 0xf00, RZ, 0xb8, !PT ;  /* 0x00000f0008157812 */ /* 0x002fe200078eb8ff */
[----:B------:R-:W-:-:S04]  /*3520*/  VIADD R8, R2, 0xffffffff ;  /* 0xffffffff02087836 */ /* 0x000fc80000000000 */
[----:B------:R-:W-:Y:S04]  /*3530*/  STS.64 [UR5+0x38718], R20 ;  /* 0x03871814ff007988 */ /* 0x000fe80008000a05 */
[----:B------:R-:W1:Y:S04]  /*3540*/  LDS R12, [UR5+0x3871c] ;  /* 0x03871c05ff0c7984 */ /* 0x000e680008000800 */
[----:B------:R3:W-:Y:S01]  /*3550*/  STS.128 [UR5+0x38720], R8 ;  /* 0x03872008ff007988 */ /* 0x0007e20008000c05 */
[----:B-1----:R-:W-:-:S05]  /*3560*/  LOP3.LUT R12, R12, 0xf000, RZ, 0xb8, !PT ;  /* 0x0000f0000c0c7812 */ /* 0x002fca00078eb8ff */
[----:B------:R3:W-:Y:S02]  /*3570*/  STS [UR5+0x3871c], R12 ;  /* 0x03871c0cff007988 */ /* 0x0007e40008000805 */
.L_x_30:
[----:B------:R-:W-:Y:S05]  /*3580*/  BSYNC B0 ;  /* 0x0000000000007941 */ /* 0x000fea0003800000 */
.L_x_29:
[----:B------:R-:W-:Y:S01]  /*3590*/  ELECT P0, URZ, PT ;  /* 0x00000000003f782f */ /* 0x000fe20003800000 */
[----:B------:R-:W-:Y:S01]  /*35a0*/  NOP ;  /* 0x0000000000007918 */ /* 0x000fe20000000000 */
[----:B------:R-:W-:Y:S11]  /*35b0*/  BSSY B0, `(.L_x_31) ;  /* 0x0000004000007945 */ /* 0x000ff60003800000 */
[----:B------:R-:W-:Y:S05]  /*35c0*/  @!P0 BRA `(.L_x_32) ;  /* 0x0000000000088947 */ /* 0x000fea0003800000 */
[----:B------:R0:W-:Y:S01]  /*35d0*/  UTMACMDFLUSH ;  /* 0x00000000000079b7 */ /* 0x0001e20000000000 */
[----:B------:R-:W-:-:S04]  /*35e0*/  DEPBAR.LE SB0, 0x0 ;  /* 0x000080000000791a */ /* 0x000fc80000000000 */
.L_x_32:
[----:B------:R-:W-:Y:S05]  /*35f0*/  BSYNC B0 ;  /* 0x0000000000007941 */ /* 0x000fea0003800000 */
.L_x_31:
[----:B------:R-:W1:Y:S01]  /*3600*/  S2UR UR5, SR_CgaCtaId ;  /* 0x00000000000579c3 */ /* 0x000e620000008800 */
[----:B-----5:R-:W4:Y:S01]  /*3610*/  S2R R0, SR_LANEID ;  /* 0x0000000000007919 */ /* 0x020f220000000000 */
[----:B------:R-:W-:Y:S01]  /*3620*/  UISETP.NE.AND UP0, UPT, UR12, 0x1, UPT ;  /* 0x000000010c00788c */ /* 0x000fe2000bf05270 */
[----:B------:R-:W-:Y:S02]  /*3630*/  UMOV UR4, 0x400 ;  /* 0x0000040000047882 */ /* 0x000fe40000000000 */
[----:B-1----:R-:W-:-:S04]  /*3640*/  ULEA UR4, UR5, UR4, 0x18 ;  /* 0x0000000405047291 */ /* 0x002fc8000f8ec03f */
[----:B------:R-:W-:-:S04]  /*3650*/  UIADD3 UR5, UR4, 0x80, URZ ;  /* 0x0000008004057890 */ /* 0x000fc8000fffe03f */
[----:B------:R-:W-:Y:S01]  /*3660*/  @!UP0 UIADD3 UR5, UR4, URZ, URZ ;  /* 0x0000003f04058290 */ /* 0x000fe2000fffe03f */
[----:B----4-:R-:W-:-:S05]  /*3670*/  IMAD.SHL.U32 R0, R0, 0x4, RZ ;  /* 0x0000000400007824 */ /* 0x010fca00078e00ff */
[----:B------:R-:W-:Y:S01]  /*3680*/  IMAD.U32 R3, RZ, RZ, UR5 ;  /* 0x00000005ff037e24 */ /* 0x000fe2000f8e00ff */
[----:B------:R-:W-:-:S04]  /*3690*/  IADD3 R2, P0, R0, UR60, RZ ;  /* 0x0000003c00027c10 */ /* 0x000fc8000ff1e0ff */
[----:B--2---:R-:W-:Y:S01]  /*36a0*/  IADD3 R4, R0, 0x38700, R3 ;  /* 0x0003870000047810 */ /* 0x004fe20007ffe003 */
[----:B------:R-:W-:-:S04]  /*36b0*/  IMAD.X R3, RZ, RZ, UR61, P0 ;  /* 0x0000003dff037e24 */ /* 0x000fc800080e06ff */
[----:B------:R-:W1:Y:S04]  /*36c0*/  LDS R5, [R4] ;  /* 0x0000000004057984 */ /* 0x000e680000000800 */
[----:B-1----:R1:W5:Y:S02]  /*36d0*/  ATOMG.E.EXCH.STRONG.GPU PT, RZ, [R2], R5 ;  /* 0x0000000502ff73a8 */ /* 0x00236400041ee100 */
.L_x_28:
[----:B------:R-:W-:Y:S01]  /*36e0*/  LEA.HI R14, R14, R19, RZ, 0x8 ;  /* 0x000000130e0e7211 */ /* 0x000fe200078f40ff */
[----:B------:R-:W4:Y:S01]  /*36f0*/  S2UR UR43, SR_CgaCtaId ;  /* 0x00000000002b79c3 */ /* 0x000f220000008800 */
[----:B------:R-:W-:Y:S01]  /*3700*/  UISETP.NE.AND UP0, UPT, UR12, 0x1, UPT ;  /* 0x000000010c00788c */ /* 0x000fe2000bf05270 */
[----:B------:R-:W-:Y:S01]  /*3710*/  IMAD.MOV.U32 R156, RZ, RZ, RZ ;  /* 0x000000ffff9c7224 */ /* 0x000fe200078e00ff */
[----:B------:R-:W-:Y:S01]  /*3720*/  LOP3.LUT R14, R14, 0xffffff00, RZ, 0xc0, !PT ;  /* 0xffffff000e0e7812 */ /* 0x000fe200078ec0ff */
[----:B------:R-:W-:Y:S01]  /*3730*/  UMOV UR47, 0x400 ;  /* 0x00000400002f7882 */ /* 0x000fe20000000000 */
[----:B------:R-:W-:Y:S02]  /*3740*/  ULOP3.LUT UR51, UR53, 0x1, URZ, 0xfc, !UPT ;  /* 0x0000000135337892 */ /* 0x000fe4000f8efc3f */
[----:B------:R-:W-:Y:S01]  /*3750*/  ULOP3.LUT UR50, UR54, 0x1, URZ, 0xfc, !UPT ;  /* 0x0000000136327892 */ /* 0x000fe2000f8efc3f */
[----:B------:R-:W-:Y:S01]  /*3760*/  IMAD.IADD R14, R19, 0x1, -R14 ;  /* 0x00000001130e7824 */ /* 0x000fe200078e0a0e */
[----:B------:R-:W-:Y:S01]  /*3770*/  ULOP3.LUT UR48, UR52, 0x1, URZ, 0xfc, !UPT ;  /* 0x0000000134307892 */ /* 0x000fe2000f8efc3f */
[----:B------:R-:W-:-:S02]  /*3780*/  UMOV UR36, URZ ;  /* 0x0000003f00247c82 */ /* 0x000fc40008000000 */
[C---:B--2---:R-:W-:Y:S01]  /*3790*/  IMAD.SHL.U32 R4, R14.reuse, 0x40, RZ ;  /* 0x000000400e047824 */ /* 0x044fe200078e00ff */
[----:B-1----:R-:W-:Y:S01]  /*37a0*/  SHF.R.S32.HI R3, RZ, 0x1f, R14 ;  /* 0x0000001fff037819 */ /* 0x002fe2000001140e */
[C---:B------:R-:W-:Y:S01]  /*37b0*/  VIADD R154, R14.reuse, 0x1f ;  /* 0x0000001f0e9a7836 */ /* 0x040fe20000000000 */
[-C--:B-----5:R-:W-:Y:S01]  /*37c0*/  LEA.HI R0, R14, R14.reuse, RZ, 0x1 ;  /* 0x0000000e0e007211 */ /* 0x0a0fe200078f08ff */
[----:B------:R-:W-:Y:S01]  /*37d0*/  UMOV UR56, URZ ;  /* 0x0000003f00387c82 */ /* 0x000fe20008000000 */
[CC--:B------:R-:W-:Y:S01]  /*37e0*/  LEA.HI R2, R3.reuse, R14.reuse, RZ, 0x5 ;  /* 0x0000000e03027211 */ /* 0x0c0fe200078f28ff */
[----:B------:R-:W-:Y:S01]  /*37f0*/  UMOV UR37, URZ ;  /* 0x0000003f00257c82 */ /* 0x000fe20008000000 */
[----:B------:R-:W-:Y:S01]  /*3800*/  LEA.HI R6, R3, R14, RZ, 0x4 ;  /* 0x0000000e03067211 */ /* 0x000fe200078f20ff */
[----:B------:R-:W-:Y:S01]  /*3810*/  UMOV UR38, URZ ;  /* 0x0000003f00267c82 */ /* 0x000fe20008000000 */
[----:B------:R-:W-:Y:S01]  /*3820*/  SHF.R.S32.HI R2, RZ, 0x5, R2 ;  /* 0x00000005ff027819 */ /* 0x000fe20000011402 */
[----:B------:R-:W-:Y:S01]  /*3830*/  UMOV UR39, URZ ;  /* 0x0000003f00277c82 */ /* 0x000fe20008000000 */
[----:B------:R-:W-:Y:S01]  /*3840*/  SHF.R.S32.HI R0, RZ, 0x1, R0 ;  /* 0x00000001ff007819 */ /* 0x000fe20000011400 */
[----:B----4-:R-:W-:Y:S01]  /*3850*/  ULEA UR47, UR43, UR47, 0x18 ;  /* 0x0000002f2b2f7291 */ /* 0x010fe2000f8ec03f */
[----:B---3--:R-:W-:Y:S01]  /*3860*/  SHF.R.S32.HI R9, RZ, 0x4, R6 ;  /* 0x00000004ff097819 */ /* 0x008fe20000011406 */
[----:B------:R-:W-:Y:S01]  /*3870*/  IMAD.SHL.U32 R5, R2, 0x10, RZ ;  /* 0x0000001002057824 */ /* 0x000fe200078e00ff */
[----:B------:R-:W-:Y:S01]  /*3880*/  LOP3.LUT R4, R4, 0x40, RZ, 0xc0, !PT ;  /* 0x0000004004047812 */ /* 0x000fe200078ec0ff */
[----:B------:R-:W-:Y:S01]  /*3890*/  IMAD.SHL.U32 R2, R0, 0x80, RZ ;  /* 0x0000008000027824 */ /* 0x000fe200078e00ff */
[----:B------:R-:W-:Y:S01]  /*38a0*/  LEA.HI R6, R6, R9, RZ, 0x1 ;  /* 0x0000000906067211 */ /* 0x000fe200078f08ff */
[----:B------:R-:W-:Y:S01]  /*38b0*/  UIADD3 UR49, UR47, 0x80, URZ ;  /* 0x000000802f317890 */ /* 0x000fe2000fffe03f */
[----:B------:R-:W-:Y:S01]  /*38c0*/  LOP3.LUT R7, R4, 0x30, R5, 0xf8, !PT ;  /* 0x0000003004077812 */ /* 0x000fe200078ef805 */
[----:B------:R-:W-:Y:S01]  /*38d0*/  @!UP0 UIADD3 UR49, UR47, URZ, URZ ;  /* 0x0000003f2f318290 */ /* 0x000fe2000fffe03f */
[----:B------:R-:W-:-:S02]  /*38e0*/  LOP3.LUT R5, R2, 0x180, RZ, 0xc0, !PT ;  /* 0x0000018002057812 */ /* 0x000fc400078ec0ff */
[----:B------:R-:W-:Y:S01]  /*38f0*/  LOP3.LUT R6, R6, 0x7ffffe, RZ, 0xc0, !PT ;  /* 0x007ffffe06067812 */ /* 0x000fe200078ec0ff */
[----:B------:R-:W-:Y:S01]  /*3900*/  UIADD3 UR49, UR49, 0x38700, URZ ;  /* 0x0003870031317890 */ /* 0x000fe2000fffe03f */
[CC--:B------:R-:W-:Y:S02]  /*3910*/  LEA.HI R152, R3.reuse, R14.reuse, RZ, 0x7 ;  /* 0x0000000e03987211 */ /* 0x0c0fe400078f38ff */
[----:B------:R-:W-:Y:S01]  /*3920*/  LEA.HI R0, R3, R14, RZ, 0x3 ;  /* 0x0000000e03007211 */ /* 0x000fe200078f18ff */
[----:B------:R-:W-:Y:S01]  /*3930*/  IMAD.IADD R9, R9, 0x1, -R6 ;  /* 0x0000000109097824 */ /* 0x000fe200078e0a06 */
[----:B------:R-:W-:Y:S02]  /*3940*/  LOP3.LUT R4, R5, R4, RZ, 0xfc, !PT ;  /* 0x0000000405047212 */ /* 0x000fe400078efcff */
[----:B------:R-:W-:Y:S02]  /*3950*/  SHF.R.S32.HI R152, RZ, 0x7, R152 ;  /* 0x00000007ff987819 */ /* 0x000fe40000011498 */
[----:B------:R-:W-:-:S02]  /*3960*/  LOP3.LUT R0, R7, 0x8, R0, 0xf8, !PT ;  /* 0x0000000807007812 */ /* 0x000fc400078ef800 */
[----:B------:R-:W-:Y:S01]  /*3970*/  SHF.R.U32.HI R4, RZ, 0x3, R4 ;  /* 0x00000003ff047819 */ /* 0x000fe20000011604 */
[----:B------:R-:W-:-:S03]  /*3980*/  IMAD R9, R152, 0x4, R9 ;  /* 0x0000000498097824 */ /* 0x000fc600078e0209 */
[----:B------:R-:W-:-:S04]  /*3990*/  LOP3.LUT R0, R4, R0, R5, 0x1e, !PT ;  /* 0x0000000004007212 */ /* 0x000fc800078e1e05 */
[----:B------:R-:W-:Y:S01]  /*39a0*/  LEA R153, R9, R0, 0x9 ;  /* 0x0000000009997211 */ /* 0x000fe200078e48ff */
[----:B------:R-:W-:-:S07]  /*39b0*/  IMAD.MOV.U32 R0, RZ, RZ, 0x1 ;  /* 0x00000001ff007424 */ /* 0x000fce00078e00ff */
.L_x_113:
[----:B---3--:R-:W1:Y:S02]  /*39c0*/  LDC.64 R2, c[0x0][0x290] ;  /* 0x0000a400ff027b82 */ /* 0x008e640000000a00 */
[----:B-1----:R-:W-:-:S05]  /*39d0*/  IMAD.WIDE R2, R18, 0xc, R2 ;  /* 0x0000000c12027825 */ /* 0x002fca00078e0202 */
[----:B------:R-:W2:Y:S01]  /*39e0*/  LDG.E R155, desc[UR58][R2.64+0x8] ;  /* 0x0000083a029b7981 */ /* 0x000ea2000c1e1900 */
[----:B------:R-:W-:Y:S01]  /*39f0*/  UMOV UR9, URZ ;  /* 0x0000003f00097c82 */ /* 0x000fe20008000000 */
[----:B------:R-:W-:Y:S01]  /*3a00*/  UMOV UR10, UR37 ;  /* 0x00000025000a7c82 */ /* 0x000fe20008000000 */
[--C-:B------:R-:W-:Y:S01]  /*3a10*/  IMAD.MOV.U32 R157, RZ, RZ, R18.reuse ;  /* 0x000000ffff9d7224 */ /* 0x100fe200078e0012 */
[----:B-----5:R-:W1:Y:S01]  /*3a20*/  SHFL.IDX PT, R4, R152, RZ, 0x1f ;  /* 0x00001fff98047589 */ /* 0x020e6200000e0000 */
[----:B------:R-:W-:Y:S02]  /*3a30*/  SHF.R.S32.HI R19, RZ, 0x1f, R18 ;  /* 0x0000001fff137819 */ /* 0x000fe40000011412 */
[----:B------:R-:W-:Y:S02]  /*3a40*/  CS2R R150, SRZ ;  /* 0x0000000000967805 */ /* 0x000fe4000001ff00 */
[----:B------:R-:W-:Y:S02]  /*3a50*/  CS2R R24, SRZ ;  /* 0x0000000000187805 */ /* 0x000fe4000001ff00 */
[----:B------:R-:W-:-:S02]  /*3a60*/  CS2R R26, SRZ ;  /* 0x00000000001a7805 */ /* 0x000fc4000001ff00 */
[----:B------:R-:W-:Y:S02]  /*3a70*/  CS2R R28, SRZ ;  /* 0x00000000001c7805 */ /* 0x000fe4000001ff00 */
[----:B------:R-:W-:Y:S02]  /*3a80*/  CS2R R30, SRZ ;  /* 0x00000000001e7805 */ /* 0x000fe4000001ff00 */
[----:B------:R-:W-:Y:S02]  /*3a90*/  CS2R R32, SRZ ;  /* 0x0000000000207805 */ /* 0x000fe4000001ff00 */
        /* <DEDUP_REMOVED lines=16> */
[----:B-1----:R-:W-:Y:S01]  /*3ba0*/  R2UR UR4, R4 ;  /* 0x00000000040472ca */ /* 0x002fe200000e0000 */
[----:B------:R-:W-:Y:S01]  /*3bb0*/  IMAD.U32 R4, RZ, RZ, UR38 ;  /* 0x00000026ff047e24 */ /* 0x000fe2000f8e00ff */
        /* <DEDUP_REMOVED lines=10> */
[----:B------:R-:W-:Y:S01]  /*3c60*/  CS2R R86, SRZ ;  /* 0x0000000000567805 */ /* 0x000fe2000001ff00 */
[----:B------:R-:W-:Y:S01]  /*3c70*/  ULEA.HI UR5, UR4, UR4, URZ, 0x1 ;  /* 0x0000000404057291 */ /* 0x000fe2000f8f083f */
[----:B------:R-:W-:Y:S02]  /*3c80*/  CS2R R88, SRZ ;  /* 0x0000000000587805 */ /* 0x000fe4000001ff00 */
[----:B------:R-:W-:Y:S02]  /*3c90*/  CS2R R90, SRZ ;  /* 0x00000000005a7805 */ /* 0x000fe4000001ff00 */
[----:B------:R-:W-:Y:S01]  /*3ca0*/  CS2R R92, SRZ ;  /* 0x00000000005c7805 */ /* 0x000fe2000001ff00 */
[----:B------:R-:W-:Y:S01]  /*3cb0*/  ULOP3.LUT UR5, UR5, 0x1e, URZ, 0xc0, !UPT ;  /* 0x0000001e05057892 */ /* 0x000fe2000f8ec03f */
[----:B------:R-:W-:Y:S02]  /*3cc0*/  CS2R R94, SRZ ;  /* 0x00000000005e7805 */ /* 0x000fe4000001ff00 */
[----:B------:R-:W-:-:S02]  /*3cd0*/  CS2R R96, SRZ ;  /* 0x0000000000607805 */ /* 0x000fc4000001ff00 */
[----:B------:R-:W-:Y:S01]  /*3ce0*/  CS2R R98, SRZ ;  /* 0x0000000000627805 */ /* 0x000fe2000001ff00 */
[----:B------:R-:W-:Y:S01]  /*3cf0*/  UIADD3 UR5, UR4, -UR5, URZ ;  /* 0x8000000504057290 */ /* 0x000fe2000fffe03f */
[----:B------:R-:W-:Y:S02]  /*3d00*/  CS2R R100, SRZ ;  /* 0x0000000000647805 */ /* 0x000fe4000001ff00 */
[----:B------:R-:W-:Y:S02]  /*3d10*/  CS2R R102, SRZ ;  /* 0x0000000000667805 */ /* 0x000fe4000001ff00 */
[----:B------:R-:W-:Y:S01]  /*3d20*/  CS2R R104, SRZ ;  /* 0x0000000000687805 */ /* 0x000fe2000001ff00 */
[----:B------:R-:W-:Y:S01]  /*3d30*/  ULEA UR5, UR5, UR47, 0xd ;  /* 0x0000002f05057291 */ /* 0x000fe2000f8e683f */
[----:B------:R-:W-:Y:S02]  /*3d40*/  CS2R R106, SRZ ;  /* 0x00000000006a7805 */ /* 0x000fe4000001ff00 */
[----:B------:R-:W-:-:S02]  /*3d50*/  CS2R R108, SRZ ;  /* 0x00000000006c7805 */ /* 0x000fc4000001ff00 */
[----:B------:R-:W-:Y:S01]  /*3d60*/  CS2R R110, SRZ ;  /* 0x00000000006e7805 */ /* 0x000fe2000001ff00 */
[----:B------:R-:W-:Y:S01]  /*3d70*/  USHF.R.U32.HI UR5, URZ, 0x4, UR5 ;  /* 0x000000043f057899 */ /* 0x000fe20008011605 */
[----:B------:R-:W-:Y:S02]  /*3d80*/  CS2R R112, SRZ ;  /* 0x0000000000707805 */ /* 0x000fe4000001ff00 */
[----:B------:R-:W-:Y:S02]  /*3d90*/  CS2R R114, SRZ ;  /* 0x0000000000727805 */ /* 0x000fe4000001ff00 */
[----:B------:R-:W-:Y:S01]  /*3da0*/  CS2R R116, SRZ ;  /* 0x0000000000747805 */ /* 0x000fe2000001ff00 */
[----:B------:R-:W-:Y:S01]  /*3db0*/  ULOP3.LUT UR8, UR5, 0x3fff, URZ, 0xc0, !UPT ;  /* 0x00003fff05087892 */ /* 0x000fe2000f8ec03f */
        /* <DEDUP_REMOVED lines=16> */
[----:B--2---:R-:W-:-:S13]  /*3ec0*/  ISETP.GE.AND P0, PT, R155, 0x1, PT ;  /* 0x000000019b00780c */ /* 0x004fda0003f06270 */
[----:B------:R-:W-:Y:S05]  /*3ed0*/  @!P0 BRA `(.L_x_33) ;  /* 0x0000000400648947 */ /* 0x000fea0003800000 */
[----:B------:R-:W-:-:S06]  /*3ee0*/  UISETP.NE.AND UP0, UPT, UR51, 0x3, UPT ;  /* 0x000000033300788c */ /* 0x000fcc000bf05270 */
[----:B------:R-:W-:-:S13]  /*3ef0*/  PLOP3.LUT P1, PT, PT, PT, UP0, 0x80, 0x0 ;  /* 0x000000000000781c */ /* 0x000fda0003f2f008 */
[----:B------:R-:W-:Y:S05]  /*3f00*/  @!P1 BRA `(.L_x_34) ;  /* 0x0000000000049947 */ /* 0x000fea0003800000 */
[----:B------:R-:W-:Y:S01]  /*3f10*/  BPT.TRAP 0x1 ;  /* 0x000000040000795c */ /* 0x000fe20000300000 */
.L_x_34:
[----:B------:R-:W-:Y:S01]  /*3f20*/  ULEA UR4, UR37, UR47, 0x3 ;  /* 0x0000002f25047291 */ /* 0x000fe2000f8e183f */
[----:B------:R-:W-:-:S05]  /*3f30*/  IMAD.U32 R2, RZ, RZ, UR38 ;  /* 0x00000026ff027e24 */ /* 0x000fca000f8e00ff */
[----:B------:R-:W-:-:S04]  /*3f40*/  SHF.L.U32 R2, R2, 0x1f, RZ ;  /* 0x0000001f02027819 */ /* 0x000fc800000006ff */
[----:B------:R1:W2:Y:S01]  /*3f50*/  SYNCS.PHASECHK.TRANS64.TRYWAIT P0, [UR4+0x38480], R2 ;  /* 0x03848002ff0075a7 */ /* 0x0002a20008000144 */
[----:B------:R-:W-:Y:S05]  /*3f60*/  @!P1 BRA `(.L_x_35) ;  /* 0x0000000000049947 */ /* 0x000fea0003800000 */
[----:B------:R-:W-:Y:S01]  /*3f70*/  BPT.TRAP 0x1 ;  /* 0x000000040000795c */ /* 0x000fe20000300000 */
.L_x_35:
[----:B--2---:R-:W-:Y:S05]  /*3f80*/  @P0 BRA `(.L_x_36) ;  /* 0x0000000000080947 */ /* 0x004fea0003800000 */
[----:B------:R-:W2:Y:S02]  /*3f90*/  SYNCS.PHASECHK.TRANS64.TRYWAIT P0, [UR4+0x38480], R2 ;  /* 0x03848002ff0075a7 */ /* 0x000ea40008000144 */
[----:B--2---:R-:W-:Y:S05]  /*3fa0*/  @!P0 BRA `(.L_x_37) ;  /* 0x000000a800808947 */ /* 0x004fea0003800000 */
.L_x_36:
[----:B------:R-:W-:Y:S01]  /*3fb0*/  UIADD3 UR4, UR47, 0x10000, URZ ;  /* 0x000100002f047890 */ /* 0x000fe2000fffe03f */
[----:B------:R-:W-:Y:S01]  /*3fc0*/  WARPGROUP.ARRIVE ;  /* 0x00000000000079c5 */ /* 0x000fe20000000000 */
[----:B------:R-:W-:Y:S02]  /*3fd0*/  ULOP3.LUT UR10, UR8, 0x10000, URZ, 0xfc, !UPT ;  /* 0x00010000080a7892 */ /* 0x000fe4000f8efc3f */
[----:B------:R-:W-:Y:S02]  /*3fe0*/  USHF.R.U32.HI UR4, URZ, 0x4, UR4 ;  /* 0x000000043f047899 */ /* 0x000fe40008011604 */
[----:B------:R-:W-:Y:S02]  /*3ff0*/  ULEA UR10, UR37, UR10, 0xb ;  /* 0x0000000a250a7291 */ /* 0x000fe4000f8e583f */
[----:B------:R-:W-:Y:S01]  /*4000*/  ULOP3.LUT UR4, UR4, 0x3fff, URZ, 0xc0, !UPT ;  /* 0x00003fff04047892 */ /* 0x000fe2000f8ec03f */
[----:B------:R-:W-:Y:S01]  /*4010*/  UMOV UR5, 0x40000040 ;  /* 0x4000004000057882 */ /* 0x000fe20000000000 */
[----:B------:R-:W-:-:S02]  /*4020*/  UMOV UR7, 0x40000040 ;  /* 0x4000004000077882 */ /* 0x000fc40000000000 */
[----:B------:R-:W-:-:S04]  /*4030*/  ULOP3.LUT UR4, UR4, 0x10000, URZ, 0xfc, !UPT ;  /* 0x0001000004047892 */ /* 0x000fc8000f8efc3f */
[----:B------:R-:W-:-:S03]  /*4040*/  ULEA UR9, UR37, UR4, 0xc ;  /* 0x0000000425097291 */ /* 0x000fc6000f8e603f */
[----:B------:R-:W-:-:S04]  /*4050*/  UMOV UR4, UR10 ;  /* 0x0000000a00047c82 */ /* 0x000fc80008000000 */
[----:B------:R-:W-:Y:S02]  /*4060*/  UMOV UR6, UR9 ;  /* 0x0000000900067c82 */ /* 0x000fe40008000000 */
[----:B------:R-:W-:Y:S01]  /*4070*/  HGMMA.64x256x16.F32.BF16 R24, gdesc[UR4], RZ, !UPT, gsb0 ;  /* 0x03e00000041879f0 */ /* 0x000fe2000c0018ff */
[----:B------:R-:W-:Y:S02]  /*4080*/  UIADD3 UR4, UR10, 0x2, URZ ;  /* 0x000000020a047890 */ /* 0x000fe4000fffe03f */
[----:B------:R-:W-:Y:S01]  /*4090*/  UIADD3 UR6, UR9, 0x2, URZ ;  /* 0x0000000209067890 */ /* 0x000fe2000fffe03f */
[----:B------:R-:W-:Y:S01]  /*40a0*/  UMOV UR5, 0x40000040 ;  /* 0x4000004000057882 */ /* 0x000fe20000000000 */
[----:B------:R-:W-:Y:S01]  /*40b0*/  UMOV UR7, 0x40000040 ;  /* 0x4000004000077882 */ /* 0x000fe20000000000 */
[----:B------:R-:W-:Y:S02]  /*40c0*/  WARPGROUP.DEPBAR.LE gsb0, 0x0 ;  /* 0x00008000000079c5 */ /* 0x000fe40000010000 */
[----:B------:R-:W-:-:S15]  /*40d0*/  WARPGROUP.ARRIVE ;  /* 0x00000000000079c5 */ /* 0x000fde0000000000 */
[----:B------:R-:W-:-:S05]  /*40e0*/  NOP ;  /* 0x0000000000007918 */ /* 0x000fca0000000000 */
[----:B------:R-:W-:Y:S01]  /*40f0*/  HGMMA.64x256x16.F32.BF16 R24, gdesc[UR4], R24, gsb0 ;  /* 0x03e00000041879f0 */ /* 0x000fe20008001818 */
        /* <DEDUP_REMOVED lines=44> */
[----:B------:R-:W-:Y:S01]  /*43c0*/  UIADD3 UR10, UR37, 0x1, URZ ;  /* 0x00000001250a7890 */ /* 0x000fe2000fffe03f */
[----:B------:R-:W-:-:S03]  /*43d0*/  UMOV UR9, 0x1 ;  /* 0x0000000100097882 */ /* 0x000fc60000000000 */
[----:B------:R-:W-:-:S04]  /*43e0*/  UISETP.NE.AND UP0, UPT, UR10, 0x2, UPT ;  /* 0x000000020a00788c */ /* 0x000fc8000bf05270 */
[----:B------:R-:W-:Y:S01]  /*43f0*/  USEL UR10, UR10, URZ, UP0 ;  /* 0x0000003f0a0a7287 */ /* 0x000fe20008000000 */
[----:B------:R-:W-:Y:S02]  /*4400*/  WARPGROUP.DEPBAR.LE gsb0, 0x0 ;  /* 0x00008000000079c5 */ /* 0x000fe40000010000 */
[----:B------:R-:W-:-:S11]  /*4410*/  WARPGROUP.ARRIVE ;  /* 0x00000000000079c5 */ /* 0x000fd60000000000 */
[----:B------:R-:W-:Y:S01]  /*4420*/  HGMMA.64x256x16.F32.BF16 R24, gdesc[UR4], R24, gsb0 ;  /* 0x03e00000041879f0 */ /* 0x000fe20008001818 */
[----:B------:R-:W-:-:S04]  /*4430*/  USEL UR4, URZ, 0x1, UP0 ;  /* 0x000000013f047887 */ /* 0x000fc80008000000 */
[----:B------:R-:W-:-:S06]  /*4440*/  ULOP3.LUT UR4, UR38, UR4, URZ, 0x3c, !UPT ;  /* 0x0000000426047292 */ /* 0x000fcc000f8e3c3f */
[----:B------:R-:W-:Y:S01]  /*4450*/  IMAD.U32 R4, RZ, RZ, UR4 ;  /* 0x00000004ff047e24 */ /* 0x000fe2000f8e00ff */
[----:B------:R-:W-:-:S06]  /*4460*/  WARPGROUP.DEPBAR.LE gsb0, 0x0 ;  /* 0x00008000000079c5 */ /* 0x000fcc0000010000 */
.L_x_33:
[----:B-12---:R-:W-:-:S05]  /*4470*/  VIADD R2, R155, 0x7f ;  /* 0x0000007f9b027836 */ /* 0x006fca0000000000 */
[----:B------:R-:W-:-:S04]  /*4480*/  SHF.R.S32.HI R3, RZ, 0x1f, R2 ;  /* 0x0000001fff037819 */ /* 0x000fc80000011402 */
[----:B------:R-:W-:-:S04]  /*4490*/  LEA.HI R3, R3, R2, RZ, 0x7 ;  /* 0x0000000203037211 */ /* 0x000fc800078f38ff */
[----:B------:R-:W-:-:S04]  /*44a0*/  SHF.R.S32.HI R3, RZ, 0x7, R3 ;  /* 0x00000007ff037819 */ /* 0x000fc80000011403 */
[----:B------:R-:W-:-:S05]  /*44b0*/  VIMNMX R2, R3, 0x1, PT ;  /* 0x0000000103027848 */ /* 0x000fca0003fe0100 */
[----:B------:R-:W-:-:S05]  /*44c0*/  IMAD.IADD R6, R3, 0x1, -R2 ;  /* 0x0000000103067824 */ /* 0x000fca00078e0a02 */
[----:B------:R-:W-:-:S13]  /*44d0*/  ISETP.GE.AND P0, PT, R6, 0x1, PT ;  /* 0x000000010600780c */ /* 0x000fda0003f06270 */
[----:B------:R-:W-:Y:S05]  /*44e0*/  @!P0 BRA `(.L_x_38) ;  /* 0x0000000400ac8947 */ /* 0x000fea0003800000 */
[----:B------:R-:W-:Y:S02]  /*44f0*/  IMAD.MOV.U32 R2, RZ, RZ, R6 ;  /* 0x000000ffff027224 */ /* 0x000fe400078e0006 */
[----:B------:R-:W-:-:S07]  /*4500*/  IMAD.U32 R3, RZ, RZ, UR37 ;  /* 0x00000025ff037e24 */ /* 0x000fce000f8e00ff */
.L_x_45:
[----:B------:R-:W-:-:S06]  /*4510*/  UISETP.NE.AND UP0, UPT, UR51, 0x3, UPT ;  /* 0x000000033300788c */ /* 0x000fcc000bf05270 */
[----:B------:R-:W-:-:S13]  /*4520*/  PLOP3.LUT P1, PT, PT, PT, UP0, 0x80, 0x0 ;  /* 0x000000000000781c */ /* 0x000fda0003f2f008 */
[----:B------:R-:W-:Y:S05]  /*4530*/  @!P1 BRA `(.L_x_39) ;  /* 0x0000000000049947 */ /* 0x000fea0003800000 */
[----:B------:R-:W-:Y:S01]  /*4540*/  BPT.TRAP 0x1 ;  /* 0x000000040000795c */ /* 0x000fe20000300000 */
.L_x_39:
[----:B------:R-:W-:Y:S01]  /*4550*/  ULEA UR4, UR10, UR47, 0x3 ;  /* 0x0000002f0a047291 */ /* 0x000fe2000f8e183f */
[----:B------:R-:W-:-:S08]  /*4560*/  SHF.L.U32 R5, R4, 0x1f, RZ ;  /* 0x0000001f04057819 */ /* 0x000fd000000006ff */
[----:B------:R1:W2:Y:S01]  /*4570*/  SYNCS.PHASECHK.TRANS64.TRYWAIT P0, [UR4+0x38480], R5 ;  /* 0x03848005ff0075a7 */ /* 0x0002a20008000144 */
[----:B------:R-:W-:Y:S05]  /*4580*/  @!P1 BRA `(.L_x_40) ;  /* 0x0000000000049947 */ /* 0x000fea0003800000 */
[----:B------:R-:W-:Y:S01]  /*4590*/  BPT.TRAP 0x1 ;  /* 0x000000040000795c */ /* 0x000fe20000300000 */
.L_x_40:
[----:B--2---:R-:W-:Y:S05]  /*45a0*/  @P0 BRA `(.L_x_41) ;  /* 0x0000000000080947 */ /* 0x004fea0003800000 */
[----:B------:R-:W2:Y:S02]  /*45b0*/  SYNCS.PHASECHK.TRANS64.TRYWAIT P0, [UR4+0x38480], R5 ;  /* 0x03848005ff0075a7 */ /* 0x000ea40008000144 */
[----:B--2---:R-:W-:Y:S05]  /*45c0*/  @!P0 BRA `(.L_x_42) ;  /* 0x000000a400108947 */ /* 0x004fea0003800000 */
.L_x_41:
[----:B------:R-:W-:Y:S01]  /*45d0*/  UIADD3 UR4, UR47, 0x10000, URZ ;  /* 0x000100002f047890 */ /* 0x000fe2000fffe03f */
[----:B------:R-:W-:Y:S01]  /*45e0*/  WARPGROUP.ARRIVE ;  /* 0x00000000000079c5 */ /* 0x000fe20000000000 */
[----:B------:R-:W-:Y:S02]  /*45f0*/  ULOP3.LUT UR12, UR8, 0x10000, URZ, 0xfc, !UPT ;  /* 0x00010000080c7892 */ /* 0x000fe4000f8efc3f */
[----:B------:R-:W-:Y:S02]  /*4600*/  USHF.R.U32.HI UR4, URZ, 0x4, UR4 ;  /* 0x000000043f047899 */ /* 0x000fe40008011604 */
[----:B------:R-:W-:Y:S02]  /*4610*/  UISETP.NE.U32.AND UP0, UPT, UR9, URZ, UPT ;  /* 0x0000003f0900728c */ /* 0x000fe4000bf05070 */
[----:B------:R-:W-:Y:S02]  /*4620*/  ULOP3.LUT UR4, UR4, 0x3fff, URZ, 0xc0, !UPT ;  /* 0x00003fff04047892 */ /* 0x000fe4000f8ec03f */
[----:B------:R-:W-:-:S02]  /*4630*/  ULEA UR12, UR10, UR12, 0xb ;  /* 0x0000000c0a0c7291 */ /* 0x000fc4000f8e583f */
[----:B------:R-:W-:Y:S01]  /*4640*/  ULOP3.LUT UR4, UR4, 0x10000, URZ, 0xfc, !UPT ;  /* 0x0001000004047892 */ /* 0x000fe2000f8efc3f */
[----:B------:R-:W-:Y:S01]  /*4650*/  UMOV UR5, 0x40000040 ;  /* 0x4000004000057882 */ /* 0x000fe20000000000 */
[----:B------:R-:W-:Y:S02]  /*4660*/  UMOV UR7, 0x40000040 ;  /* 0x4000004000077882 */ /* 0x000fe40000000000 */
[----:B------:R-:W-:-:S03]  /*4670*/  ULEA UR11, UR10, UR4, 0xc ;  /* 0x000000040a0b7291 */ /* 0x000fc6000f8e603f */
[----:B------:R-:W-:-:S04]  /*4680*/  UMOV UR4, UR12 ;  /* 0x0000000c00047c82 */ /* 0x000fc80008000000 */
[----:B------:R-:W-:Y:S02]  /*4690*/  UMOV UR6, UR11 ;  /* 0x0000000b00067c82 */ /* 0x000fe40008000000 */
[----:B------:R-:W-:Y:S01]  /*46a0*/  HGMMA.64x256x16.F32.BF16 R24, gdesc[UR4], R24, UP0, gsb0 ;  /* 0x03e00000041879f0 */ /* 0x000fe2000b801818 */
[----:B------:R-:W-:Y:S02]  /*46b0*/  UIADD3 UR4, UR12, 0x2, URZ ;  /* 0x000000020c047890 */ /* 0x000fe4000fffe03f */
[----:B------:R-:W-:Y:S01]  /*46c0*/  UIADD3 UR6, UR11, 0x2, URZ ;  /* 0x000000020b067890 */ /* 0x000fe2000fffe03f */
[----:B------:R-:W-:Y:S01]  /*46d0*/  UMOV UR5, 0x40000040 ;  /* 0x4000004000057882 */ /* 0x000fe20000000000 */
[----:B------:R-:W-:Y:S01]  /*46e0*/  UMOV UR7, 0x40000040 ;  /* 0x4000004000077882 */ /* 0x000fe20000000000 */
[----:B------:R-:W-:Y:S02]  /*46f0*/  WARPGROUP.DEPBAR.LE gsb0, 0x0 ;  /* 0x00008000000079c5 */ /* 0x000fe40000010000 */
[----:B------:R-:W-:-:S15]  /*4700*/  WARPGROUP.ARRIVE ;  /* 0x00000000000079c5 */ /* 0x000fde0000000000 */
[----:B------:R-:W-:-:S05]  /*4710*/  NOP ;  /* 0x0000000000007918 */ /* 0x000fca0000000000 */
        /* <DEDUP_REMOVED lines=48> */
[----:B------:R-:W-:Y:S03]  /*4a20*/  HGMMA.64x256x16.F32.BF16 R24, gdesc[UR4], R24, UP0, gsb0 ;  /* 0x03e00000041879f0 */ /* 0x000fe6000b801818 */
[----:B------:R-:W-:Y:S02]  /*4a30*/  WARPGROUP.DEPBAR.LE gsb0, 0x0 ;  /* 0x00008000000079c5 */ /* 0x000fe40000010000 */
[----:B------:R-:W-:Y:S05]  /*4a40*/  @!P1 BRA `(.L_x_43) ;  /* 0x0000000000049947 */ /* 0x000fea0003800000 */
[----:B------:R-:W-:Y:S01]  /*4a50*/  BPT.TRAP 0x1 ;  /* 0x000000040000795c */ /* 0x000fe20000300000 */
.L_x_43:
[----:B------:R-:W-:Y:S01]  /*4a60*/  ISETP.NE.AND P0, PT, R23, RZ, PT ;  /* 0x000000ff1700720c */ /* 0x000fe20003f05270 */
[----:B------:R-:W-:-:S12]  /*4a70*/  UISETP.GT.U32.AND UP0, UPT, UR53, 0x1, UPT ;  /* 0x000000013500788c */ /* 0x000fd8000bf04070 */
[----:B-12---:R-:W-:-:S04]  /*4a80*/  @P0 LEA R5, R3, UR47, 0x3 ;  /* 0x0000002f03050c11 */ /* 0x006fc8000f8e18ff */
[----:B------:R-:W-:-:S04]  /*4a90*/  @P0 IADD3 R5, R5, 0x38490, RZ ;  /* 0x0003849005050810 */ /* 0x000fc80007ffe0ff */
[----:B------:R-:W-:-:S04]  /*4aa0*/  @P0 PRMT R5, R22, 0x654, R5 ;  /* 0x0000065416050816 */ /* 0x000fc80000000005 */
[----:B------:R1:W-:Y:S01]  /*4ab0*/  @P0 SYNCS.ARRIVE.TRANS64.RED.A1T0 RZ, [R5+URZ], RZ ;  /* 0x000000ff05ff09a7 */ /* 0x0003e2000810043f */
[----:B------:R-:W-:-:S13]  /*4ac0*/  PLOP3.LUT P0, PT, PT, PT, UP0, 0x80, 0x0 ;  /* 0x000000000000781c */ /* 0x000fda0003f0f008 */
[----:B-1----:R-:W-:Y:S05]  /*4ad0*/  @P0 BRA `(.L_x_44) ;  /* 0x0000000000040947 */ /* 0x002fea0003800000 */
[----:B------:R-:W-:Y:S01]  /*4ae0*/  BPT.TRAP 0x1 ;  /* 0x000000040000795c */ /* 0x000fe20000300000 */
.L_x_44:
[----:B------:R-:W-:Y:S01]  /*4af0*/  UIADD3 UR10, UR10, 0x1, URZ ;  /* 0x000000010a0a7890 */ /* 0x000fe2000fffe03f */
[C---:B------:R-:W-:Y:S01]  /*4b00*/  ISETP.GT.AND P1, PT, R2.reuse, 0x1, PT ;  /* 0x000000010200780c */ /* 0x040fe20003f24270 */
[----:B------:R-:W-:Y:S02]  /*4b10*/  VIADD R3, R3, 0x1 ;  /* 0x0000000103037836 */ /* 0x000fe40000000000 */
[----:B------:R-:W-:Y:S01]  /*4b20*/  UISETP.NE.AND UP0, UPT, UR10, 0x2, UPT ;  /* 0x000000020a00788c */ /* 0x000fe2000bf05270 */
[----:B------:R-:W-:Y:S02]  /*4b30*/  VIADD R2, R2, 0xffffffff ;  /* 0xffffffff02027836 */ /* 0x000fe40000000000 */
[C---:B------:R-:W-:Y:S01]  /*4b40*/  ISETP.NE.AND P0, PT, R3.reuse, 0x2, PT ;  /* 0x000000020300780c */ /* 0x040fe20003f05270 */
[----:B------:R-:W-:Y:S02]  /*4b50*/  USEL UR4, URZ, 0x1, UP0 ;  /* 0x000000013f047887 */ /* 0x000fe40008000000 */
[----:B------:R-:W-:Y:S01]  /*4b60*/  USEL UR10, UR10, URZ, UP0 ;  /* 0x0000003f0a0a7287 */ /* 0x000fe20008000000 */
[----:B------:R-:W-:-:S03]  /*4b70*/  SEL R3, R3, RZ, P0 ;  /* 0x000000ff03037207 */ /* 0x000fc60000000000 */
[----:B------:R-:W-:Y:S01]  /*4b80*/  LOP3.LUT R4, R4, UR4, RZ, 0x3c, !PT ;  /* 0x0000000404047c12 */ /* 0x000fe2000f8e3cff */
[----:B------:R-:W-:Y:S07]  /*4b90*/  @P1 BRA `(.L_x_45) ;  /* 0xfffffff8005c1947 */ /* 0x000fee000383ffff */
.L_x_38:
[----:B------:R-:W-:-:S13]  /*4ba0*/  ISETP.GE.AND P0, PT, R155, 0x1, PT ;  /* 0x000000019b00780c */ /* 0x000fda0003f06270 */
[----:B------:R-:W-:Y:S05]  /*4bb0*/  @!P0 BRA `(.L_x_46) ;  /* 0x0000000000408947 */ /* 0x000fea0003800000 */
[----:B------:R-:W-:-:S06]  /*4bc0*/  UISETP.NE.AND UP0, UPT, UR51, 0x3, UPT ;  /* 0x000000033300788c */ /* 0x000fcc000bf05270 */
[----:B------:R-:W-:-:S13]  /*4bd0*/  PLOP3.LUT P0, PT, PT, PT, UP0, 0x80, 0x0 ;  /* 0x000000000000781c */ /* 0x000fda0003f0f008 */
[----:B------:R-:W-:Y:S05]  /*4be0*/  @!P0 BRA `(.L_x_47) ;  /* 0x0000000000048947 */ /* 0x000fea0003800000 */
[----:B------:R-:W-:Y:S01]  /*4bf0*/  BPT.TRAP 0x1 ;  /* 0x000000040000795c */ /* 0x000fe20000300000 */
.L_x_47:
[----:B------:R-:W-:Y:S01]  /*4c00*/  ISETP.NE.AND P0, PT, R23, RZ, PT ;  /* 0x000000ff1700720c */ /* 0x000fe20003f05270 */
[----:B------:R-:W-:Y:S01]  /*4c10*/  IMAD.U32 R3, RZ, RZ, UR47 ;  /* 0x0000002fff037e24 */ /* 0x000fe2000f8e00ff */
[----:B------:R-:W-:-:S11]  /*4c20*/  UISETP.GT.U32.AND UP0, UPT, UR53, 0x1, UPT ;  /* 0x000000013500788c */ /* 0x000fd6000bf04070 */
[----:B------:R-:W-:-:S04]  /*4c30*/  @P0 VIADD R2, R6, UR37 ;  /* 0x0000002506020c36 */ /* 0x000fc80008000000 */
[----:B------:R-:W-:-:S05]  /*4c40*/  @P0 IMAD.SHL.U32 R2, R2, 0x8, RZ ;  /* 0x0000000802020824 */ /* 0x000fca00078e00ff */
[----:B------:R-:W-:-:S04]  /*4c50*/  @P0 LOP3.LUT R2, R2, 0x8, RZ, 0xc0, !PT ;  /* 0x0000000802020812 */ /* 0x000fc800078ec0ff */
[----:B------:R-:W-:-:S04]  /*4c60*/  @P0 IADD3 R3, R3, 0x38490, R2 ;  /* 0x0003849003030810 */ /* 0x000fc80007ffe002 */
[----:B------:R-:W-:-:S04]  /*4c70*/  @P0 PRMT R3, R22, 0x654, R3 ;  /* 0x0000065416030816 */ /* 0x000fc80000000003 */
[----:B------:R1:W-:Y:S01]  /*4c80*/  @P0 SYNCS.ARRIVE.TRANS64.RED.A1T0 RZ, [R3+URZ], RZ ;  /* 0x000000ff03ff09a7 */ /* 0x0003e2000810043f */
[----:B------:R-:W-:-:S13]  /*4c90*/  PLOP3.LUT P0, PT, PT, PT, UP0, 0x80, 0x0 ;  /* 0x000000000000781c */ /* 0x000fda0003f0f008 */
[----:B-1----:R-:W-:Y:S05]  /*4ca0*/  @P0 BRA `(.L_x_46) ;  /* 0x0000000000040947 */ /* 0x002fea0003800000 */
[----:B------:R-:W-:Y:S01]  /*4cb0*/  BPT.TRAP 0x1 ;  /* 0x000000040000795c */ /* 0x000fe20000300000 */
.L_x_46:
[----:B------:R-:W-:Y:S01]  /*4cc0*/  R2UR UR45, R16 ;  /* 0x00000000102d72ca */ /* 0x000fe200000e0000 */
[----:B------:R-:W-:Y:S01]  /*4cd0*/  UIADD3 UR4, UR47, 0x30000, URZ ;  /* 0x000300002f047890 */ /* 0x000fe2000fffe03f */
[----:B------:R-:W-:Y:S02]  /*4ce0*/  R2UR UR46, R17 ;  /* 0x00000000112e72ca */ /* 0x000fe400000e0000 */
[----:B------:R-:W-:Y:S01]  /*4cf0*/  LOP3.LUT P0, RZ, R0, 0xff, RZ, 0xc0, !PT ;  /* 0x000000ff00ff7812 */ /* 0x000fe2000780c0ff */
[----:B------:R-:W-:-:S06]  /*4d00*/  ULOP3.LUT UP0, URZ, UR4, 0x3ff, URZ, 0xc0, !UPT ;  /* 0x000003ff043f7892 */ /* 0x000fcc000f80c03f */
[----:B------:R-:W-:Y:S02]  /*4d10*/  PLOP3.LUT P1, PT, PT, PT, UP0, 0x80, 0x0 ;  /* 0x000000000000781c */ /* 0x000fe40003f2f008 */
[----:B------:R-:W-:Y:S02]  /*4d20*/  USHF.L.U32 UR45, UR45, 0x7, URZ ;  /* 0x000000072d2d7899 */ /* 0x000fe4000800063f */
[----:B------:R-:W-:Y:S02]  /*4d30*/  USHF.L.U32 UR46, UR46, 0x8, URZ ;  /* 0x000000082e2e7899 */ /* 0x000fe4000800063f */
[----:B------:R-:W-:Y:S10]  /*4d40*/  @!P0 BRA `(.L_x_48) ;  /* 0x00000000000c8947 */ /* 0x000ff40003800000 */
[----:B------:R-:W-:-:S04]  /*4d50*/  DEPBAR {5,4,3,2,1,0} ;  /* 0x0000003f0000791a */ /* 0x000fc80000000000 */
[----:B------:R1:W-:Y:S02]  /*4d60*/  UTMACCTL.IV [UR60] ;  /* 0x000000003c0079b9 */ /* 0x0003e40008000000 */
[----:B-1----:R-:W-:Y:S01]  /*4d70*/  NOP ;  /* 0x0000000000007918 */ /* 0x002fe20000000000 */
.L_x_48:
[----:B------:R-:W-:Y:S05]  /*4d80*/  @!P1 BRA `(.L_x_49) ;  /* 0x00000000007c9947 */ /* 0x000fea0003800000 */
[----:B------:R-:W-:Y:S01]  /*4d90*/  MOV R2, 0x0 ;  /* 0x0000000000027802 */ /* 0x000fe20000000f00 */
[----:B------:R-:W-:Y:S01]  /*4da0*/  ULDC.64 UR4, c[0x4][0x68] ;  /* 0x01001a0000047ab9 */ /* 0x000fe20000000a00 */
[----:B------:R-:W-:Y:S01]  /*4db0*/  ULDC.64 UR6, c[0x4][0x8] ;  /* 0x0100020000067ab9 */ /* 0x000fe20000000a00 */
[----:B------:R-:W-:Y:S01]  /*4dc0*/  IMAD.U32 R4, RZ, RZ, UR4 ;  /* 0x00000004ff047e24 */ /* 0x000fe2000f8e00ff */
[----:B------:R1:W2:Y:S01]  /*4dd0*/  LDC.64 R14, c[0x4][R2] ;  /* 0x01000000020e7b82 */ /* 0x0002a20000000a00 */
[----:B------:R-:W-:Y:S01]  /*4de0*/  IMAD.U32 R5, RZ, RZ, UR5 ;  /* 0x00000005ff057e24 */ /* 0x000fe2000f8e00ff */
[----:B------:R-:W-:Y:S01]  /*4df0*/  ULDC.64 UR4, c[0x4][0x70] ;  /* 0x01001c0000047ab9 */ /* 0x000fe20000000a00 */
[----:B------:R-:W-:Y:S01]  /*4e00*/  IMAD.U32 R10, RZ, RZ, UR6 ;  /* 0x00000006ff0a7e24 */ /* 0x000fe2000f8e00ff */
[----:B------:R-:W-:Y:S01]  /*4e10*/  MOV R8, 0x70 ;  /* 0x0000007000087802 */ /* 0x000fe20000000f00 */
[----:B------:R-:W-:Y:S02]  /*4e20*/  IMAD.U32 R6, RZ, RZ, UR4 ;  /* 0x00000004ff067e24 */ /* 0x000fe4000f8e00ff */
[----:B------:R-:W-:-:S02]  /*4e30*/  IMAD.U32 R7, RZ, RZ, UR5 ;  /* 0x00000005ff077e24 */ /* 0x000fc4000f8e00ff */
[----:B------:R-:W-:Y:S02]  /*4e40*/  IMAD.U32 R11, RZ, RZ, UR7 ;  /* 0x00000007ff0b7e24 */ /* 0x000fe4000f8e00ff */
[----:B------:R-:W-:Y:S02]  /*4e50*/  IMAD.MOV.U32 R12, RZ, RZ, 0x1 ;  /* 0x00000001ff0c7424 */ /* 0x000fe400078e00ff */
[----:B-1----:R-:W-:-:S07]  /*4e60*/  IMAD.MOV.U32 R13, RZ, RZ, RZ ;  /* 0x000000ffff0d7224 */ /* 0x002fce00078e00ff */
[----:B------:R-:W-:-:S07]  /*4e70*/  LEPC R20, `(.L_x_50) ;  /* 0x000000001014794e */ /* 0x000fce0000000000 */
[----:B--2---:R-:W-:Y:S05]  /*4e80*/  CALL.ABS.NOINC R14 ;  /* 0x000000000e007343 */ /* 0x004fea0003c00000 */
.L_x_50:
[----:B------:R-:W1:Y:S01]  /*4e90*/  LDC.64 R2, c[0x4][R2] ;  /* 0x0100000002027b82 */ /* 0x000e620000000a00 */
[----:B------:R-:W-:Y:S01]  /*4ea0*/  ULDC.64 UR4, c[0x4][0x68] ;  /* 0x01001a0000047ab9 */ /* 0x000fe20000000a00 */
[----:B------:R-:W-:Y:S01]  /*4eb0*/  ULDC.64 UR6, c[0x4][0x8] ;  /* 0x0100020000067ab9 */ /* 0x000fe20000000a00 */
[----:B------:R-:W-:Y:S02]  /*4ec0*/  IMAD.U32 R4, RZ, RZ, UR4 ;  /* 0x00000004ff047e24 */ /* 0x000fe4000f8e00ff */
[----:B------:R-:W-:Y:S01]  /*4ed0*/  IMAD.U32 R5, RZ, RZ, UR5 ;  /* 0x00000005ff057e24 */ /* 0x000fe2000f8e00ff */
[----:B------:R-:W-:Y:S01]  /*4ee0*/  ULDC.64 UR4, c[0x4][0x70] ;  /* 0x01001c0000047ab9 */ /* 0x000fe20000000a00 */
[----:B------:R-:W-:Y:S02]  /*4ef0*/  IMAD.U32 R10, RZ, RZ, UR6 ;  /* 0x00000006ff0a7e24 */ /* 0x000fe4000f8e00ff */
[----:B------:R-:W-:Y:S02]  /*4f00*/  IMAD.U32 R6, RZ, RZ, UR4 ;  /* 0x00000004ff067e24 */ /* 0x000fe4000f8e00ff */
[----:B------:R-:W-:-:S02]  /*4f10*/  IMAD.U32 R7, RZ, RZ, UR5 ;  /* 0x00000005ff077e24 */ /* 0x000fc4000f8e00ff */
[----:B------:R-:W-:Y:S02]  /*4f20*/  IMAD.U32 R11, RZ, RZ, UR7 ;  /* 0x00000007ff0b7e24 */ /* 0x000fe4000f8e00ff */
[----:B------:R-:W-:Y:S02]  /*4f30*/  IMAD.MOV.U32 R8, RZ, RZ, 0x70 ;  /* 0x00000070ff087424 */ /* 0x000fe400078e00ff */
[----:B------:R-:W-:Y:S02]  /*4f40*/  IMAD.MOV.U32 R12, RZ, RZ, 0x1 ;  /* 0x00000001ff0c7424 */ /* 0x000fe400078e00ff */
[----:B------:R-:W-:-:S07]  /*4f50*/  IMAD.MOV.U32 R13, RZ, RZ, RZ ;  /* 0x000000ffff0d7224 */ /* 0x000fce00078e00ff */
[----:B------:R-:W-:-:S07]  /*4f60*/  LEPC R20, `(.L_x_49) ;  /* 0x000000001014794e */ /* 0x000fce0000000000 */
[----:B-1----:R-:W-:Y:S05]  /*4f70*/  CALL.ABS.NOINC R2 ;  /* 0x0000000002007343 */ /* 0x002fea0003c00000 */
.L_x_49:
[----:B------:R-:W-:Y:S02]  /*4f80*/  ULDC.64 UR4, c[0x0][0x590] ;  /* 0x0001640000047ab9 */ /* 0x000fe40000000a00 */
[----:B------:R-:W-:-:S04]  /*4f90*/  ISETP.NE.U32.AND P0, PT, RZ, UR4, PT ;  /* 0x00000004ff007c0c */ /* 0x000fc8000bf05070 */
[----:B------:R-:W-:-:S13]  /*4fa0*/  ISETP.NE.AND.EX P0, PT, RZ, UR5, PT, P0 ;  /* 0x00000005ff007c0c */ /* 0x000fda000bf05300 */
[----:B------:R-:W-:Y:S05]  /*4fb0*/  @!P0 BRA `(.L_x_51) ;  /* 0x0000000000148947 */ /* 0x000fea0003800000 */
[----:B------:R-:W-:-:S04]  /*4fc0*/  LEA R2, P0, R18, UR4, 0x3 ;  /* 0x0000000412027c11 */ /* 0x000fc8000f8018ff */
[----:B------:R-:W-:-:S06]  /*4fd0*/  LEA.HI.X R3, R18, UR5, R19, 0x3, P0 ;  /* 0x0000000512037c11 */ /* 0x000fcc00080f1c13 */
[----:B------:R-:W2:Y:S04]  /*4fe0*/  LDG.E.64 R2, desc[UR58][R2.64] ;  /* 0x0000003a02027981 */ /* 0x000ea8000c1e1b00 */
[----:B--2---:R2:W5:Y:S01]  /*4ff0*/  LD.E R0, desc[UR58][R2.64] ;  /* 0x0000003a02007980 */ /* 0x004562000c101900 */
[----:B------:R-:W-:Y:S05]  /*5000*/  BRA `(.L_x_52) ;  /* 0x0000000000307947 */ /* 0x000fea0003800000 */
.L_x_51:
[----:B------:R-:W-:Y:S02]  /*5010*/  ULDC.64 UR4, c[0x0][0x588] ;  /* 0x0001620000047ab9 */ /* 0x000fe40000000a00 */
[----:B------:R-:W-:-:S04]  /*5020*/  ISETP.NE.U32.AND P0, PT, RZ, UR4, PT ;  /* 0x00000004ff007c0c */ /* 0x000fc8000bf05070 */
[----:B------:R-:W-:-:S13]  /*5030*/  ISETP.NE.AND.EX P0, PT, RZ, UR5, PT, P0 ;  /* 0x00000005ff007c0c */ /* 0x000fda000bf05300 */
[----:B------:R-:W-:Y:S05]  /*5040*/  @!P0 BRA `(.L_x_53) ;  /* 0x0000000000188947 */ /* 0x000fea0003800000 */
[----:B------:R-:W1:Y:S01]  /*5050*/  LDC.64 R2, c[0x0][0x588] ;  /* 0x00016200ff027b82 */ /* 0x000e620000000a00 */
[----:B------:R-:W-:Y:S02]  /*5060*/  ULDC UR4, c[0x0][0x598] ;  /* 0x0001660000047ab9 */ /* 0x000fe40000000800 */
[----:B------:R-:W-:-:S04]  /*5070*/  IMAD R5, R18, UR4, RZ ;  /* 0x0000000412057c24 */ /* 0x000fc8000f8e02ff */
[----:B-1----:R-:W-:-:S05]  /*5080*/  IMAD.WIDE R2, R5, 0x4, R2 ;  /* 0x0000000405027825 */ /* 0x002fca00078e0202 */
[----:B------:R1:W5:Y:S01]  /*5090*/  LDG.E R0, desc[UR58][R2.64] ;  /* 0x0000003a02007981 */ /* 0x000362000c1e1900 */
[----:B------:R-:W-:Y:S05]  /*50a0*/  BRA `(.L_x_52) ;  /* 0x0000000000087947 */ /* 0x000fea0003800000 */
.L_x_53:
[----:B------:R-:W-:Y:S02]  /*50b0*/  ULDC UR4, c[0x0][0x580] ;  /* 0x0001600000047ab9 */ /* 0x000fe40000000800 */
[----:B------:R-:W-:-:S07]  /*50c0*/  MOV R0, UR4 ;  /* 0x0000000400007c02 */ /* 0x000fce0008000f00 */
.L_x_52:
[----:B------:R-:W-:Y:S02]  /*50d0*/  ULDC.64 UR4, c[0x0][0x5b8] ;  /* 0x00016e0000047ab9 */ /* 0x000fe40000000a00 */
[----:B------:R-:W-:-:S04]  /*50e0*/  ISETP.NE.U32.AND P0, PT, RZ, UR4, PT ;  /* 0x00000004ff007c0c */ /* 0x000fc8000bf05070 */
[----:B------:R-:W-:-:S13]  /*50f0*/  ISETP.NE.AND.EX P0, PT, RZ, UR5, PT, P0 ;  /* 0x00000005ff007c0c */ /* 0x000fda000bf05300 */
[----:B------:R-:W-:Y:S05]  /*5100*/  @!P0 BRA `(.L_x_54) ;  /* 0x0000000000148947 */ /* 0x000fea0003800000 */
[----:B------:R-:W-:-:S04]  /*5110*/  LEA R4, P0, R18, UR4, 0x3 ;  /* 0x0000000412047c11 */ /* 0x000fc8000f8018ff */
[----:B------:R-:W-:-:S05]  /*5120*/  LEA.HI.X R5, R18, UR5, R19, 0x3, P0 ;  /* 0x0000000512057c11 */ /* 0x000fca00080f1c13 */
[----:B-12---:R-:W2:Y:S04]  /*5130*/  LDG.E.64 R2, desc[UR58][R4.64] ;  /* 0x0000003a04027981 */ /* 0x006ea8000c1e1b00 */
[----:B--2---:R1:W5:Y:S01]  /*5140*/  LD.E R2, desc[UR58][R2.64] ;  /* 0x0000003a02027980 */ /* 0x004362000c101900 */
[----:B------:R-:W-:Y:S05]  /*5150*/  BRA `(.L_x_55) ;  /* 0x0000000000307947 */ /* 0x000fea0003800000 */
.L_x_54:
[----:B------:R-:W-:Y:S02]  /*5160*/  ULDC.64 UR4, c[0x0][0x5b0] ;  /* 0x00016c0000047ab9 */ /* 0x000fe40000000a00 */
[----:B------:R-:W-:-:S04]  /*5170*/  ISETP.NE.U32.AND P0, PT, RZ, UR4, PT ;  /* 0x00000004ff007c0c */ /* 0x000fc8000bf05070 */
[----:B------:R-:W-:-:S13]  /*5180*/  ISETP.NE.AND.EX P0, PT, RZ, UR5, PT, P0 ;  /* 0x00000005ff007c0c */ /* 0x000fda000bf05300 */
[----:B------:R-:W-:Y:S05]  /*5190*/  @!P0 BRA `(.L_x_56) ;  /* 0x0000000000188947 */ /* 0x000fea0003800000 */
[----:B-12---:R-:W1:Y:S01]  /*51a0*/  LDC.64 R2, c[0x0][0x5b0] ;  /* 0x00016c00ff027b82 */ /* 0x006e620000000a00 */
[----:B------:R-:W-:Y:S02]  /*51b0*/  ULDC UR4, c[0x0][0x5c0] ;  /* 0x0001700000047ab9 */ /* 0x000fe40000000800 */
[----:B------:R-:W-:-:S04]  /*51c0*/  IMAD R5, R18, UR4, RZ ;  /* 0x0000000412057c24 */ /* 0x000fc8000f8e02ff */
[----:B-1----:R-:W-:-:S06]  /*51d0*/  IMAD.WIDE R2, R5, 0x4, R2 ;  /* 0x0000000405027825 */ /* 0x002fcc00078e0202 */
[----:B------:R2:W5:Y:S01]  /*51e0*/  LDG.E R2, desc[UR58][R2.64] ;  /* 0x0000003a02027981 */ /* 0x000562000c1e1900 */
[----:B------:R-:W-:Y:S05]  /*51f0*/  BRA `(.L_x_55) ;  /* 0x0000000000087947 */ /* 0x000fea0003800000 */
.L_x_56:
[----:B------:R-:W-:Y:S02]  /*5200*/  ULDC UR4, c[0x0][0x5a8] ;  /* 0x00016a0000047ab9 */ /* 0x000fe40000000800 */
[----:B-12---:R-:W-:-:S07]  /*5210*/  IMAD.U32 R2, RZ, RZ, UR4 ;  /* 0x00000004ff027e24 */ /* 0x006fce000f8e00ff */
.L_x_55:
[----:B------:R-:W-:Y:S01]  /*5220*/  ISETP.GT.U32.AND P0, PT, R154, 0x3e, PT ;  /* 0x0000003e9a00780c */ /* 0x000fe20003f04070 */
[----:B------:R-:W-:Y:S01]  /*5230*/  BSSY B0, `(.L_x_57) ;  /* 0x0000007000007945 */ /* 0x000fe20003800000 */
[----:B------:R-:W-:-:S11]  /*5240*/  PRMT R8, RZ, 0x7610, R8 ;  /* 0x00007610ff087816 */ /* 0x000fd60000000008 */
[----:B------:R-:W-:Y:S05]  /*5250*/  @P0 BRA `(.L_x_58) ;  /* 0x0000000000100947 */ /* 0x000fea0003800000 */
[----:B------:R-:W-:-:S03]  /*5260*/  UMOV UR4, 0xffffffff ;  /* 0xffffffff00047882 */ /* 0x000fc60000000000 */
[----:B------:R-:W-:Y:S05]  /*5270*/  BRA.DIV UR4, `(.L_x_59) ;  /* 0x0000009604fc7947 */ /* 0x000fea000b800000 */
[----:B------:R-:W-:-:S13]  /*5280*/  ELECT P6, URZ, PT ;  /* 0x00000000003f782f */ /* 0x000fda00038c0000 */
.L_x_266:
[----:B------:R-:W-:-:S07]  /*5290*/  SEL R8, RZ, 0x1, !P6 ;  /* 0x00000001ff087807 */ /* 0x000fce0007000000 */
.L_x_58:
[----:B------:R-:W-:Y:S05]  /*52a0*/  BSYNC B0 ;  /* 0x0000000000007941 */ /* 0x000fea0003800000 */
.L_x_57:
[----:B-12---:R-:W-:-:S05]  /*52b0*/  IMAD.U32 R3, RZ, RZ, UR48 ;  /* 0x00000030ff037e24 */ /* 0x006fca000f8e00ff */
[----:B------:R-:W-:-:S13]  /*52c0*/  ISETP.NE.AND P1, PT, R3, 0x3, PT ;  /* 0x000000030300780c */ /* 0x000fda0003f25270 */
[----:B------:R-:W-:Y:S05]  /*52d0*/  @!P1 BRA `(.L_x_60) ;  /* 0x0000000000049947 */ /* 0x000fea0003800000 */
[----:B------:R-:W-:Y:S01]  /*52e0*/  BPT.TRAP 0x1 ;  /* 0x000000040000795c */ /* 0x000fe20000300000 */
.L_x_60:
[----:B------:R-:W-:Y:S01]  /*52f0*/  SHF.L.U32 R3, RZ, 0x1f, RZ ;  /* 0x0000001fff037819 */ /* 0x000fe200000006ff */
[----:B------:R-:W-:Y:S01]  /*5300*/  IMAD.MOV.U32 R4, RZ, RZ, RZ ;  /* 0x000000ffff047224 */ /* 0x000fe200078e00ff */
[----:B-----5:R-:W-:Y:S02]  /*5310*/  FSETP.NEU.AND P0, PT, R0, RZ, PT ;  /* 0x000000ff0000720b */ /* 0x020fe40003f0d000 */
[----:B------:R-:W1:Y:S11]  /*5320*/  SYNCS.PHASECHK.TRANS64.TRYWAIT P2, [UR47+0x384a0], R3 ;  /* 0x0384a003ff0075a7 */ /* 0x000e76000804016f */
[----:B------:R-:W-:Y:S01]  /*5330*/  @P0 LEA R12, R153, UR47, 0x1 ;  /* 0x0000002f990c0c11 */ /* 0x000fe2000f8e08ff */
[----:B-1----:R-:W-:Y:S06]  /*5340*/  @!P2 BRA `(.L_x_61) ;  /* 0x0000009400e0a947 */ /* 0x002fec0003800000 */
.L_x_267:
[----:B------:R-:W-:Y:S05]  /*5350*/  @P0 WARPSYNC.ALL ;  /* 0x0000000000000948 */ /* 0x000fea0003800000 */
[----:B-1----:R-:W1:Y:S01]  /*5360*/  @P0 LDSM.16.MT88.4 R4, [R12+0x30000] ;  /* 0x030000000c04083b */ /* 0x002e620000004200 */
[----:B------:R-:W-:Y:S01]  /*5370*/  PRMT R8, R8, 0x9910, RZ ;  /* 0x0000991008087816 */ /* 0x000fe200000000ff */
[----:B------:R-:W-:Y:S01]  /*5380*/  BSSY B0, `(.L_x_62) ;  /* 0x000000d000007945 */ /* 0x000fe20003800000 */
[-C--:B------:R-:W-:Y:S01]  /*5390*/  FMUL R24, R24, R2.reuse ;  /* 0x0000000218187220 */ /* 0x080fe20000400000 */
[-C--:B------:R-:W-:Y:S01]  /*53a0*/  FMUL R14, R25, R2.reuse ;  /* 0x00000002190e7220 */ /* 0x080fe20000400000 */
[----:B------:R-:W-:Y:S01]  /*53b0*/  ISETP.NE.AND P2, PT, R8, RZ, PT ;  /* 0x000000ff0800720c */ /* 0x000fe20003f45270 */
[----:B------:R-:W-:Y:S01]  /*53c0*/  FMUL R26, R26, R2 ;  /* 0x000000021a1a7220 */ /* 0x000fe20000400000 */
[----:B------:R2:W3:Y:S01]  /*53d0*/  @P0 LDSM.16.MT88.4 R8, [R12+0x30800] ;  /* 0x030800000c08083b */ /* 0x0004e20000004200 */
[----:B-1----:R-:W-:-:S02]  /*53e0*/  HADD2.F32 R13, -RZ, R4.H0_H0 ;  /* 0x20000004ff0d7230 */ /* 0x002fc40000004100 */
[----:B------:R-:W-:Y:S01]  /*53f0*/  HADD2.F32 R15, -RZ, R4.H1_H1 ;  /* 0x30000004ff0f7230 */ /* 0x000fe20000004100 */
[----:B--2---:R-:W-:Y:S07]  /*5400*/  @P0 BRA `(.L_x_63) ;  /* 0x0000000000100947 */ /* 0x004fee0003800000 */
[----:B------:R-:W-:Y:S01]  /*5410*/  IMAD.MOV.U32 R5, RZ, RZ, RZ ;  /* 0x000000ffff057224 */ /* 0x000fe200078e00ff */
[----:B------:R-:W-:Y:S02]  /*5420*/  CS2R R6, SRZ ;  /* 0x0000000000067805 */ /* 0x000fe4000001ff00 */
[----:B---3--:R-:W-:Y:S02]  /*5430*/  CS2R R8, SRZ ;  /* 0x0000000000087805 */ /* 0x008fe4000001ff00 */
[----:B------:R-:W-:-:S07]  /*5440*/  CS2R R10, SRZ ;  /* 0x00000000000a7805 */ /* 0x000fce000001ff00 */
.L_x_63:
[----:B------:R-:W-:Y:S05]  /*5450*/  BSYNC B0 ;  /* 0x0000000000007941 */ /* 0x000fea0003800000 */
.L_x_62:
[--C-:B------:R-:W-:Y:S02]  /*5460*/  HADD2.F32 R17, -RZ, R5.reuse.H0_H0 ;  /* 0x20000005ff117230 */ /* 0x100fe40000004100 */
[----:B------:R-:W-:Y:S01]  /*5470*/  FMUL R16, R27, R2 ;  /* 0x000000021b107220 */ /* 0x000fe20000400000 */
[----:B------:R-:W-:Y:S02]  /*5480*/  HADD2.F32 R19, -RZ, R5.H1_H1 ;  /* 0x30000005ff137230 */ /* 0x000fe40000004100 */
[-C--:B------:R-:W-:Y:S01]  /*5490*/  FFMA R12, R13, R0.reuse, R24 ;  /* 0x000000000d0c7223 */ /* 0x080fe20000000018 */
[-C--:B------:R-:W-:Y:S01]  /*54a0*/  FFMA R21, R15, R0.reuse, R14 ;  /* 0x000000000f157223 */ /* 0x080fe2000000000e */
[-C--:B------:R-:W-:Y:S01]  /*54b0*/  FFMA R26, R17, R0.reuse, R26 ;  /* 0x00000000111a7223 */ /* 0x080fe2000000001a */
[--C-:B------:R-:W-:Y:S02]  /*54c0*/  HADD2.F32 R13, -RZ, R6.reuse.H0_H0 ;  /* 0x20000006ff0d7230 */ /* 0x100fe40000004100 */
[----:B------:R-:W-:Y:S01]  /*54d0*/  FFMA R25, R19, R0, R16 ;  /* 0x0000000013197223 */ /* 0x000fe20000000010 */
[----:B------:R-:W-:-:S02]  /*54e0*/  HADD2.F32 R15, -RZ, R6.H1_H1 ;  /* 0x30000006ff0f7230 */ /* 0x000fc40000004100 */
[-C--:B------:R-:W-:Y:S01]  /*54f0*/  FMUL R28, R28, R2.reuse ;  /* 0x000000021c1c7220 */ /* 0x080fe20000400000 */
[-C--:B------:R-:W-:Y:S01]  /*5500*/  FMUL R16, R29, R2.reuse ;  /* 0x000000021d107220 */ /* 0x080fe20000400000 */
[--C-:B------:R-:W-:Y:S02]  /*5510*/  HADD2.F32 R17, -RZ, R7.reuse.H0_H0 ;  /* 0x20000007ff117230 */ /* 0x100fe40000004100 */
[-C--:B------:R-:W-:Y:S01]  /*5520*/  FMUL R30, R30, R2.reuse ;  /* 0x000000021e1e7220 */ /* 0x080fe20000400000 */
[----:B------:R-:W-:Y:S02]  /*5530*/  HADD2.F32 R19, -RZ, R7.H1_H1 ;  /* 0x30000007ff137230 */ /* 0x000fe40000004100 */
[----:B------:R-:W-:Y:S01]  /*5540*/  FMUL R18, R31, R2 ;  /* 0x000000021f127220 */ /* 0x000fe20000400000 */
[-C--:B------:R-:W-:Y:S01]  /*5550*/  FFMA R14, R13, R0.reuse, R28 ;  /* 0x000000000d0e7223 */ /* 0x080fe2000000001c */
[-C--:B------:R-:W-:Y:S01]  /*5560*/  FFMA R27, R15, R0.reuse, R16 ;  /* 0x000000000f1b7223 */ /* 0x080fe20000000010 */
[-C--:B------:R-:W-:Y:S01]  /*5570*/  FFMA R30, R17, R0.reuse, R30 ;  /* 0x00000000111e7223 */ /* 0x080fe2000000001e */
[----:B------:R-:W-:Y:S01]  /*5580*/  FFMA R29, R19, R0, R18 ;  /* 0x00000000131d7223 */ /* 0x000fe20000000012 */
[----:B---3--:R-:W-:-:S02]  /*5590*/  HADD2.F32 R13, -RZ, R8.H0_H0 ;  /* 0x20000008ff0d7230 */ /* 0x008fc40000004100 */
[-C--:B------:R-:W-:Y:S01]  /*55a0*/  FMUL R32, R32, R2.reuse ;  /* 0x0000000220207220 */ /* 0x080fe20000400000 */
[----:B------:R-:W-:Y:S02]  /*55b0*/  HADD2.F32 R15, -RZ, R8.H1_H1 ;  /* 0x30000008ff0f7230 */ /* 0x000fe40000004100 */
        /* <DEDUP_REMOVED lines=9> */
[----:B------:R-:W-:-:S02]  /*5650*/  HADD2.F32 R13, -RZ, R10.H0_H0 ;  /* 0x2000000aff0d7230 */ /* 0x000fc40000004100 */
        /* <DEDUP_REMOVED lines=11> */
[----:B------:R-:W-:Y:S01]  /*5710*/  F2FP.F16.F32.PACK_AB R33, R33, R34 ;  /* 0x000000222121723e */ /* 0x000fe200000000ff */
[----:B------:R-:W-:Y:S05]  /*5720*/  WARPSYNC.ALL ;  /* 0x0000000000007948 */ /* 0x000fea0003800000 */
[----:B------:R-:W-:Y:S01]  /*5730*/  F2FP.F16.F32.PACK_AB R12, R21, R12 ;  /* 0x0000000c150c723e */ /* 0x000fe200000000ff */
[----:B------:R-:W-:Y:S01]  /*5740*/  BSSY B0, `(.L_x_64) ;  /* 0x000001a000007945 */ /* 0x000fe20003800000 */
[----:B------:R-:W-:-:S02]  /*5750*/  F2FP.F16.F32.PACK_AB R13, R25, R26 ;  /* 0x0000001a190d723e */ /* 0x000fc400000000ff */
[----:B------:R-:W-:Y:S02]  /*5760*/  F2FP.F16.F32.PACK_AB R14, R27, R14 ;  /* 0x0000000e1b0e723e */ /* 0x000fe400000000ff */
[----:B------:R-:W-:Y:S02]  /*5770*/  F2FP.F16.F32.PACK_AB R15, R29, R30 ;  /* 0x0000001e1d0f723e */ /* 0x000fe400000000ff */
[----:B------:R-:W-:Y:S02]  /*5780*/  F2FP.F16.F32.PACK_AB R34, R35, R36 ;  /* 0x000000242322723e */ /* 0x000fe400000000ff */
[----:B------:R-:W-:Y:S02]  /*5790*/  LEA R16, R153, UR47, 0x1 ;  /* 0x0000002f99107c11 */ /* 0x000fe4000f8e08ff */
[----:B------:R-:W-:Y:S02]  /*57a0*/  F2FP.F16.F32.PACK_AB R32, R31, R32 ;  /* 0x000000201f20723e */ /* 0x000fe400000000ff */
[----:B------:R-:W-:Y:S01]  /*57b0*/  F2FP.F16.F32.PACK_AB R35, R18, R17 ;  /* 0x000000111223723e */ /* 0x000fe200000000ff */
[----:B------:R1:W-:Y:S04]  /*57c0*/  STSM.16.MT88.4 [R16+0x30000], R12 ;  /* 0x0300000c10007844 */ /* 0x0003e80000004200 */
[----:B------:R1:W-:Y:S01]  /*57d0*/  STSM.16.MT88.4 [R16+0x30800], R32 ;  /* 0x0308002010007844 */ /* 0x0003e20000004200 */
[----:B------:R-:W-:Y:S01]  /*57e0*/  @!PT LDS RZ, [RZ] ;  /* 0x00000000fffff984 */ /* 0x000fe20000000800 */
[----:B------:R-:W-:Y:S01]  /*57f0*/  @!PT LDS RZ, [RZ] ;  /* 0x00000000fffff984 */ /* 0x000fe20000000800 */
[----:B------:R-:W-:Y:S01]  /*5800*/  @!PT LDS RZ, [RZ] ;  /* 0x00000000fffff984 */ /* 0x000fe20000000800 */
[----:B------:R-:W-:Y:S01]  /*5810*/  @!PT LDS RZ, [RZ] ;  /* 0x00000000fffff984 */ /* 0x000fe20000000800 */
[----:B------:R2:W-:Y:S06]  /*5820*/  MEMBAR.ALL.CTA ;  /* 0x0000000000007992 */ /* 0x0005ec0000008000 */
[----:B--2---:R-:W2:Y:S02]  /*5830*/  FENCE.VIEW.ASYNC.S ;  /* 0x00000000000073c6 */ /* 0x004ea40000000000 */
[----:B--2---:R-:W-:Y:S06]  /*5840*/  BAR.SYNC.DEFER_BLOCKING 0x1, 0x100 ;  /* 0x0044000000007b1d */ /* 0x004fec0000010000 */
[----:B------:R-:W-:Y:S05]  /*5850*/  @!P2 BRA `(.L_x_65) ;  /* 0x000000000020a947 */ /* 0x000fea0003800000 */
[----:B------:R-:W-:Y:S02]  /*5860*/  UIADD3 UR44, UR47, 0x30000, URZ ;  /* 0x000300002f2c7890 */ /* 0x000fe4000fffe03f */
[----:B------:R-:W-:Y:S02]  /*5870*/  UIADD3 UR5, UR45, 0x40, URZ ;  /* 0x000000402d057890 */ /* 0x000fe4000fffe03f */
[----:B------:R-:W-:Y:S01]  /*5880*/  UIADD3 UR4, UR47, 0x31000, URZ ;  /* 0x000310002f047890 */ /* 0x000fe2000fffe03f */
[----:B------:R-:W-:-:S04]  /*5890*/  UMOV UR6, UR46 ;  /* 0x0000002e00067c82 */ /* 0x000fc80008000000 */
[----:B------:R2:W-:Y:S04]  /*58a0*/  UTMASTG.2D [UR44], [UR60] ;  /* 0x0000002c3c0073b5 */ /* 0x0005e80008008000 */
[----:B------:R2:W-:Y:S01]  /*58b0*/  UTMASTG.2D [UR4], [UR60] ;  /* 0x000000043c0073b5 */ /* 0x0005e20008008000 */
[----:B------:R0:W-:Y:S01]  /*58c0*/  UTMACMDFLUSH ;  /* 0x00000000000079b7 */ /* 0x0001e20000000000 */
[----:B--2---:R-:W-:-:S04]  /*58d0*/  DEPBAR.LE SB0, 0x1 ;  /* 0x000080400000791a */ /* 0x004fc80000000000 */
.L_x_65:
[----:B------:R-:W-:Y:S05]  /*58e0*/  BSYNC B0 ;  /* 0x0000000000007941 */ /* 0x000fea0003800000 */
.L_x_64:
[----:B------:R-:W-:Y:S01]  /*58f0*/  BAR.SYNC.DEFER_BLOCKING 0x1, 0x100 ;  /* 0x0044000000007b1d */ /* 0x000fe20000010000 */
[----:B------:R-:W-:-:S13]  /*5900*/  ISETP.NE.AND P3, PT, RZ, UR36, PT ;  /* 0x00000024ff007c0c */ /* 0x000fda000bf65270 */
[----:B------:R-:W-:Y:S05]  /*5910*/  @!P3 BRA `(.L_x_66) ;  /* 0x000000000024b947 */ /* 0x000fea0003800000 */
[----:B------:R-:W-:Y:S05]  /*5920*/  @!P1 BRA `(.L_x_67) ;  /* 0x0000000000049947 */ /* 0x000fea0003800000 */
[----:B------:R-:W-:Y:S01]  /*5930*/  BPT.TRAP 0x1 ;  /* 0x000000040000795c */ /* 0x000fe20000300000 */
.L_x_67:
[----:B------:R-:W-:Y:S02]  /*5940*/  ULEA UR4, UR56, UR47, 0x3 ;  /* 0x0000002f38047291 */ /* 0x000fe4000f8e183f */
[----:B------:R-:W-:Y:S02]  /*5950*/  UIADD3 UR56, UR56, 0x1, URZ ;  /* 0x0000000138387890 */ /* 0x000fe4000fffe03f */
[----:B------:R-:W-:Y:S02]  /*5960*/  UIADD3 UR4, UR4, 0x384c0, URZ ;  /* 0x000384c004047890 */ /* 0x000fe4000fffe03f */
[----:B------:R-:W-:Y:S02]  /*5970*/  UISETP.NE.AND UP0, UPT, UR56, 0x4, UPT ;  /* 0x000000043800788c */ /* 0x000fe4000bf05270 */
[----:B------:R-:W-:Y:S02]  /*5980*/  UPRMT UR4, UR43, 0x654, UR4 ;  /* 0x000006542b047896 */ /* 0x000fe40008000004 */
[----:B------:R-:W-:-:S07]  /*5990*/  USEL UR56, UR56, URZ, UP0 ;  /* 0x0000003f38387287 */ /* 0x000fce0008000000 */
[----:B------:R-:W-:Y:S05]  /*59a0*/  SYNCS.ARRIVE.TRANS64.RED.A1T0 RZ, [UR4], RZ ;  /* 0x000000ffffff79a7 */ /* 0x000fea0008100404 */
.L_x_66:
[----:B------:R-:W-:Y:S05]  /*59b0*/  @!P1 BRA `(.L_x_68) ;  /* 0x0000000000049947 */ /* 0x000fea0003800000 */
[----:B------:R-:W-:Y:S01]  /*59c0*/  BPT.TRAP 0x1 ;  /* 0x000000040000795c */ /* 0x000fe20000300000 */
.L_x_68:
[----:B------:R-:W2:Y:S02]  /*59d0*/  SYNCS.PHASECHK.TRANS64.TRYWAIT P3, [UR47+0x384a8], R3 ;  /* 0x0384a803ff0075a7 */ /* 0x000ea4000806016f */
[----:B--2---:R-:W-:Y:S05]  /*59e0*/  @!P3 BRA `(.L_x_69) ;  /* 0x000000900050b947 */ /* 0x004fea0003800000 */
.L_x_268:
[----:B------:R-:W-:Y:S05]  /*59f0*/  @P0 WARPSYNC.ALL ;  /* 0x0000000000000948 */ /* 0x000fea0003800000 */
[----:B------:R-:W2:Y:S01]  /*5a00*/  @P0 LDSM.16.MT88.4 R4, [R16+0x32000] ;  /* 0x032000001004083b */ /* 0x000ea20000004200 */
[-C--:B-1----:R-:W-:Y:S01]  /*5a10*/  FMUL R13, R40, R2.reuse ;  /* 0x00000002280d7220 */ /* 0x082fe20000400000 */
[-C--:B------:R-:W-:Y:S01]  /*5a20*/  FMUL R41, R41, R2.reuse ;  /* 0x0000000229297220 */ /* 0x080fe20000400000 */
[-C--:B------:R-:W-:Y:S01]  /*5a30*/  FMUL R15, R42, R2.reuse ;  /* 0x000000022a0f7220 */ /* 0x080fe20000400000 */
[----:B------:R-:W1:Y:S01]  /*5a40*/  @P0 LDSM.16.MT88.4 R8, [R16+0x32800] ;  /* 0x032800001008083b */ /* 0x000e620000004200 */
[-C--:B------:R-:W-:Y:S01]  /*5a50*/  FMUL R43, R43, R2.reuse ;  /* 0x000000022b2b7220 */ /* 0x080fe20000400000 */
        /* <DEDUP_REMOVED lines=11> */
[----:B------:R-:W-:Y:S01]  /*5b10*/  FMUL R55, R55, R2 ;  /* 0x0000000237377220 */ /* 0x000fe20000400000 */
[----:B------:R-:W-:Y:S05]  /*5b20*/  WARPSYNC.ALL ;  /* 0x0000000000007948 */ /* 0x000fea0003800000 */
[----:B------:R-:W-:Y:S01]  /*5b30*/  BSSY B0, `(.L_x_70) ;  /* 0x000003d000007945 */ /* 0x000fe20003800000 */
[----:B--2---:R-:W-:-:S02]  /*5b40*/  HADD2.F32 R12, -RZ, R4.H0_H0 ;  /* 0x20000004ff0c7230 */ /* 0x004fc40000004100 */
[----:B------:R-:W-:Y:S02]  /*5b50*/  HADD2.F32 R14, -RZ, R4.H1_H1 ;  /* 0x30000004ff0e7230 */ /* 0x000fe40000004100 */
[--C-:B------:R-:W-:Y:S02]  /*5b60*/  HADD2.F32 R18, -RZ, R5.reuse.H0_H0 ;  /* 0x20000005ff127230 */ /* 0x100fe40000004100 */
[-C--:B------:R-:W-:Y:S01]  /*5b70*/  FFMA R13, R12, R0.reuse, R13 ;  /* 0x000000000c0d7223 */ /* 0x080fe2000000000d */
[----:B------:R-:W-:Y:S02]  /*5b80*/  HADD2.F32 R20, -RZ, R5.H1_H1 ;  /* 0x30000005ff147230 */ /* 0x000fe40000004100 */
[-C--:B------:R-:W-:Y:S01]  /*5b90*/  FFMA R12, R14, R0.reuse, R41 ;  /* 0x000000000e0c7223 */ /* 0x080fe20000000029 */
[----:B------:R-:W-:Y:S02]  /*5ba0*/  HADD2.F32 R24, -RZ, R7.H0_H0 ;  /* 0x20000007ff187230 */ /* 0x000fe40000004100 */
[----:B------:R-:W-:Y:S01]  /*5bb0*/  FFMA R15, R18, R0, R15 ;  /* 0x00000000120f7223 */ /* 0x000fe2000000000f */
[----:B------:R-:W-:-:S02]  /*5bc0*/  HADD2.F32 R18, -RZ, R6.H0_H0 ;  /* 0x20000006ff127230 */ /* 0x000fc40000004100 */
[-C--:B------:R-:W-:Y:S01]  /*5bd0*/  FFMA R14, R20, R0.reuse, R43 ;  /* 0x00000000140e7223 */ /* 0x080fe2000000002b */
[----:B------:R-:W-:Y:S02]  /*5be0*/  HADD2.F32 R20, -RZ, R6.H1_H1 ;  /* 0x30000006ff147230 */ /* 0x000fe40000004100 */
[-C--:B------:R-:W-:Y:S01]  /*5bf0*/  FFMA R19, R24, R0.reuse, R19 ;  /* 0x0000000018137223 */ /* 0x080fe20000000013 */
[----:B------:R-:W-:Y:S02]  /*5c00*/  HADD2.F32 R26, -RZ, R7.H1_H1 ;  /* 0x30000007ff1a7230 */ /* 0x000fe40000004100 */
[-C--:B------:R-:W-:Y:S01]  /*5c10*/  FFMA R17, R18, R0.reuse, R17 ;  /* 0x0000000012117223 */ /* 0x080fe20000000011 */
[----:B-1----:R-:W-:Y:S02]  /*5c20*/  HADD2.F32 R24, -RZ, R8.H0_H0 ;  /* 0x20000008ff187230 */ /* 0x002fe40000004100 */
[----:B------:R-:W-:Y:S01]  /*5c30*/  FFMA R18, R20, R0, R45 ;  /* 0x0000000014127223 */ /* 0x000fe2000000002d */
[----:B------:R-:W-:-:S02]  /*5c40*/  HADD2.F32 R28, -RZ, R9.H0_H0 ;  /* 0x20000009ff1c7230 */ /* 0x000fc40000004100 */
[-C--:B------:R-:W-:Y:S01]  /*5c50*/  FFMA R20, R26, R0.reuse, R47 ;  /* 0x000000001a147223 */ /* 0x080fe2000000002f */
[----:B------:R-:W-:Y:S02]  /*5c60*/  HADD2.F32 R26, -RZ, R8.H1_H1 ;  /* 0x30000008ff1a7230 */ /* 0x000fe40000004100 */
        /* <DEDUP_REMOVED lines=11> */
[----:B------:R-:W-:Y:S01]  /*5d20*/  F2FP.F16.F32.PACK_AB R12, R12, R13 ;  /* 0x0000000d0c0c723e */ /* 0x000fe200000000ff */
[-C--:B------:R-:W-:Y:S01]  /*5d30*/  FFMA R28, R30, R0.reuse, R53 ;  /* 0x000000001e1c7223 */ /* 0x080fe20000000035 */
[----:B------:R-:W-:Y:S01]  /*5d40*/  F2FP.F16.F32.PACK_AB R13, R14, R15 ;  /* 0x0000000f0e0d723e */ /* 0x000fe200000000ff */
[----:B------:R-:W-:Y:S01]  /*5d50*/  FFMA R30, R34, R0, R55 ;  /* 0x00000000221e7223 */ /* 0x000fe20000000037 */
[----:B------:R-:W-:-:S02]  /*5d60*/  F2FP.F16.F32.PACK_AB R25, R26, R25 ;  /* 0x000000191a19723e */ /* 0x000fc400000000ff */
[----:B------:R-:W-:Y:S02]  /*5d70*/  F2FP.F16.F32.PACK_AB R14, R18, R17 ;  /* 0x00000011120e723e */ /* 0x000fe400000000ff */
[----:B------:R-:W-:Y:S02]  /*5d80*/  F2FP.F16.F32.PACK_AB R15, R20, R19 ;  /* 0x00000013140f723e */ /* 0x000fe400000000ff */
[----:B------:R-:W-:Y:S02]  /*5d90*/  F2FP.F16.F32.PACK_AB R26, R28, R27 ;  /* 0x0000001b1c1a723e */ /* 0x000fe400000000ff */
[----:B------:R-:W-:Y:S01]  /*5da0*/  F2FP.F16.F32.PACK_AB R24, R24, R21 ;  /* 0x000000151818723e */ /* 0x000fe200000000ff */
[----:B------:R1:W-:Y:S01]  /*5db0*/  STSM.16.MT88.4 [R16+0x32000], R12 ;  /* 0x0320000c10007844 */ /* 0x0003e20000004200 */
[----:B------:R-:W-:-:S05]  /*5dc0*/  F2FP.F16.F32.PACK_AB R27, R30, R29 ;  /* 0x0000001d1e1b723e */ /* 0x000fca00000000ff */
        /* <DEDUP_REMOVED lines=11> */
[----:B------:R-:W-:Y:S02]  /*5e80*/  UIADD3 UR9, UR45, 0x40, URZ ;  /* 0x000000402d097890 */ /* 0x000fe4000fffe03f */
[----:B------:R-:W-:Y:S01]  /*5e90*/  UIADD3 UR8, UR47, 0x33000, URZ ;  /* 0x000330002f087890 */ /* 0x000fe2000fffe03f */
[----:B------:R-:W-:Y:S01]  /*5ea0*/  UMOV UR5, UR45 ;  /* 0x0000002d00057c82 */ /* 0x000fe20008000000 */
[----:B------:R-:W-:-:S03]  /*5eb0*/  UMOV UR10, UR6 ;  /* 0x00000006000a7c82 */ /* 0x000fc60008000000 */
[----:B------:R2:W-:Y:S04]  /*5ec0*/  UTMASTG.2D [UR4], [UR60] ;  /* 0x000000043c0073b5 */ /* 0x0005e80008008000 */
[----:B------:R2:W-:Y:S01]  /*5ed0*/  UTMASTG.2D [UR8], [UR60] ;  /* 0x000000083c0073b5 */ /* 0x0005e20008008000 */
[----:B------:R0:W-:Y:S01]  /*5ee0*/  UTMACMDFLUSH ;  /* 0x00000000000079b7 */ /* 0x0001e20000000000 */
[----:B--2---:R-:W-:-:S04]  /*5ef0*/  DEPBAR.LE SB0, 0x1 ;  /* 0x000080400000791a */ /* 0x004fc80000000000 */
.L_x_71:
[----:B------:R-:W-:Y:S05]  /*5f00*/  BSYNC B0 ;  /* 0x0000000000007941 */ /* 0x000fea0003800000 */
.L_x_70:
[----:B------:R-:W-:Y:S06]  /*5f10*/  BAR.SYNC.DEFER_BLOCKING 0x1, 0x100 ;  /* 0x0044000000007b1d */ /* 0x000fec0000010000 */
[----:B------:R-:W-:Y:S05]  /*5f20*/  @!P1 BRA `(.L_x_72) ;  /* 0x0000000000049947 */ /* 0x000fea0003800000 */
[----:B------:R-:W-:Y:S01]  /*5f30*/  BPT.TRAP 0x1 ;  /* 0x000000040000795c */ /* 0x000fe20000300000 */
.L_x_72:
[----:B------:R-:W-:-:S04]  /*5f40*/  ULEA UR4, UR56, UR47, 0x3 ;  /* 0x0000002f38047291 */ /* 0x000fc8000f8e183f */
[----:B------:R-:W-:-:S04]  /*5f50*/  UIADD3 UR4, UR4, 0x384c0, URZ ;  /* 0x000384c004047890 */ /* 0x000fc8000fffe03f */
[----:B------:R-:W-:-:S09]  /*5f60*/  UPRMT UR4, UR43, 0x654, UR4 ;  /* 0x000006542b047896 */ /* 0x000fd20008000004 */
[----:B------:R-:W-:Y:S01]  /*5f70*/  SYNCS.ARRIVE.TRANS64.RED.A1T0 RZ, [UR4], RZ ;  /* 0x000000ffffff79a7 */ /* 0x000fe20008100404 */
[----:B------:R-:W-:Y:S05]  /*5f80*/  @!P1 BRA `(.L_x_73) ;  /* 0x0000000000049947 */ /* 0x000fea0003800000 */
[----:B------:R-:W-:Y:S01]  /*5f90*/  BPT.TRAP 0x1 ;  /* 0x000000040000795c */ /* 0x000fe20000300000 */
.L_x_73:
[----:B------:R-:W2:Y:S02]  /*5fa0*/  SYNCS.PHASECHK.TRANS64.TRYWAIT P3, [UR47+0x384b0], R3 ;  /* 0x0384b003ff0075a7 */ /* 0x000ea4000806016f */
[----:B--2---:R-:W-:Y:S05]  /*5fb0*/  @!P3 BRA `(.L_x_74) ;  /* 0x0000008800f4b947 */ /* 0x004fea0003800000 */
.L_x_269:
        /* <DEDUP_REMOVED lines=81> */
.L_x_76:
[----:B------:R-:W-:Y:S05]  /*64d0*/  BSYNC B0 ;  /* 0x0000000000007941 */ /* 0x000fea0003800000 */
.L_x_75:
[----:B------:R-:W-:Y:S06]  /*64e0*/  BAR.SYNC.DEFER_BLOCKING 0x1, 0x100 ;  /* 0x0044000000007b1d */ /* 0x000fec0000010000 */
[----:B------:R-:W-:Y:S05]  /*64f0*/  @!P1 BRA `(.L_x_77) ;  /* 0x0000000000049947 */ /* 0x000fea0003800000 */
[----:B------:R-:W-:Y:S01]  /*6500*/  BPT.TRAP 0x1 ;  /* 0x000000040000795c */ /* 0x000fe20000300000 */
.L_x_77:
[----:B------:R-:W-:-:S04]  /*6510*/  UIADD3 UR56, UR56, 0x1, URZ ;  /* 0x0000000138387890 */ /* 0x000fc8000fffe03f */
[----:B------:R-:W-:-:S04]  /*6520*/  UISETP.NE.AND UP0, UPT, UR56, 0x4, UPT ;  /* 0x000000043800788c */ /* 0x000fc8000bf05270 */
[----:B------:R-:W-:-:S04]  /*6530*/  USEL UR56, UR56, URZ, UP0 ;  /* 0x0000003f38387287 */ /* 0x000fc80008000000 */
[----:B------:R-:W-:-:S04]  /*6540*/  ULEA UR4, UR56, UR47, 0x3 ;  /* 0x0000002f38047291 */ /* 0x000fc8000f8e183f */
[----:B------:R-:W-:-:S04]  /*6550*/  UIADD3 UR4, UR4, 0x384c0, URZ ;  /* 0x000384c004047890 */ /* 0x000fc8000fffe03f */
[----:B------:R-:W-:-:S09]  /*6560*/  UPRMT UR4, UR43, 0x654, UR4 ;  /* 0x000006542b047896 */ /* 0x000fd20008000004 */
[----:B------:R-:W-:Y:S01]  /*6570*/  SYNCS.ARRIVE.TRANS64.RED.A1T0 RZ, [UR4], RZ ;  /* 0x000000ffffff79a7 */ /* 0x000fe20008100404 */
[----:B------:R-:W-:Y:S05]  /*6580*/  @!P1 BRA `(.L_x_78) ;  /* 0x0000000000049947 */ /* 0x000fea0003800000 */
[----:B------:R-:W-:Y:S01]  /*6590*/  BPT.TRAP 0x1 ;  /* 0x000000040000795c */ /* 0x000fe20000300000 */
.L_x_78:
[----:B------:R-:W2:Y:S02]  /*65a0*/  SYNCS.PHASECHK.TRANS64.TRYWAIT P3, [UR47+0x384b8], R3 ;  /* 0x0384b803ff0075a7 */ /* 0x000ea4000806016f */
[----:B--2---:R-:W-:Y:S05]  /*65b0*/  @!P3 BRA `(.L_x_79) ;  /* 0x00000084008cb947 */ /* 0x004fea0003800000 */
.L_x_270:
        /* <DEDUP_REMOVED lines=58> */
[----:B------:R-:W-:Y:S01]  /*6960*/  F2FP.F16.F32.PACK_AB R33, R26, R21 ;  /* 0x000000151a21723e */ /* 0x000fe200000000ff */
[----:B------:R1:W-:Y:S01]  /*6970*/  STSM.16.MT88.4 [R16+0x36000], R12 ;  /* 0x0360000c10007844 */ /* 0x0003e20000004200 */
[----:B------:R-:W-:Y:S02]  /*6980*/  F2FP.F16.F32.PACK_AB R34, R28, R25 ;  /* 0x000000191c22723e */ /* 0x000fe400000000ff */
        /* <DEDUP_REMOVED lines=20> */
.L_x_81:
[----:B------:R-:W-:Y:S05]  /*6ad0*/  BSYNC B0 ;  /* 0x0000000000007941 */ /* 0x000fea0003800000 */
.L_x_80:
[----:B------:R-:W-:Y:S06]  /*6ae0*/  BAR.SYNC.DEFER_BLOCKING 0x1, 0x100 ;  /* 0x0044000000007b1d */ /* 0x000fec0000010000 */
[----:B------:R-:W-:Y:S05]  /*6af0*/  @!P1 BRA `(.L_x_82) ;  /* 0x0000000000049947 */ /* 0x000fea0003800000 */
[----:B------:R-:W-:Y:S01]  /*6b00*/  BPT.TRAP 0x1 ;  /* 0x000000040000795c */ /* 0x000fe20000300000 */
.L_x_82:
        /* <DEDUP_REMOVED lines=9> */
.L_x_83:
[----:B------:R-:W-:-:S05]  /*6ba0*/  IMAD.MOV.U32 R3, RZ, RZ, 0x1 ;  /* 0x00000001ff037424 */ /* 0x000fca00078e00ff */
[----:B------:R-:W-:-:S04]  /*6bb0*/  SHF.L.U32 R3, R3, 0x1f, RZ ;  /* 0x0000001f03037819 */ /* 0x000fc800000006ff */
[----:B------:R-:W2:Y:S02]  /*6bc0*/  SYNCS.PHASECHK.TRANS64.TRYWAIT P3, [UR47+0x384a0], R3 ;  /* 0x0384a003ff0075a7 */ /* 0x000ea4000806016f */
[----:B--2---:R-:W-:Y:S05]  /*6bd0*/  @!P3 BRA `(.L_x_84) ;  /* 0x00000080001cb947 */ /* 0x004fea0003800000 */
.L_x_271:
        /* <DEDUP_REMOVED lines=81> */
.L_x_86:
[----:B------:R-:W-:Y:S05]  /*70f0*/  BSYNC B0 ;  /* 0x0000000000007941 */ /* 0x000fea0003800000 */
.L_x_85:
[----:B------:R-:W-:Y:S06]  /*7100*/  BAR.SYNC.DEFER_BLOCKING 0x1, 0x100 ;  /* 0x0044000000007b1d */ /* 0x000fec0000010000 */
[----:B------:R-:W-:Y:S05]  /*7110*/  @!P1 BRA `(.L_x_87) ;  /* 0x0000000000049947 */ /* 0x000fea0003800000 */
[----:B------:R-:W-:Y:S01]  /*7120*/  BPT.TRAP 0x1 ;  /* 0x000000040000795c */ /* 0x000fe20000300000 */
.L_x_87:
        /* <DEDUP_REMOVED lines=9> */
.L_x_88:
[----:B------:R-:W2:Y:S02]  /*71c0*/  SYNCS.PHASECHK.TRANS64.TRYWAIT P3, [UR47+0x384a8], R3 ;  /* 0x0384a803ff0075a7 */ /* 0x000ea4000806016f */
[----:B--2---:R-:W-:Y:S05]  /*71d0*/  @!P3 BRA `(.L_x_89) ;  /* 0x0000007800b4b947 */ /* 0x004fea0003800000 */
.L_x_272:
        /* <DEDUP_REMOVED lines=81> */
.L_x_91:
[----:B------:R-:W-:Y:S05]  /*76f0*/  BSYNC B0 ;  /* 0x0000000000007941 */ /* 0x000fea0003800000 */
.L_x_90:
[----:B------:R-:W-:Y:S06]  /*7700*/  BAR.SYNC.DEFER_BLOCKING 0x1, 0x100 ;  /* 0x0044000000007b1d */ /* 0x000fec0000010000 */
[----:B------:R-:W-:Y:S05]  /*7710*/  @!P1 BRA `(.L_x_92) ;  /* 0x0000000000049947 */ /* 0x000fea0003800000 */
[----:B------:R-:W-:Y:S01]  /*7720*/  BPT.TRAP 0x1 ;  /* 0x000000040000795c */ /* 0x000fe20000300000 */
.L_x_92:
        /* <DEDUP_REMOVED lines=9> */
.L_x_93:
[----:B------:R-:W2:Y:S02]  /*77c0*/  SYNCS.PHASECHK.TRANS64.TRYWAIT P3, [UR47+0x384b0], R3 ;  /* 0x0384b003ff0075a7 */ /* 0x000ea4000806016f */
[----:B--2---:R-:W-:Y:S05]  /*77d0*/  @!P3 BRA `(.L_x_94) ;  /* 0x00000074004cb947 */ /* 0x004fea0003800000 */
.L_x_273:
        /* <DEDUP_REMOVED lines=81> */
.L_x_96:
[----:B------:R-:W-:Y:S05]  /*7cf0*/  BSYNC B0 ;  /* 0x0000000000007941 */ /* 0x000fea0003800000 */
.L_x_95:
[----:B------:R-:W-:Y:S06]  /*7d00*/  BAR.SYNC.DEFER_BLOCKING 0x1, 0x100 ;  /* 0x0044000000007b1d */ /* 0x000fec0000010000 */
[----:B------:R-:W-:Y:S05]  /*7d10*/  @!P1 BRA `(.L_x_97) ;  /* 0x0000000000049947 */ /* 0x000fea0003800000 */
[----:B------:R-:W-:Y:S01]  /*7d20*/  BPT.TRAP 0x1 ;  /* 0x000000040000795c */ /* 0x000fe20000300000 */
.L_x_97:
        /* <DEDUP_REMOVED lines=9> */
.L_x_98:
[----:B------:R-:W2:Y:S02]  /*7dc0*/  SYNCS.PHASECHK.TRANS64.TRYWAIT P3, [UR47+0x384b8], R3 ;  /* 0x0384b803ff0075a7 */ /* 0x000ea4000806016f */
[----:B--2---:R-:W-:Y:S05]  /*7dd0*/  @!P3 BRA `(.L_x_99) ;  /* 0x0000006c00e4b947 */ /* 0x004fea0003800000 */
.L_x_274:
[----:B------:R-:W-:Y:S05]  /*7de0*/  @P0 WARPSYNC.ALL ;  /* 0x0000000000000948 */ /* 0x000fea0003800000 */
[----:B------:R-:W2:Y:S01]  /*7df0*/  @P0 LDSM.16.MT88.4 R4, [R16+0x36000] ;  /* 0x036000001004083b */ /* 0x000ea20000004200 */
[-C--:B------:R-:W-:Y:S01]  /*7e00*/  FMUL R138, R138, R2.reuse ;  /* 0x000000028a8a7220 */ /* 0x080fe20000400000 */
[-C--:B-1----:R-:W-:Y:S01]  /*7e10*/  FMUL R14, R139, R2.reuse ;  /* 0x000000028b0e7220 */ /* 0x082fe20000400000 */
        /* <DEDUP_REMOVED lines=19> */
[----:B------:R-:W-:Y:S02]  /*7f50*/  HADD2.F32 R21, -RZ, R7.H0_H0 ;  /* 0x20000007ff157230 */ /* 0x000fe40000004100 */
[-C--:B------:R-:W-:Y:S01]  /*7f60*/  FFMA R15, R15, R0.reuse, R138 ;  /* 0x000000000f0f7223 */ /* 0x080fe2000000008a */
[--C-:B-1----:R-:W-:Y:S02]  /*7f70*/  HADD2.F32 R25, -RZ, R8.reuse.H0_H0 ;  /* 0x20000008ff197230 */ /* 0x102fe40000004100 */
[-C--:B------:R-:W-:Y:S01]  /*7f80*/  FFMA R14, R5, R0.reuse, R14 ;  /* 0x00000000050e7223 */ /* 0x080fe2000000000e */
[----:B------:R-:W-:Y:S02]  /*7f90*/  HADD2.F32 R27, -RZ, R8.H1_H1 ;  /* 0x30000008ff1b7230 */ /* 0x000fe40000004100 */
[----:B------:R-:W-:Y:S01]  /*7fa0*/  FFMA R21, R21, R0, R142 ;  /* 0x0000000015157223 */ /* 0x000fe2000000008e */
[----:B------:R-:W-:-:S02]  /*7fb0*/  HADD2.F32 R29, -RZ, R9.H0_H0 ;  /* 0x20000009ff1d7230 */ /* 0x000fc40000004100 */
[-C--:B------:R-:W-:Y:S01]  /*7fc0*/  FFMA R25, R25, R0.reuse, R144 ;  /* 0x0000000019197223 */ /* 0x080fe20000000090 */
[--C-:B------:R-:W-:Y:S02]  /*7fd0*/  HADD2.F32 R3, -RZ, R4.reuse.H0_H0 ;  /* 0x20000004ff037230 */ /* 0x100fe40000004100 */
[-C--:B------:R-:W-:Y:S01]  /*7fe0*/  FFMA R24, R27, R0.reuse, R24 ;  /* 0x000000001b187223 */ /* 0x080fe20000000018 */
[----:B------:R-:W-:Y:S02]  /*7ff0*/  HADD2.F32 R13, -RZ, R4.H1_H1 ;  /* 0x30000004ff0d7230 */ /* 0x000fe40000004100 */
[-C--:B------:R-:W-:Y:S01]  /*8000*/  FFMA R29, R29, R0.reuse, R146 ;  /* 0x000000001d1d7223 */ /* 0x080fe20000000092 */
[--C-:B------:R-:W-:Y:S02]  /*8010*/  HADD2.F32 R17, -RZ, R6.reuse.H0_H0 ;  /* 0x20000006ff117230 */ /* 0x100fe40000004100 */
[----:B------:R-:W-:Y:S01]  /*8020*/  FFMA R3, R3, R0, R136 ;  /* 0x0000000003037223 */ /* 0x000fe20000000088 */
[----:B------:R-:W-:-:S02]  /*8030*/  HADD2.F32 R19, -RZ, R6.H1_H1 ;  /* 0x30000006ff137230 */ /* 0x000fc40000004100 */
        /* <DEDUP_REMOVED lines=40> */
[----:B------:R2:W-:Y:S02]  /*82c0*/  UTMASTG.2D [UR8], [UR60] ;  /* 0x000000083c0073b5 */ /* 0x0005e40008008000 */
[----:B--2---:R0:W-:Y:S02]  /*82d0*/  UTMACMDFLUSH ;  /* 0x00000000000079b7 */ /* 0x0041e40000000000 */
.L_x_101:
[----:B------:R-:W-:Y:S05]  /*82e0*/  BSYNC B0 ;  /* 0x0000000000007941 */ /* 0x000fea0003800000 */
.L_x_100:
[----:B------:R-:W-:Y:S04]  /*82f0*/  BSSY B0, `(.L_x_102) ;  /* 0x0000003000007945 */ /* 0x000fe80003800000 */
[----:B------:R-:W-:Y:S05]  /*8300*/  @!P2 BRA `(.L_x_103) ;  /* 0x000000000004a947 */ /* 0x000fea0003800000 */
[----:B------:R-:W-:-:S04]  /*8310*/  DEPBAR.LE SB0, 0x1 ;  /* 0x000080400000791a */ /* 0x000fc80000000000 */
.L_x_103:
[----:B------:R-:W-:Y:S05]  /*8320*/  BSYNC B0 ;  /* 0x0000000000007941 */ /* 0x000fea0003800000 */
.L_x_102:
[----:B------:R-:W-:Y:S06]  /*8330*/  BAR.SYNC.DEFER_BLOCKING 0x1, 0x100 ;  /* 0x0044000000007b1d */ /* 0x000fec0000010000 */
[----:B------:R-:W-:Y:S05]  /*8340*/  @!P1 BRA `(.L_x_104) ;  /* 0x0000000000049947 */ /* 0x000fea0003800000 */
[----:B------:R-:W-:Y:S01]  /*8350*/  BPT.TRAP 0x1 ;  /* 0x000000040000795c */ /* 0x000fe20000300000 */
.L_x_104:
[----:B------:R-:W-:Y:S02]  /*8360*/  UIADD3 UR4, UR7, 0x1, URZ ;  /* 0x0000000107047890 */ /* 0x000fe4000fffe03f */
[----:B------:R-:W-:Y:S02]  /*8370*/  UISETP.NE.AND UP1, UPT, UR50, 0x3, UPT ;  /* 0x000000033200788c */ /* 0x000fe4000bf25270 */
[----:B------:R-:W-:-:S04]  /*8380*/  UISETP.NE.AND UP0, UPT, UR4, 0x4, UPT ;  /* 0x000000040400788c */ /* 0x000fc8000bf05270 */
[----:B------:R-:W-:Y:S01]  /*8390*/  USEL UR4, UR4, URZ, UP0 ;  /* 0x0000003f04047287 */ /* 0x000fe20008000000 */
[----:B------:R-:W-:-:S03]  /*83a0*/  PLOP3.LUT P2, PT, PT, PT, UP1, 0x80, 0x0 ;  /* 0x000000000000781c */ /* 0x000fc60003f4f018 */
[----:B------:R-:W-:Y:S02]  /*83b0*/  ULEA UR5, UR4, UR47, 0x3 ;  /* 0x0000002f04057291 */ /* 0x000fe4000f8e183f */
[----:B------:R-:W-:Y:S02]  /*83c0*/  UIADD3 UR4, UR4, 0x1, URZ ;  /* 0x0000000104047890 */ /* 0x000fe4000fffe03f */
[----:B------:R-:W-:Y:S02]  /*83d0*/  UIADD3 UR5, UR5, 0x384c0, URZ ;  /* 0x000384c005057890 */ /* 0x000fe4000fffe03f */
[----:B------:R-:W-:Y:S02]  /*83e0*/  UISETP.NE.AND UP0, UPT, UR4, 0x4, UPT ;  /* 0x000000040400788c */ /* 0x000fe4000bf05270 */
[----:B------:R-:W-:Y:S02]  /*83f0*/  UPRMT UR5, UR43, 0x654, UR5 ;  /* 0x000006542b057896 */ /* 0x000fe40008000005 */
[----:B------:R-:W-:-:S07]  /*8400*/  USEL UR56, UR4, URZ, UP0 ;  /* 0x0000003f04387287 */ /* 0x000fce0008000000 */
[----:B------:R-:W-:Y:S01]  /*8410*/  SYNCS.ARRIVE.TRANS64.RED.A1T0 RZ, [UR5], RZ ;  /* 0x000000ffffff79a7 */ /* 0x000fe20008100405 */
[----:B------:R-:W-:Y:S05]  /*8420*/  @!P2 BRA `(.L_x_105) ;  /* 0x000000000004a947 */ /* 0x000fea0003800000 */
[----:B------:R-:W-:Y:S01]  /*8430*/  BPT.TRAP 0x1 ;  /* 0x000000040000795c */ /* 0x000fe20000300000 */
.L_x_105:
[----:B------:R-:W-:Y:S01]  /*8440*/  ULEA UR4, UR39, UR47, 0x3 ;  /* 0x0000002f27047291 */ /* 0x000fe2000f8e183f */
[----:B------:R-:W-:-:S08]  /*8450*/  SHF.L.U32 R0, R156, 0x1f, RZ ;  /* 0x0000001f9c007819 */ /* 0x000fd000000006ff */
[----:B------:R-:W2:Y:S02]  /*8460*/  SYNCS.PHASECHK.TRANS64.TRYWAIT P0, [UR4+0x38400], R0 ;  /* 0x03840000ff0075a7 */ /* 0x000ea40008000144 */
[----:B--2---:R-:W-:Y:S05]  /*8470*/  @!P0 BRA `(.L_x_106) ;  /* 0x0000006800548947 */ /* 0x004fea0003800000 */
.L_x_275:
[----:B------:R-:W-:-:S09]  /*8480*/  ULEA UR5, UR39, UR47, 0x4 ;  /* 0x0000002f27057291 */ /* 0x000fd2000f8e203f */
[----:B-1----:R-:W1:Y:S01]  /*8490*/  LDS.128 R16, [UR5+0x384f0] ;  /* 0x0384f005ff107984 */ /* 0x002e620008000c00 */
[----:B------:R-:W-:Y:S01]  /*84a0*/  @!PT LDS RZ, [RZ] ;  /* 0x00000000fffff984 */ /* 0x000fe20000000800 */
[----:B------:R-:W-:Y:S01]  /*84b0*/  @!PT LDS RZ, [RZ] ;  /* 0x00000000fffff984 */ /* 0x000fe20000000800 */
[----:B------:R-:W-:Y:S01]  /*84c0*/  @!PT LDS RZ, [RZ] ;  /* 0x00000000fffff984 */ /* 0x000fe20000000800 */
[----:B------:R-:W-:Y:S01]  /*84d0*/  @!PT LDS RZ, [RZ] ;  /* 0x00000000fffff984 */ /* 0x000fe20000000800 */
[----:B------:R3:W-:Y:S06]  /*84e0*/  MEMBAR.ALL.CTA ;  /* 0x0000000000007992 */ /* 0x0007ec0000008000 */
[----:B---3--:R-:W3:Y:S01]  /*84f0*/  FENCE.VIEW.ASYNC.S ;  /* 0x00000000000073c6 */ /* 0x008ee20000000000 */
[----:B------:R-:W-:Y:S05]  /*8500*/  @!P2 BRA `(.L_x_107) ;  /* 0x000000000004a947 */ /* 0x000fea0003800000 */
[----:B------:R-:W-:Y:S01]  /*8510*/  BPT.TRAP 0x1 ;  /* 0x000000040000795c */ /* 0x000fe20000300000 */
.L_x_107:
[----:B-1----:R-:W-:Y:S01]  /*8520*/  ISETP.NE.AND P0, PT, R19, RZ, PT ;  /* 0x000000ff1300720c */ /* 0x002fe20003f05270 */
[----:B------:R-:W-:Y:S01]  /*8530*/  UIADD3 UR4, UR4, 0x38440, URZ ;  /* 0x0003844004047890 */ /* 0x000fe2000fffe03f */
[CC--:B------:R-:W-:Y:S02]  /*8540*/  ISETP.NE.AND P2, PT, R157.reuse, R18.reuse, PT ;  /* 0x000000129d00720c */ /* 0x0c0fe40003f45270 */
[----:B------:R-:W-:Y:S01]  /*8550*/  ISETP.EQ.OR P0, PT, R157, R18, !P0 ;  /* 0x000000129d00720c */ /* 0x000fe20004702670 */
[----:B------:R-:W-:-:S09]  /*8560*/  UPRMT UR4, UR43, 0x654, UR4 ;  /* 0x000006542b047896 */ /* 0x000fd20008000004 */
[----:B---3--:R-:W-:Y:S03]  /*8570*/  SYNCS.ARRIVE.TRANS64.RED.A1T0 RZ, [UR4], RZ ;  /* 0x000000ffffff79a7 */ /* 0x008fe60008100404 */
[----:B------:R-:W-:Y:S05]  /*8580*/  @P0 BRA `(.L_x_108) ;  /* 0x0000000000fc0947 */ /* 0x000fea0003800000 */
[----:B------:R-:W-:-:S13]  /*8590*/  ISETP.NE.AND P0, PT, RZ, UR55, PT ;  /* 0x00000037ff007c0c */ /* 0x000fda000bf05270 */
[----:B------:R-:W-:Y:S05]  /*85a0*/  @P0 BRA `(.L_x_108) ;  /* 0x0000000000f40947 */ /* 0x000fea0003800000 */
[----:B--2---:R-:W1:Y:S01]  /*85b0*/  S2R R0, SR_LANEID ;  /* 0x0000000000007919 */ /* 0x004e620000000000 */
[----:B------:R-:W-:Y:S01]  /*85c0*/  ELECT P0, URZ, PT ;  /* 0x00000000003f782f */ /* 0x000fe20003800000 */
[----:B------:R-:W-:Y:S01]  /*85d0*/  BSSY B0, `(.L_x_109) ;  /* 0x000002f000007945 */ /* 0x000fe20003800000 */
[----:B-1----:R-:W-:-:S11]  /*85e0*/  IMAD.SHL.U32 R15, R0, 0x4, RZ ;  /* 0x00000004000f7824 */ /* 0x002fd600078e00ff */
[----:B------:R-:W-:Y:S05]  /*85f0*/  @!P0 BRA `(.L_x_110) ;  /* 0x0000000000b08947 */ /* 0x000fea0003800000 */
[----:B------:R-:W-:Y:S01]  /*8600*/  IMAD.SHL.U32 R0, R18, 0x8, RZ ;  /* 0x0000000812007824 */ /* 0x000fe200078e00ff */
[----:B------:R-:W-:Y:S01]  /*8610*/  SHF.R.S32.HI R3, RZ, 0x1f, R18 ;  /* 0x0000001fff037819 */ /* 0x000fe20000011412 */
[----:B------:R-:W-:-:S03]  /*8620*/  ULDC.64 UR4, c[0x0][0x820] ;  /* 0x0002080000047ab9 */ /* 0x000fc60000000a00 */
[----:B------:R-:W-:Y:S02]  /*8630*/  SHF.L.U64.HI R8, R18, 0x3, R3 ;  /* 0x0000000312087819 */ /* 0x000fe40000010203 */
[----:B------:R-:W-:Y:S01]  /*8640*/  IADD3 R4, P0, R0, UR4, RZ ;  /* 0x0000000400047c10 */ /* 0x000fe2000ff1e0ff */
[----:B------:R-:W1:Y:S03]  /*8650*/  LDC.64 R2, c[0x0][0x290] ;  /* 0x0000a400ff027b82 */ /* 0x000e660000000a00 */
[----:B------:R-:W-:Y:S01]  /*8660*/  IADD3.X R5, R8, UR5, RZ, P0, !PT ;  /* 0x0000000508057c10 */ /* 0x000fe200087fe4ff */
[----:B------:R-:W-:-:S05]  /*8670*/  ULDC.64 UR4, c[0x0][0x818] ;  /* 0x0002060000047ab9 */ /* 0x000fca0000000a00 */
[----:B------:R-:W2:Y:S01]  /*8680*/  LDG.E.64 R4, desc[UR58][R4.64] ;  /* 0x0000003a04047981 */ /* 0x000ea2000c1e1b00 */
[----:B-1----:R-:W-:Y:S01]  /*8690*/  IMAD.WIDE R6, R18, 0xc, R2 ;  /* 0x0000000c12067825 */ /* 0x002fe200078e0202 */
[----:B------:R-:W-:Y:S02]  /*86a0*/  IADD3 R2, P0, R0, UR4, RZ ;  /* 0x0000000400027c10 */ /* 0x000fe4000ff1e0ff */
[----:B------:R-:W1:Y:S02]  /*86b0*/  LDS R0, [UR49+0x1c] ;  /* 0x00001c31ff007984 */ /* 0x000e640008000800 */
[----:B------:R-:W-:Y:S02]  /*86c0*/  IADD3.X R3, R8, UR5, RZ, P0, !PT ;  /* 0x0000000508037c10 */ /* 0x000fe400087fe4ff */
[----:B------:R-:W3:Y:S04]  /*86d0*/  LDG.E R12, desc[UR58][R6.64] ;  /* 0x0000003a060c7981 */ /* 0x000ee8000c1e1900 */
[----:B------:R4:W5:Y:S04]  /*86e0*/  LDG.E R13, desc[UR58][R6.64+0x4] ;  /* 0x0000043a060d7981 */ /* 0x000968000c1e1900 */
[----:B------:R-:W5:Y:S01]  /*86f0*/  LDG.E.64 R2, desc[UR58][R2.64] ;  /* 0x0000003a02027981 */ /* 0x000f62000c1e1b00 */
[----:B------:R-:W-:-:S03]  /*8700*/  IMAD.U32 R8, RZ, RZ, UR49 ;  /* 0x00000031ff087e24 */ /* 0x000fc6000f8e00ff */
[----:B------:R-:W-:Y:S02]  /*8710*/  STS [UR49+0x30], RZ ;  /* 0x000030ffff007988 */ /* 0x000fe40008000831 */
[----:B------:R-:W-:Y:S02]  /*8720*/  SHF.R.U64 R8, R8, 0x4, RZ ;  /* 0x0000000408087819 */ /* 0x000fe400000012ff */
[----:B----4-:R-:W-:-:S03]  /*8730*/  CS2R R6, SRZ ;  /* 0x0000000000067805 */ /* 0x010fc6000001ff00 */
[----:B------:R-:W-:Y:S04]  /*8740*/  STS [UR49+0x10], R8 ;  /* 0x00001008ff007988 */ /* 0x000fe80008000831 */
[----:B------:R-:W-:Y:S01]  /*8750*/  STS [UR49+0x14], R8 ;  /* 0x00001408ff007988 */ /* 0x000fe20008000831 */
[C---:B--2---:R-:W-:Y:S01]  /*8760*/  SHF.L.U64.HI R11, R4.reuse, 0x1, R5 ;  /* 0x00000001040b7819 */ /* 0x044fe20000010205 */
[----:B------:R-:W-:-:S03]  /*8770*/  IMAD.SHL.U32 R10, R4, 0x2, RZ ;  /* 0x00000002040a7824 */ /* 0x000fc600078e00ff */
[----:B------:R-:W-:Y:S02]  /*8780*/  LOP3.LUT R11, R11, 0x1fffffff, RZ, 0xc0, !PT ;  /* 0x1fffffff0b0b7812 */ /* 0x000fe400078ec0ff */
[----:B------:R-:W-:Y:S02]  /*8790*/  LOP3.LUT R10, R10, 0xfffffffe, RZ, 0xc0, !PT ;  /* 0xfffffffe0a0a7812 */ /* 0x000fe400078ec0ff */
[--C-:B------:R-:W-:Y:S02]  /*87a0*/  SHF.R.U32.HI R5, RZ, 0x4, R11.reuse ;  /* 0x00000004ff057819 */ /* 0x100fe4000001160b */
[----:B------:R-:W-:Y:S02]  /*87b0*/  SHF.R.U64 R10, R10, 0x4, R11 ;  /* 0x000000040a0a7819 */ /* 0x000fe4000000120b */
[----:B-1----:R-:W-:-:S03]  /*87c0*/  LOP3.LUT R0, R0, 0xf, R5, 0xb8, !PT ;  /* 0x0000000f00007812 */ /* 0x002fc600078eb805 */
[----:B------:R-:W-:Y:S04]  /*87d0*/  STS [UR49+0xc], R10 ;  /* 0x00000c0aff007988 */ /* 0x000fe80008000831 */
[----:B------:R-:W-:Y:S01]  /*87e0*/  STS [UR49+0x1c], R0 ;  /* 0x00001c00ff007988 */ /* 0x000fe20008000831 */
[----:B---3--:R-:W-:-:S03]  /*87f0*/  VIADD R4, R12, 0xffffffff ;  /* 0xffffffff0c047836 */ /* 0x008fc60000000000 */
[----:B------:R-:W1:Y:S04]  /*8800*/  LDS R5, [UR49+0x1c] ;  /* 0x00001c31ff057984 */ /* 0x000e680008000800 */
[----:B-----5:R-:W-:Y:S01]  /*8810*/  STS.64 [UR49], R2 ;  /* 0x00000002ff007988 */ /* 0x020fe20008000a31 */
[----:B-1----:R-:W-:-:S05]  /*8820*/  LOP3.LUT R5, R5, 0xf0, RZ, 0xb8, !PT ;  /* 0x000000f005057812 */ /* 0x002fca00078eb8ff */
[----:B------:R1:W-:Y:S04]  /*8830*/  STS [UR49+0x1c], R5 ;  /* 0x00001c05ff007988 */ /* 0x0003e80008000831 */
[----:B------:R-:W2:Y:S01]  /*8840*/  LDS R9, [UR49+0x1c] ;  /* 0x00001c31ff097984 */ /* 0x000ea20008000800 */
[----:B-1----:R-:W-:-:S05]  /*8850*/  VIADD R5, R13, 0xffffffff ;  /* 0xffffffff0d057836 */ /* 0x002fca0000000000 */
[----:B------:R-:W-:Y:S01]  /*8860*/  STS.128 [UR49+0x20], R4 ;  /* 0x00002004ff007988 */ /* 0x000fe20008000c31 */
[----:B--2---:R-:W-:-:S05]  /*8870*/  LOP3.LUT R9, R9, 0xf00, RZ, 0xb8, !PT ;  /* 0x00000f0009097812 */ /* 0x004fca00078eb8ff */
[----:B------:R-:W-:Y:S04]  /*8880*/  STS.64 [UR49+0x18], R8 ;  /* 0x00001808ff007988 */ /* 0x000fe80008000a31 */
[----:B------:R-:W1:Y:S02]  /*8890*/  LDS R14, [UR49+0x1c] ;  /* 0x00001c31ff0e7984 */ /* 0x000e640008000800 */
[----:B-1----:R-:W-:-:S05]  /*88a0*/  LOP3.LUT R0, R14, 0xf000, RZ, 0xb8, !PT ;  /* 0x0000f0000e007812 */ /* 0x002fca00078eb8ff */
[----:B------:R1:W-:Y:S02]  /*88b0*/  STS [UR49+0x1c], R0 ;  /* 0x00001c00ff007988 */ /* 0x0003e40008000831 */
.L_x_110:
[----:B------:R-:W-:Y:S05]  /*88c0*/  BSYNC B0 ;  /* 0x0000000000007941 */ /* 0x000fea0003800000 */
.L_x_109:
[----:B------:R-:W-:Y:S01]  /*88d0*/  NOP ;  /* 0x0000000000007918 */ /* 0x000fe20000000000 */
[----:B------:R2:W3:Y:S01]  /*88e0*/  LDS R5, [R15+UR49] ;  /* 0x000000310f057984 */ /* 0x0004e20008000800 */
[----:B------:R-:W-:Y:S02]  /*88f0*/  ELECT P0, URZ, PT ;  /* 0x00000000003f782f */ /* 0x000fe40003800000 */
[----:B------:R-:W-:Y:S01]  /*8900*/  IADD3 R2, P3, R15, UR60, RZ ;  /* 0x0000003c0f027c10 */ /* 0x000fe2000ff7e0ff */
[----:B------:R-:W-:Y:S03]  /*8910*/  BSSY B0, `(.L_x_111) ;  /* 0x0000005000007945 */ /* 0x000fe60003800000 */
[----:B------:R-:W-:-:S07]  /*8920*/  IADD3.X R3, RZ, UR61, RZ, P3, !PT ;  /* 0x0000003dff037c10 */ /* 0x000fce0009ffe4ff */
[----:B--2---:R-:W-:Y:S05]  /*8930*/  @!P0 BRA `(.L_x_112) ;  /* 0x0000000000088947 */ /* 0x004fea0003800000 */
[----:B------:R0:W-:Y:S01]  /*8940*/  UTMACMDFLUSH ;  /* 0x00000000000079b7 */ /* 0x0001e20000000000 */
[----:B------:R-:W-:-:S04]  /*8950*/  DEPBAR.LE SB0, 0x0 ;  /* 0x000080000000791a */ /* 0x000fc80000000000 */
.L_x_112:
[----:B------:R-:W-:Y:S05]  /*8960*/  BSYNC B0 ;  /* 0x0000000000007941 */ /* 0x000fea0003800000 */
.L_x_111:
[----:B---3--:R3:W5:Y:S02]  /*8970*/  ATOMG.E.EXCH.STRONG.GPU PT, RZ, [R2], R5 ;  /* 0x0000000502ff73a8 */ /* 0x00876400041ee100 */
.L_x_108:
[----:B------:R-:W-:Y:S01]  /*8980*/  R2UR UR4, R155 ;  /* 0x000000009b0472ca */ /* 0x000fe200000e0000 */
[----:B------:R-:W-:Y:S01]  /*8990*/  UIADD3 UR39, UR39, 0x1, URZ ;  /* 0x0000000127277890 */ /* 0x000fe2000fffe03f */
[----:B------:R-:W-:Y:S01]  /*89a0*/  ISETP.NE.AND P0, PT, R19, RZ, PT ;  /* 0x000000ff1300720c */ /* 0x000fe20003f05270 */
[----:B------:R-:W-:Y:S01]  /*89b0*/  UIADD3 UR36, UR36, 0x8, URZ ;  /* 0x0000000824247890 */ /* 0x000fe2000fffe03f */
[----:B-12---:R-:W-:Y:S01]  /*89c0*/  SEL R0, RZ, 0x1, !P2 ;  /* 0x00000001ff007807 */ /* 0x006fe20005000000 */
[----:B------:R-:W-:-:S04]  /*89d0*/  UISETP.NE.AND UP3, UPT, UR39, 0x8, UPT ;  /* 0x000000082700788c */ /* 0x000fc8000bf65270 */
[----:B------:R-:W-:Y:S02]  /*89e0*/  USEL UR6, URZ, 0x1, UP3 ;  /* 0x000000013f067887 */ /* 0x000fe40009800000 */
[----:B------:R-:W-:Y:S02]  /*89f0*/  USEL UR39, UR39, URZ, UP3 ;  /* 0x0000003f27277287 */ /* 0x000fe40009800000 */
[----:B------:R-:W-:Y:S02]  /*8a00*/  UIADD3 UR4, UR4, 0x7f, URZ ;  /* 0x0000007f04047890 */ /* 0x000fe4000fffe03f */
[----:B------:R-:W-:Y:S02]  /*8a10*/  LOP3.LUT R156, R156, UR6, RZ, 0x3c, !PT ;  /* 0x000000069c9c7c12 */ /* 0x000fe4000f8e3cff */
[----:B------:R-:W-:-:S04]  /*8a20*/  USHF.R.S32.HI UR5, URZ, 0x1f, UR4 ;  /* 0x0000001f3f057899 */ /* 0x000fc80008011404 */
[----:B------:R-:W-:-:S04]  /*8a30*/  ULEA.HI UR5, UR5, UR4, URZ, 0x7 ;  /* 0x0000000405057291 */ /* 0x000fc8000f8f383f */
[----:B------:R-:W-:-:S04]  /*8a40*/  USHF.R.S32.HI UR5, URZ, 0x7, UR5 ;  /* 0x000000073f057899 */ /* 0x000fc80008011405 */
[----:B------:R-:W-:-:S04]  /*8a50*/  UIADD3 UR37, UR5, UR37, URZ ;  /* 0x0000002505257290 */ /* 0x000fc8000fffe03f */
[----:B------:R-:W-:Y:S02]  /*8a60*/  USHF.R.U32.HI UR4, URZ, 0x1, UR37 ;  /* 0x000000013f047899 */ /* 0x000fe40008011625 */
[----:B------:R-:W-:Y:S02]  /*8a70*/  UISETP.GT.U32.AND UP0, UPT, UR37, 0x1, UPT ;  /* 0x000000012500788c */ /* 0x000fe4000bf04070 */
[----:B------:R-:W-:Y:S02]  /*8a80*/  ULOP3.LUT UR4, UR4, 0x1, URZ, 0xc0, !UPT ;  /* 0x0000000104047892 */ /* 0x000fe4000f8ec03f */
[----:B------:R-:W-:Y:S02]  /*8a90*/  UISETP.LT.U32.AND UP1, UPT, UR5, 0x2, UP0 ;  /* 0x000000020500788c */ /* 0x000fe40008721070 */
[----:B------:R-:W-:Y:S02]  /*8aa0*/  UISETP.NE.U32.AND UP2, UPT, UR4, 0x1, UPT ;  /* 0x000000010400788c */ /* 0x000fe4000bf45070 */
[----:B------:R-:W-:-:S02]  /*8ab0*/  ULOP3.LUT UR37, UR37, 0x1, URZ, 0xc0, !UPT ;  /* 0x0000000125257892 */ /* 0x000fc4000f8ec03f */
[----:B------:R-:W-:Y:S02]  /*8ac0*/  UISETP.GT.U32.AND UP0, UPT, UR5, 0x1, !UP2 ;  /* 0x000000010500788c */ /* 0x000fe4000d704070 */
[----:B------:R-:W-:Y:S02]  /*8ad0*/  USEL UR5, URZ, 0x1, !UP1 ;  /* 0x000000013f057887 */ /* 0x000fe4000c800000 */
[----:B------:R-:W-:-:S04]  /*8ae0*/  USEL UR4, URZ, 0x1, !UP0 ;  /* 0x000000013f047887 */ /* 0x000fc8000c000000 */
[----:B------:R-:W-:Y:S01]  /*8af0*/  ULOP3.LUT UR38, UR4, UR38, UR5, 0x96, !UPT ;  /* 0x0000002604267292 */ /* 0x000fe2000f8e9605 */
[----:B------:R-:W-:Y:S11]  /*8b00*/  @P0 BRA `(.L_x_113) ;  /* 0xffffffac00ac0947 */ /* 0x000ff6000383ffff */
[----:B------:R-:W-:-:S04]  /*8b10*/  DEPBAR.LE SB0, 0x0 ;  /* 0x000080000000791a */ /* 0x000fc80000000000 */
[----:B------:R-:W-:Y:S05]  /*8b20*/  @!P1 BRA `(.L_x_114) ;  /* 0x0000000000049947 */ /* 0x000fea0003800000 */
[----:B------:R-:W-:Y:S01]  /*8b30*/  BPT.TRAP 0x1 ;  /* 0x000000040000795c */ /* 0x000fe20000300000 */
.L_x_114:
[----:B------:R-:W-:-:S04]  /*8b40*/  ULEA UR47, UR56, UR47, 0x3 ;  /* 0x0000002f382f7291 */ /* 0x000fc8000f8e183f */
[----:B------:R-:W-:-:S04]  /*8b50*/  UIADD3 UR47, UR47, 0x384c0, URZ ;  /* 0x000384c02f2f7890 */ /* 0x000fc8000fffe03f */
[----:B------:R-:W-:-:S09]  /*8b60*/  UPRMT UR47, UR43, 0x654, UR47 ;  /* 0x000006542b2f7896 */ /* 0x000fd2000800002f */
[----:B-----5:R-:W-:Y:S01]  /*8b70*/  SYNCS.ARRIVE.TRANS64.RED.A1T0 RZ, [UR47], RZ ;  /* 0x000000ffffff79a7 */ /* 0x020fe2000810042f */
[----:B------:R-:W-:Y:S05]  /*8b80*/  EXIT ;  /* 0x000000000000794d */ /* 0x000fea0003800000 */
.L_x_23:
[----:B------:R-:W-:-:S08]  /*8b90*/  NOP ;  /* 0x0000000000007918 */ /* 0x000fd00000000000 */
[----:B-----5:R-:W1:-:S00]  /*8ba0*/  USETMAXREG.DEALLOC.CTAPOOL 0x28 ;  /* 0x00000028000079c8 */ /* 0x020e4000080e0500 */
[----:B------:R-:W-:-:S06]  /*8bb0*/  UISETP.NE.AND UP1, UPT, UR55, 0x3, UPT ;  /* 0x000000033700788c */ /* 0x000fcc000bf25270 */
[----:B------:R-:W-:-:S13]  /*8bc0*/  PLOP3.LUT P1, PT, PT, PT, UP1, 0x80, 0x0 ;  /* 0x000000000000781c */ /* 0x000fda0003f2f018 */
[----:B-1----:R-:W-:Y:S05]  /*8bd0*/  @!P1 BRA `(.L_x_115) ;  /* 0x0000003800a89947 */ /* 0x002fea0003800000 */
[----:B------:R-:W-:-:S13]  /*8be0*/  ISETP.NE.AND P0, PT, RZ, UR55, PT ;  /* 0x00000037ff007c0c */ /* 0x000fda000bf05270 */
[----:B------:R-:W-:Y:S05]  /*8bf0*/  @!P0 BRA `(.L_x_116) ;  /* 0x0000001c00b08947 */ /* 0x000fea0003800000 */
[----:B------:R-:W-:-:S06]  /*8c00*/  UISETP.NE.AND UP0, UPT, UR55, 0x2, UPT ;  /* 0x000000023700788c */ /* 0x000fcc000bf05270 */
[----:B------:R-:W-:-:S13]  /*8c10*/  PLOP3.LUT P0, PT, PT, PT, UP0, 0x80, 0x0 ;  /* 0x000000000000781c */ /* 0x000fda0003f0f008 */
[----:B--2---:R-:W-:Y:S05]  /*8c20*/  @P0 EXIT ;  /* 0x000000000000094d */ /* 0x004fea0003800000 */
[----:B------:R-:W1:Y:S01]  /*8c30*/  S2UR UR4, SR_CTAID.Y ;  /* 0x00000000000479c3 */ /* 0x000e620000002600 */
[----:B------:R-:W-:Y:S01]  /*8c40*/  ELECT P0, URZ, PT ;  /* 0x00000000003f782f */ /* 0x000fe20003800000 */
[----:B------:R-:W-:Y:S01]  /*8c50*/  BSSY B0, `(.L_x_117) ;  /* 0x000001d000007945 */ /* 0x000fe20003800000 */
[----:B-1----:R-:W-:-:S11]  /*8c60*/  UIMAD UR4, UR4, UR41, UR40 ;  /* 0x00000029040472a4 */ /* 0x002fd6000f8e0228 */
[----:B------:R-:W-:Y:S05]  /*8c70*/  @!P0 BRA `(.L_x_118) ;  /* 0x0000000000688947 */ /* 0x000fea0003800000 */
[----:B------:R-:W1:Y:S01]  /*8c80*/  LDC.64 R4, c[0x0][0x600] ;  /* 0x00018000ff047b82 */ /* 0x000e620000000a00 */
[----:B------:R-:W-:Y:S02]  /*8c90*/  UMOV UR5, 0x400 ;  /* 0x0000040000057882 */ /* 0x000fe40000000000 */
[----:B------:R-:W-:-:S05]  /*8ca0*/  ULEA UR5, UR42, UR5, 0x18 ;  /* 0x000000052a057291 */ /* 0x000fca000f8ec03f */
[----:B------:R-:W1:Y:S08]  /*8cb0*/  LDC.64 R6, c[0x0][0x608] ;  /* 0x00018200ff067b82 */ /* 0x000e700000000a00 */
[----:B------:R-:W2:Y:S08]  /*8cc0*/  LDC.64 R32, c[0x0][0x610] ;  /* 0x00018400ff207b82 */ /* 0x000eb00000000a00 */
[----:B------:R-:W2:Y:S01]  /*8cd0*/  LDC.64 R34, c[0x0][0x618] ;  /* 0x00018600ff227b82 */ /* 0x000ea20000000a00 */
[----:B-1----:R1:W-:Y:S07]  /*8ce0*/  STS.128 [UR5+0x38680], R4 ;  /* 0x03868004ff007988 */ /* 0x0023ee0008000c05 */
[----:B------:R-:W3:Y:S08]  /*8cf0*/  LDC.64 R28, c[0x0][0x620] ;  /* 0x00018800ff1c7b82 */ /* 0x000ef00000000a00 */
[----:B------:R-:W3:Y:S01]  /*8d00*/  LDC.64 R30, c[0x0][0x628] ;  /* 0x00018a00ff1e7b82 */ /* 0x000ee20000000a00 */
[----:B--2---:R2:W-:Y:S07]  /*8d10*/  STS.128 [UR5+0x38690], R32 ;  /* 0x03869020ff007988 */ /* 0x0045ee0008000c05 */
[----:B------:R-:W4:Y:S08]  /*8d20*/  LDC.64 R24, c[0x0][0x630] ;  /* 0x00018c00ff187b82 */ /* 0x000f300000000a00 */
[----:B------:R-:W4:Y:S08]  /*8d30*/  LDC.64 R26, c[0x0][0x638] ;  /* 0x00018e00ff1a7b82 */ /* 0x000f300000000a00 */
[----:B------:R-:W5:Y:S01]  /*8d40*/  LDC.64 R20, c[0x0][0x640] ;  /* 0x00019000ff147b82 */ /* 0x000f620000000a00 */
[----:B---3--:R2:W-:Y:S07]  /*8d50*/  STS.128 [UR5+0x386a0], R28 ;  /* 0x0386a01cff007988 */ /* 0x0085ee0008000c05 */
[----:B------:R-:W5:Y:S08]  /*8d60*/  LDC.64 R22, c[0x0][0x648] ;  /* 0x00019200ff167b82 */ /* 0x000f700000000a00 */
[----:B------:R-:W3:Y:S01]  /*8d70*/  LDC.64 R12, c[0x0][0x650] ;  /* 0x00019400ff0c7b82 */ /* 0x000ee20000000a00 */
[----:B----4-:R2:W-:Y:S07]  /*8d80*/  STS.128 [UR5+0x386b0], R24 ;  /* 0x0386b018ff007988 */ /* 0x0105ee0008000c05 */
[----:B------:R-:W3:Y:S08]  /*8d90*/  LDC.64 R14, c[0x0][0x658] ;  /* 0x00019600ff0e7b82 */ /* 0x000ef00000000a00 */
[----:B------:R-:W4:Y:S01]  /*8da0*/  LDC.64 R8, c[0x0][0x660] ;  /* 0x00019800ff087b82 */ /* 0x000f220000000a00 */
[----:B-----5:R2:W-:Y:S07]  /*8db0*/  STS.128 [UR5+0x386c0], R20 ;  /* 0x0386c014ff007988 */ /* 0x0205ee0008000c05 */
[----:B------:R-:W4:Y:S08]  /*8dc0*/  LDC.64 R10, c[0x0][0x668] ;  /* 0x00019a00ff0a7b82 */ /* 0x000f300000000a00 */
[----:B-1----:R-:W1:Y:S01]  /*8dd0*/  LDC.64 R4, c[0x0][0x670] ;  /* 0x00019c00ff047b82 */ /* 0x002e620000000a00 */
[----:B---3--:R2:W-:Y:S07]  /*8de0*/  STS.128 [UR5+0x386d0], R12 ;  /* 0x0386d00cff007988 */ /* 0x0085ee0008000c05 */
[----:B------:R-:W1:Y:S01]  /*8df0*/  LDC.64 R6, c[0x0][0x678] ;  /* 0x00019e00ff067b82 */ /* 0x000e620000000a00 */
[----:B----4-:R2:W-:Y:S04]  /*8e00*/  STS.128 [UR5+0x386e0], R8 ;  /* 0x0386e008ff007988 */ /* 0x0105e80008000c05 */
[----:B-1----:R2:W-:Y:S02]  /*8e10*/  STS.128 [UR5+0x386f0], R4 ;  /* 0x0386f004ff007988 */ /* 0x0025e40008000c05 */
.L_x_118:
[----:B------:R-:W-:Y:S05]  /*8e20*/  BSYNC B0 ;  /* 0x0000000000007941 */ /* 0x000fea0003800000 */
.L_x_117:
[----:B------:R-:W-:Y:S01]  /*8e30*/  ELECT P0, URZ, PT ;  /* 0x00000000003f782f */ /* 0x000fe20003800000 */
[----:B------:R-:W-:Y:S01]  /*8e40*/  NOP ;  /* 0x0000000000007918 */ /* 0x000fe20000000000 */
[----:B------:R-:W-:Y:S01]  /*8e50*/  ULDC UR5, c[0x0][0x884] ;  /* 0x0002210000057ab9 */ /* 0x000fe20000000800 */
[----:B------:R-:W-:Y:S01]  /*8e60*/  ULDC.64 UR44, c[0x0][0x800] ;  /* 0x00020000002c7ab9 */ /* 0x000fe20000000a00 */
[----:B------:R-:W-:Y:S01]  /*8e70*/  ULEA UR4, UR5, UR4, 0x1 ;  /* 0x0000000405047291 */ /* 0x000fe2000f8e083f */
[----:B------:R-:W-:Y:S03]  /*8e80*/  BSSY B0, `(.L_x_119) ;  /* 0x0000033000007945 */ /* 0x000fe60003800000 */
[----:B------:R-:W-:-:S05]  /*8e90*/  UIMAD.WIDE UR44, UR4, 0x80, UR44 ;  /* 0x00000080042c78a5 */ /* 0x000fca000f8e022c */
[----:B------:R-:W-:Y:S07]  /*8ea0*/  @!P0 BRA `(.L_x_120) ;  /* 0x0000000000c08947 */ /* 0x000fee0003800000 */
[----:B------:R-:W-:Y:S01]  /*8eb0*/  ULDC.64 UR4, c[0x0][0x808] ;  /* 0x0002020000047ab9 */ /* 0x000fe20000000a00 */
[----:B------:R-:W-:Y:S01]  /*8ec0*/  ULDC.64 UR6, c[0x0][0x810] ;  /* 0x0002040000067ab9 */ /* 0x000fe20000000a00 */
[----:B------:R-:W-:Y:S02]  /*8ed0*/  ISETP.NE.U32.AND P0, PT, RZ, UR4, PT ;  /* 0x00000004ff007c0c */ /* 0x000fe4000bf05070 */
[----:B------:R-:W-:Y:S02]  /*8ee0*/  ISETP.NE.U32.AND P1, PT, RZ, UR6, PT ;  /* 0x00000006ff007c0c */ /* 0x000fe4000bf25070 */
[----:B------:R-:W-:Y:S02]  /*8ef0*/  ISETP.NE.AND.EX P0, PT, RZ, UR5, PT, P0 ;  /* 0x00000005ff007c0c */ /* 0x000fe4000bf05300 */
[----:B------:R-:W-:-:S11]  /*8f00*/  ISETP.NE.AND.EX P1, PT, RZ, UR7, PT, P1 ;  /* 0x00000007ff007c0c */ /* 0x000fd6000bf25310 */
[----:B------:R-:W-:Y:S05]  /*8f10*/  @!P0 BRA `(.L_x_121) ;  /* 0x0000000000188947 */ /* 0x000fea0003800000 */
[----:B--2---:R-:W-:-:S04]  /*8f20*/  LEA R4, P0, R18, UR4, 0x3 ;  /* 0x0000000412047c11 */ /* 0x004fc8000f8018ff */
[----:B------:R-:W-:-:S06]  /*8f30*/  LEA.HI.X R5, R18, UR5, R3, 0x3, P0 ;  /* 0x0000000512057c11 */ /* 0x000fcc00080f1c03 */
[----:B------:R-:W2:Y:S01]  /*8f40*/  LDG.E.64 R4, desc[UR58][R4.64] ;  /* 0x0000003a04047981 */ /* 0x000ea2000c1e1b00 */
[----:B------:R-:W-:Y:S02]  /*8f50*/  UMOV UR4, 0x400 ;  /* 0x0000040000047882 */ /* 0x000fe40000000000 */
[----:B------:R-:W-:-:S09]  /*8f60*/  ULEA UR4, UR42, UR4, 0x18 ;  /* 0x000000042a047291 */ /* 0x000fd2000f8ec03f */
[----:B--2---:R1:W-:Y:S03]  /*8f70*/  STS.64 [UR4+0x38680], R4 ;  /* 0x03868004ff007988 */ /* 0x0043e60008000a04 */
.L_x_121:
[----:B------:R-:W-:Y:S05]  /*8f80*/  @!P1 BRA `(.L_x_120) ;  /* 0x0000000000889947 */ /* 0x000fea0003800000 */
[----:B-12---:R-:W-:-:S04]  /*8f90*/  LEA R4, P0, R18, UR6, 0x3 ;  /* 0x0000000612047c11 */ /* 0x006fc8000f8018ff */
[----:B------:R-:W-:-:S06]  /*8fa0*/  LEA.HI.X R5, R18, UR7, R3, 0x3, P0 ;  /* 0x0000000712057c11 */ /* 0x000fcc00080f1c03 */
[----:B------:R-:W2:Y:S01]  /*8fb0*/  LDG.E.64 R4, desc[UR58][R4.64] ;  /* 0x0000003a04047981 */ /* 0x000ea2000c1e1b00 */
[----:B------:R-:W-:Y:S02]  /*8fc0*/  UMOV UR4, 0x400 ;  /* 0x0000040000047882 */ /* 0x000fe40000000000 */
[----:B------:R-:W-:-:S04]  /*8fd0*/  ULEA UR4, UR42, UR4, 0x18 ;  /* 0x000000042a047291 */ /* 0x000fc8000f8ec03f */
[----:B------:R-:W-:-:S05]  /*8fe0*/  UIADD3 UR5, UR4, 0x38680, URZ ;  /* 0x0003868004057890 */ /* 0x000fca000fffe03f */
[----:B------:R-:W1:Y:S01]  /*8ff0*/  LDS R3, [UR4+0x3869c] ;  /* 0x03869c04ff037984 */ /* 0x000e620008000800 */
[----:B------:R-:W-:-:S03]  /*9000*/  IMAD.U32 R8, RZ, RZ, UR5 ;  /* 0x00000005ff087e24 */ /* 0x000fc6000f8e00ff */
[----:B------:R-:W-:Y:S02]  /*9010*/  STS [UR4+0x386b0], RZ ;  /* 0x0386b0ffff007988 */ /* 0x000fe40008000804 */
[----:B------:R-:W-:-:S05]  /*9020*/  SHF.R.U64 R8, R8, 0x4, RZ ;  /* 0x0000000408087819 */ /* 0x000fca00000012ff */
[----:B------:R-:W-:Y:S04]  /*9030*/  STS [UR4+0x38690], R8 ;  /* 0x03869008ff007988 */ /* 0x000fe80008000804 */
[----:B------:R-:W-:Y:S01]  /*9040*/  STS [UR4+0x38694], R8 ;  /* 0x03869408ff007988 */ /* 0x000fe20008000804 */
[----:B--2---:R-:W-:Y:S01]  /*9050*/  SHF.L.U64.HI R11, R4, 0x1, R5 ;  /* 0x00000001040b7819 */ /* 0x004fe20000010205 */
[----:B------:R-:W-:-:S03]  /*9060*/  VIADD R5, R0, 0xffffffff ;  /* 0xffffffff00057836 */ /* 0x000fc60000000000 */
[----:B------:R-:W-:-:S04]  /*9070*/  LOP3.LUT R11, R11, 0x1fffffff, RZ, 0xc0, !PT ;  /* 0x1fffffff0b0b7812 */ /* 0x000fc800078ec0ff */
[----:B------:R-:W-:-:S04]  /*9080*/  SHF.R.U32.HI R6, RZ, 0x4, R11 ;  /* 0x00000004ff067819 */ /* 0x000fc8000001160b */
[----:B-1----:R-:W-:-:S05]  /*9090*/  LOP3.LUT R3, R3, 0xf, R6, 0xb8, !PT ;  /* 0x0000000f03037812 */ /* 0x002fca00078eb806 */
[----:B------:R1:W-:Y:S04]  /*90a0*/  STS [UR4+0x3869c], R3 ;  /* 0x03869c03ff007988 */ /* 0x0003e80008000804 */
[----:B------:R-:W2:Y:S01]  /*90b0*/  LDS R6, [UR4+0x3869c] ;  /* 0x03869c04ff067984 */ /* 0x000ea20008000800 */
[----:B-1----:R-:W-:Y:S02]  /*90c0*/  IMAD.SHL.U32 R3, R4, 0x2, RZ ;  /* 0x0000000204037824 */ /* 0x002fe400078e00ff */
[----:B------:R-:W-:-:S03]  /*90d0*/  VIADD R4, R2, 0xffffffff ;  /* 0xffffffff02047836 */ /* 0x000fc60000000000 */
[----:B------:R-:W-:-:S04]  /*90e0*/  LOP3.LUT R2, R3, 0xfffffffe, RZ, 0xc0, !PT ;  /* 0xfffffffe03027812 */ /* 0x000fc800078ec0ff */
[----:B------:R-:W-:-:S05]  /*90f0*/  SHF.R.U64 R2, R2, 0x4, R11 ;  /* 0x0000000402027819 */ /* 0x000fca000000120b */
[----:B------:R-:W-:Y:S01]  /*9100*/  STS [UR4+0x3868c], R2 ;  /* 0x03868c02ff007988 */ /* 0x000fe20008000804 */
[----:B--2---:R-:W-:-:S05]  /*9110*/  LOP3.LUT R6, R6, 0xf0, RZ, 0xb8, !PT ;  /* 0x000000f006067812 */ /* 0x004fca00078eb8ff */
[----:B------:R1:W-:Y:S04]  /*9120*/  STS [UR4+0x3869c], R6 ;  /* 0x03869c06ff007988 */ /* 0x0003e80008000804 */
[----:B------:R-:W2:Y:S01]  /*9130*/  LDS R9, [UR4+0x3869c] ;  /* 0x03869c04ff097984 */ /* 0x000ea20008000800 */
[----:B-1----:R-:W-:-:S05]  /*9140*/  CS2R R6, SRZ ;  /* 0x0000000000067805 */ /* 0x002fca000001ff00 */
[----:B------:R-:W-:Y:S01]  /*9150*/  STS.128 [UR4+0x386a0], R4 ;  /* 0x0386a004ff007988 */ /* 0x000fe20008000c04 */
[----:B--2---:R-:W-:-:S05]  /*9160*/  LOP3.LUT R9, R9, 0xf00, RZ, 0xb8, !PT ;  /* 0x00000f0009097812 */ /* 0x004fca00078eb8ff */
[----:B------:R-:W-:Y:S04]  /*9170*/  STS.64 [UR4+0x38698], R8 ;  /* 0x03869808ff007988 */ /* 0x000fe80008000a04 */
[----:B------:R-:W1:Y:S02]  /*9180*/  LDS R10, [UR4+0x3869c] ;  /* 0x03869c04ff0a7984 */ /* 0x000e640008000800 */
[----:B-1----:R-:W-:-:S05]  /*9190*/  LOP3.LUT R0, R10, 0xf000, RZ, 0xb8, !PT ;  /* 0x0000f0000a007812 */ /* 0x002fca00078eb8ff */
[----:B------:R3:W-:Y:S02]  /*91a0*/  STS [UR4+0x3869c], R0 ;  /* 0x03869c00ff007988 */ /* 0x0007e40008000804 */
.L_x_120:
[----:B------:R-:W-:Y:S05]  /*91b0*/  BSYNC B0 ;  /* 0x0000000000007941 */ /* 0x000fea0003800000 */
.L_x_119:
[----:B---3--:R-:W3:Y:S01]  /*91c0*/  S2R R0, SR_LANEID ;  /* 0x0000000000007919 */ /* 0x008ee20000000000 */
[----:B------:R-:W-:Y:S01]  /*91d0*/  ELECT P0, URZ, PT ;  /* 0x00000000003f782f */ /* 0x000fe20003800000 */
[----:B------:R-:W-:Y:S01]  /*91e0*/  NOP ;  /* 0x0000000000007918 */ /* 0x000fe20000000000 */
[----:B------:R-:W-:Y:S01]  /*91f0*/  UMOV UR38, URZ ;  /* 0x0000003f00267c82 */ /* 0x000fe20008000000 */
[----:B------:R-:W-:Y:S10]  /*9200*/  BSSY B0, `(.L_x_122) ;  /* 0x0000004000007945 */ /* 0x000ff40003800000 */
[----:B------:R-:W-:Y:S05]  /*9210*/  @!P0 BRA `(.L_x_123) ;  /* 0x0000000000088947 */ /* 0x000fea0003800000 */
[----:B------:R0:W-:Y:S01]  /*9220*/  UTMACMDFLUSH ;  /* 0x00000000000079b7 */ /* 0x0001e20000000000 */
[----:B------:R-:W-:-:S04]  /*9230*/  DEPBAR.LE SB0, 0x0 ;  /* 0x000080000000791a */ /* 0x000fc80000000000 */
.L_x_123:
[----:B------:R-:W-:Y:S05]  /*9240*/  BSYNC B0 ;  /* 0x0000000000007941 */ /* 0x000fea0003800000 */
.L_x_122:
[----:B------:R-:W-:Y:S01]  /*9250*/  UMOV UR35, 0x400 ;  /* 0x0000040000237882 */ /* 0x000fe20000000000 */
[----:B-123--:R-:W-:Y:S01]  /*9260*/  IMAD.SHL.U32 R4, R0, 0x4, RZ ;  /* 0x0000000400047824 */ /* 0x00efe200078e00ff */
[----:B------:R-:W-:-:S04]  /*9270*/  ULEA UR35, UR42, UR35, 0x18 ;  /* 0x000000232a237291 */ /* 0x000fc8000f8ec03f */
[----:B------:R-:W-:Y:S01]  /*9280*/  UIADD3 UR34, UR35, 0x38680, URZ ;  /* 0x0003868023227890 */ /* 0x000fe2000fffe03f */
[----:B------:R-:W-:Y:S01]  /*9290*/  IADD3 R2, P0, R4, UR44, RZ ;  /* 0x0000002c04027c10 */ /* 0x000fe2000ff1e0ff */
[----:B------:R-:W-:-:S04]  /*92a0*/  IMAD.MOV.U32 R0, RZ, RZ, RZ ;  /* 0x000000ffff007224 */ /* 0x000fc800078e00ff */
[----:B------:R-:W-:-:S03]  /*92b0*/  IMAD.X R3, RZ, RZ, UR45, P0 ;  /* 0x0000002dff037e24 */ /* 0x000fc600080e06ff */
[----:B------:R-:W1:Y:S01]  /*92c0*/  LDS R5, [R4+UR34] ;  /* 0x0000002204057984 */ /* 0x000e620008000800 */
[----:B------:R-:W-:-:S03]  /*92d0*/  SHF.L.U32 R0, R0, 0x1f, RZ ;  /* 0x0000001f00007819 */ /* 0x000fc600000006ff */
[----:B-1----:R1:W2:Y:S02]  /*92e0*/  ATOMG.E.EXCH.STRONG.GPU PT, RZ, [R2], R5 ;  /* 0x0000000502ff73a8 */ /* 0x0022a400041ee100 */
[----:B--2---:R-:W2:Y:S01]  /*92f0*/  SYNCS.PHASECHK.TRANS64.TRYWAIT P0, [UR35+0x384e8], R0 ;  /* 0x0384e800ff0075a7 */ /* 0x004ea20008000163 */
[----:B------:R-:W-:Y:S02]  /*9300*/  ULOP3.LUT UR33, UR54, 0x1, URZ, 0xfc, !UPT ;  /* 0x0000000136217892 */ /* 0x000fe4000f8efc3f */
[----:B------:R-:W-:Y:S01]  /*9310*/  ULOP3.LUT UR37, UR52, 0x2, URZ, 0xfc, !UPT ;  /* 0x0000000234257892 */ /* 0x000fe2000f8efc3f */
[----:B-12---:R-:W-:Y:S11]  /*9320*/  @!P0 BRA `(.L_x_124) ;  /* 0x0000005800c08947 */ /* 0x006ff60003800000 */
.L_x_276:
[----:B------:R-:W-:Y:S01]  /*9330*/  IMAD.MOV.U32 R2, RZ, RZ, 0x1 ;  /* 0x00000001ff027424 */ /* 0x000fe200078e00ff */
[----:B------:R-:W-:Y:S01]  /*9340*/  ULDC UR32, c[0x0][0x598] ;  /* 0x0001660000207ab9 */ /* 0x000fe20000000800 */
[----:B------:R-:W-:Y:S01]  /*9350*/  IMAD.MOV.U32 R12, RZ, RZ, RZ ;  /* 0x000000ffff0c7224 */ /* 0x000fe200078e00ff */
[----:B------:R-:W-:Y:S01]  /*9360*/  ULDC UR36, c[0x0][0x580] ;  /* 0x0001600000247ab9 */ /* 0x000fe20000000800 */
[----:B------:R-:W-:Y:S01]  /*9370*/  ULDC.64 UR4, c[0x0][0x590] ;  /* 0x0001640000047ab9 */ /* 0x000fe20000000a00 */
[----:B------:R-:W-:-:S05]  /*9380*/  ULDC.64 UR6, c[0x0][0x588] ;  /* 0x0001620000067ab9 */ /* 0x000fca0000000a00 */
.L_x_185:
[----:B------:R-:W-:-:S06]  /*9390*/  UISETP.NE.AND UP0, UPT, UR33, 0x3, UPT ;  /* 0x000000032100788c */ /* 0x000fcc000bf05270 */
[----:B------:R-:W-:-:S13]  /*93a0*/  PLOP3.LUT P1, PT, PT, PT, UP0, 0x80, 0x0 ;  /* 0x000000000000781c */ /* 0x000fda0003f2f008 */
[----:B---345:R-:W-:Y:S05]  /*93b0*/  @!P1 BRA `(.L_x_125) ;  /* 0x0000000000049947 */ /* 0x038fea0003800000 */
[----:B------:R-:W-:Y:S01]  /*93c0*/  BPT.TRAP 0x1 ;  /* 0x000000040000795c */ /* 0x000fe20000300000 */
.L_x_125:
[----:B------:R-:W-:Y:S01]  /*93d0*/  ULEA UR8, UR38, UR35, 0x3 ;  /* 0x0000002326087291 */ /* 0x000fe2000f8e183f */
[----:B-1----:R-:W-:-:S08]  /*93e0*/  SHF.L.U32 R0, R12, 0x1f, RZ ;  /* 0x0000001f0c007819 */ /* 0x002fd000000006ff */
[----:B------:R-:W1:Y:S02]  /*93f0*/  SYNCS.PHASECHK.TRANS64.TRYWAIT P0, [UR8+0x38400], R0 ;  /* 0x03840000ff0075a7 */ /* 0x000e640008000148 */
[----:B-1----:R-:W-:Y:S05]  /*9400*/  @!P0 BRA `(.L_x_126) ;  /* 0x0000005800a08947 */ /* 0x002fea0003800000 */
.L_x_277:
[----:B------:R-:W-:-:S09]  /*9410*/  ULEA UR9, UR38, UR35, 0x4 ;  /* 0x0000002326097291 */ /* 0x000fd2000f8e203f */
[----:B------:R-:W2:Y:S01]  /*9420*/  LDS.128 R4, [UR9+0x384f0] ;  /* 0x0384f009ff047984 */ /* 0x000ea20008000c00 */
        /* <DEDUP_REMOVED lines=8> */
.L_x_127:
[----:B------:R-:W-:Y:S01]  /*94b0*/  UIADD3 UR8, UR8, 0x38440, URZ ;  /* 0x0003844008087890 */ /* 0x000fe2000fffe03f */
[----:B------:R-:W-:Y:S02]  /*94c0*/  R2UR UR10, R16 ;  /* 0x00000000100a72ca */ /* 0x000fe400000e0000 */
[----:B------:R-:W-:Y:S01]  /*94d0*/  R2UR UR11, R17 ;  /* 0x00000000110b72ca */ /* 0x000fe200000e0000 */
[----:B------:R-:W-:Y:S01]  /*94e0*/  UPRMT UR8, UR42, 0x654, UR8 ;  /* 0x000006542a087896 */ /* 0x000fe20008000008 */
[----:B------:R-:W-:Y:S02]  /*94f0*/  LOP3.LUT P1, RZ, R2, 0xff, RZ, 0xc0, !PT ;  /* 0x000000ff02ff7812 */ /* 0x000fe4000782c0ff */
[----:B------:R-:W-:-:S04]  /*9500*/  ISETP.NE.U32.AND P0, PT, RZ, UR4, PT ;  /* 0x00000004ff007c0c */ /* 0x000fc8000bf05070 */
[----:B------:R-:W-:Y:S02]  /*9510*/  ISETP.NE.AND.EX P0, PT, RZ, UR5, PT, P0 ;  /* 0x00000005ff007c0c */ /* 0x000fe4000bf05300 */
[----:B---3--:R-:W-:Y:S01]  /*9520*/  SYNCS.ARRIVE.TRANS64.RED.A1T0 RZ, [UR8], RZ ;  /* 0x000000ffffff79a7 */ /* 0x008fe20008100408 */
[----:B------:R-:W-:Y:S02]  /*9530*/  USHF.L.U32 UR10, UR10, 0x7, URZ ;  /* 0x000000070a0a7899 */ /* 0x000fe4000800063f */
[----:B------:R-:W-:Y:S02]  /*9540*/  USHF.L.U32 UR11, UR11, 0x8, URZ ;  /* 0x000000080b0b7899 */ /* 0x000fe4000800063f */
[----:B------:R-:W-:Y:S10]  /*9550*/  @!P1 BRA `(.L_x_128) ;  /* 0x00000000000c9947 */ /* 0x000ff40003800000 */
[----:B------:R-:W-:-:S04]  /*9560*/  DEPBAR {5,4,3,2,1,0} ;  /* 0x0000003f0000791a */ /* 0x000fc80000000000 */
[----:B------:R3:W-:Y:S02]  /*9570*/  UTMACCTL.IV [UR44] ;  /* 0x000000002c0079b9 */ /* 0x0007e40008000000 */
[----:B---3--:R-:W-:Y:S01]  /*9580*/  NOP ;  /* 0x0000000000007918 */ /* 0x008fe20000000000 */
.L_x_128:
[----:B------:R-:W-:Y:S05]  /*9590*/  @!P0 BRA `(.L_x_129) ;  /* 0x0000000000188947 */ /* 0x000fea0003800000 */
[----:B-1----:R-:W1:Y:S02]  /*95a0*/  LDC.64 R2, c[0x0][0x590] ;  /* 0x00016400ff027b82 */ /* 0x002e640000000a00 */
[----:B-1----:R-:W-:-:S06]  /*95b0*/  IMAD.WIDE R2, R18, 0x8, R2 ;  /* 0x0000000812027825 */ /* 0x002fcc00078e0202 */
[----:B------:R-:W3:Y:S04]  /*95c0*/  LDG.E.64 R2, desc[UR58][R2.64] ;  /* 0x0000003a02027981 */ /* 0x000ee8000c1e1b00 */
[----:B---3--:R-:W3:Y:S02]  /*95d0*/  LD.E R0, desc[UR58][R2.64] ;  /* 0x0000003a02007980 */ /* 0x008ee4000c101900 */
[----:B---3--:R-:W-:Y:S01]  /*95e0*/  FSETP.NEU.AND P0, PT, R0, RZ, PT ;  /* 0x000000ff0000720b */ /* 0x008fe20003f0d000 */
[----:B------:R-:W-:-:S12]  /*95f0*/  BRA `(.L_x_130) ;  /* 0x0000000000247947 */ /* 0x000fd80003800000 */
.L_x_129:
[----:B------:R-:W-:Y:S02]  /*9600*/  ISETP.NE.U32.AND P1, PT, RZ, UR6, PT ;  /* 0x00000006ff007c0c */ /* 0x000fe4000bf25070 */
[----:B------:R-:W-:Y:S02]  /*9610*/  FSETP.NEU.AND P0, PT, RZ, UR36, PT ;  /* 0x00000024ff007c0b */ /* 0x000fe4000bf0d000 */
[----:B------:R-:W-:-:S13]  /*9620*/  ISETP.NE.AND.EX P1, PT, RZ, UR7, PT, P1 ;  /* 0x00000007ff007c0c */ /* 0x000fda000bf25310 */
[----:B------:R-:W-:Y:S05]  /*9630*/  @!P1 BRA `(.L_x_130) ;  /* 0x0000000000149947 */ /* 0x000fea0003800000 */
[----:B-1----:R-:W1:Y:S01]  /*9640*/  LDC.64 R2, c[0x0][0x588] ;  /* 0x00016200ff027b82 */ /* 0x002e620000000a00 */
[----:B------:R-:W-:-:S04]  /*9650*/  IMAD R9, R18, UR32, RZ ;  /* 0x0000002012097c24 */ /* 0x000fc8000f8e02ff */
[----:B-1----:R-:W-:-:S06]  /*9660*/  IMAD.WIDE R2, R9, 0x4, R2 ;  /* 0x0000000409027825 */ /* 0x002fcc00078e0202 */
[----:B------:R-:W3:Y:S02]  /*9670*/  LDG.E R2, desc[UR58][R2.64] ;  /* 0x0000003a02027981 */ /* 0x000ee4000c1e1900 */
[----:B---3--:R-:W-:-:S13]  /*9680*/  FSETP.NEU.AND P0, PT, R2, RZ, PT ;  /* 0x000000ff0200720b */ /* 0x008fda0003f0d000 */
.L_x_130:
[----:B------:R-:W-:Y:S01]  /*9690*/  UISETP.NE.AND UP0, UPT, UR37, 0x3, UPT ;  /* 0x000000032500788c */ /* 0x000fe2000bf05270 */
[----:B------:R-:W-:-:S05]  /*96a0*/  ELECT P1, URZ, PT ;  /* 0x00000000003f782f */ /* 0x000fca0003820000 */
[----:B------:R-:W-:Y:S02]  /*96b0*/  PLOP3.LUT P2, PT, PT, PT, UP0, 0x80, 0x0 ;  /* 0x000000000000781c */ /* 0x000fe40003f4f008 */
[----:B------:R-:W-:-:S11]  /*96c0*/  PLOP3.LUT P0, PT, P0, P1, PT, 0x2a, 0x0 ;  /* 0x000000000000781c */ /* 0x000fd60000702572 */
[----:B------:R-:W-:Y:S05]  /*96d0*/  @!P2 BRA `(.L_x_131) ;  /* 0x000000000004a947 */ /* 0x000fea0003800000 */
[----:B------:R-:W-:Y:S01]  /*96e0*/  BPT.TRAP 0x1 ;  /* 0x000000040000795c */ /* 0x000fe20000300000 */
.L_x_131:
[----:B-1----:R-:W-:-:S05]  /*96f0*/  IMAD.MOV.U32 R0, RZ, RZ, 0x1 ;  /* 0x00000001ff007424 */ /* 0x002fca00078e00ff */
[----:B------:R-:W-:-:S04]  /*9700*/  SHF.L.U32 R0, R0, 0x1f, RZ ;  /* 0x0000001f00007819 */ /* 0x000fc800000006ff */
[----:B------:R-:W1:Y:S02]  /*9710*/  SYNCS.PHASECHK.TRANS64.TRYWAIT P1, [UR35+0x384c0], R0 ;  /* 0x0384c000ff0075a7 */ /* 0x000e640008020163 */
[----:B-1----:R-:W-:Y:S05]  /*9720*/  @!P1 BRA `(.L_x_132) ;  /* 0x0000005400f09947 */ /* 0x002fea0003800000 */
.L_x_278:
[----:B------:R-:W-:Y:S04]  /*9730*/  BSSY B0, `(.L_x_133) ;  /* 0x0000010000007945 */ /* 0x000fe80003800000 */
[----:B------:R-:W-:Y:S05]  /*9740*/  @P0 BRA `(.L_x_134) ;  /* 0x0000000000380947 */ /* 0x000fea0003800000 */
[----:B------:R-:W-:Y:S02]  /*9750*/  UIADD3 UR8, UR35, 0x30000, URZ ;  /* 0x0003000023087890 */ /* 0x000fe4000fffe03f */
[----:B------:R-:W-:Y:S02]  /*9760*/  UIADD3 UR9, UR35, 0x384a0, URZ ;  /* 0x000384a023097890 */ /* 0x000fe4000fffe03f */
[----:B------:R-:W-:Y:S02]  /*9770*/  UIADD3 UR14, UR10, 0x40, URZ ;  /* 0x000000400a0e7890 */ /* 0x000fe4000fffe03f */
[----:B------:R-:W-:Y:S01]  /*9780*/  UIADD3 UR12, UR35, 0x31000, URZ ;  /* 0x00031000230c7890 */ /* 0x000fe2000fffe03f */
[----:B------:R-:W-:Y:S01]  /*9790*/  UMOV UR16, 0x0 ;  /* 0x0000000000107882 */ /* 0x000fe20000000000 */
[----:B------:R-:W-:Y:S01]  /*97a0*/  UMOV UR17, 0x10000000 ;  /* 0x1000000000117882 */ /* 0x000fe20000000000 */
[----:B------:R-:W-:Y:S01]  /*97b0*/  UMOV UR15, UR11 ;  /* 0x0000000b000f7c82 */ /* 0x000fe20008000000 */
[----:B------:R-:W-:Y:S01]  /*97c0*/  UMOV UR13, UR9 ;  /* 0x00000009000d7c82 */ /* 0x000fe20008000000 */
[----:B------:R3:W-:Y:S04]  /*97d0*/  UTMALDG.2D [UR8], [UR44], desc[UR16] ;  /* 0x000010082c0075b4 */ /* 0x0007e80008009000 */
[----:B------:R3:W-:Y:S02]  /*97e0*/  UTMALDG.2D [UR12], [UR44], desc[UR16] ;  /* 0x0000100c2c0075b4 */ /* 0x0007e40008009000 */
[----:B---3--:R-:W-:Y:S05]  /*97f0*/  @!P2 BRA `(.L_x_135) ;  /* 0x000000000004a947 */ /* 0x008fea0003800000 */
[----:B------:R-:W-:Y:S01]  /*9800*/  BPT.TRAP 0x1 ;  /* 0x000000040000795c */ /* 0x000fe20000300000 */
.L_x_135:
[----:B------:R-:W3:Y:S02]  /*9810*/  LDC R2, c[0x0][0x828] ;  /* 0x00020a00ff027b82 */ /* 0x000ee40000000800 */
[----:B---3--:R3:W-:Y:S02]  /*9820*/  SYNCS.ARRIVE.TRANS64.RED.A0TR RZ, [UR35+0x384a0], R2 ;  /* 0x0384a002ffff79a7 */ /* 0x0087e40008300423 */
.L_x_134:
[----:B------:R-:W-:Y:S05]  /*9830*/  BSYNC B0 ;  /* 0x0000000000007941 */ /* 0x000fea0003800000 */
.L_x_133:
[----:B------:R-:W-:Y:S05]  /*9840*/  @!P2 BRA `(.L_x_136) ;  /* 0x000000000004a947 */ /* 0x000fea0003800000 */
[----:B------:R-:W-:Y:S01]  /*9850*/  BPT.TRAP 0x1 ;  /* 0x000000040000795c */ /* 0x000fe20000300000 */
.L_x_136:
[----:B------:R-:W-:-:S04]  /*9860*/  UIADD3 UR21, UR35, 0x384a0, URZ ;  /* 0x000384a023157890 */ /* 0x000fc8000fffe03f */
[----:B------:R-:W-:-:S09]  /*9870*/  UPRMT UR8, UR42, 0x654, UR21 ;  /* 0x000006542a087896 */ /* 0x000fd20008000015 */
[----:B------:R-:W-:Y:S01]  /*9880*/  SYNCS.ARRIVE.TRANS64.RED.A1T0 RZ, [UR8], RZ ;  /* 0x000000ffffff79a7 */ /* 0x000fe20008100408 */
[----:B------:R-:W-:Y:S05]  /*9890*/  @!P2 BRA `(.L_x_137) ;  /* 0x000000000004a947 */ /* 0x000fea0003800000 */
[----:B------:R-:W-:Y:S01]  /*98a0*/  BPT.TRAP 0x1 ;  /* 0x000000040000795c */ /* 0x000fe20000300000 */
.L_x_137:
[----:B------:R-:W4:Y:S02]  /*98b0*/  SYNCS.PHASECHK.TRANS64.TRYWAIT P1, [UR35+0x384c8], R0 ;  /* 0x0384c800ff0075a7 */ /* 0x000f240008020163 */
[----:B----4-:R-:W-:Y:S05]  /*98c0*/  @!P1 BRA `(.L_x_138) ;  /* 0x0000005400a09947 */ /* 0x010fea0003800000 */
.L_x_279:
[----:B------:R-:W-:Y:S04]  /*98d0*/  BSSY B0, `(.L_x_139) ;  /* 0x0000012000007945 */ /* 0x000fe80003800000 */
[----:B------:R-:W-:Y:S05]  /*98e0*/  @P0 BRA `(.L_x_140) ;  /* 0x0000000000400947 */ /* 0x000fea0003800000 */
[----:B------:R-:W-:Y:S02]  /*98f0*/  UIADD3 UR15, UR11, 0x20, URZ ;  /* 0x000000200b0f7890 */ /* 0x000fe4000fffe03f */
        /* <DEDUP_REMOVED lines=8> */
[----:B------:R-:W-:Y:S01]  /*9980*/  UMOV UR19, UR15 ;  /* 0x0000000f00137c82 */ /* 0x000fe20008000000 */
[----:B------:R4:W-:Y:S03]  /*9990*/  UTMALDG.2D [UR12], [UR44], desc[UR22] ;  /* 0x0000160c2c0075b4 */ /* 0x0009e60008009000 */
[----:B------:R4:W-:Y:S02]  /*99a0*/  UTMALDG.2D [UR16], [UR44], desc[UR22] ;  /* 0x000016102c0075b4 */ /* 0x0009e40008009000 */
[----:B----4-:R-:W-:Y:S05]  /*99b0*/  @!P2 BRA `(.L_x_141) ;  /* 0x000000000004a947 */ /* 0x010fea0003800000 */
[----:B------:R-:W-:Y:S01]  /*99c0*/  BPT.TRAP 0x1 ;  /* 0x000000040000795c */ /* 0x000fe20000300000 */
.L_x_141:
[----:B---3--:R-:W3:Y:S02]  /*99d0*/  LDC R2, c[0x0][0x828] ;  /* 0x00020a00ff027b82 */ /* 0x008ee40000000800 */
[----:B---3--:R4:W-:Y:S02]  /*99e0*/  SYNCS.ARRIVE.TRANS64.RED.A0TR RZ, [UR35+0x384a8], R2 ;  /* 0x0384a802ffff79a7 */ /* 0x0089e40008300423 */
.L_x_140:
[----:B------:R-:W-:Y:S05]  /*99f0*/  BSYNC B0 ;  /* 0x0000000000007941 */ /* 0x000fea0003800000 */
.L_x_139:
[----:B------:R-:W-:Y:S05]  /*9a00*/  @!P2 BRA `(.L_x_142) ;  /* 0x000000000004a947 */ /* 0x000fea0003800000 */
[----:B------:R-:W-:Y:S01]  /*9a10*/  BPT.TRAP 0x1 ;  /* 0x000000040000795c */ /* 0x000fe20000300000 */
.L_x_142:
[----:B------:R-:W-:-:S04]  /*9a20*/  UIADD3 UR13, UR35, 0x384a8, URZ ;  /* 0x000384a8230d7890 */ /* 0x000fc8000fffe03f */
[----:B------:R-:W-:-:S09]  /*9a30*/  UPRMT UR9, UR42, 0x654, UR13 ;  /* 0x000006542a097896 */ /* 0x000fd2000800000d */
[----:B------:R-:W-:Y:S01]  /*9a40*/  SYNCS.ARRIVE.TRANS64.RED.A1T0 RZ, [UR9], RZ ;  /* 0x000000ffffff79a7 */ /* 0x000fe20008100409 */
[----:B------:R-:W-:Y:S05]  /*9a50*/  @!P2 BRA `(.L_x_143) ;  /* 0x000000000004a947 */ /* 0x000fea0003800000 */
[----:B------:R-:W-:Y:S01]  /*9a60*/  BPT.TRAP 0x1 ;  /* 0x000000040000795c */ /* 0x000fe20000300000 */
.L_x_143:
[----:B------:R-:W5:Y:S02]  /*9a70*/  SYNCS.PHASECHK.TRANS64.TRYWAIT P1, [UR35+0x384d0], R0 ;  /* 0x0384d000ff0075a7 */ /* 0x000f640008020163 */
[----:B-----5:R-:W-:Y:S05]  /*9a80*/  @!P1 BRA `(.L_x_144) ;  /* 0x0000005400489947 */ /* 0x020fea0003800000 */
.L_x_280:
        /* <DEDUP_REMOVED lines=14> */
[----:B-1----:R-:W-:Y:S05]  /*9b70*/  @!P2 BRA `(.L_x_147) ;  /* 0x000000000004a947 */ /* 0x002fea0003800000 */
[----:B------:R-:W-:Y:S01]  /*9b80*/  BPT.TRAP 0x1 ;  /* 0x000000040000795c */ /* 0x000fe20000300000 */
.L_x_147:
[----:B---34-:R-:W1:Y:S02]  /*9b90*/  LDC R2, c[0x0][0x828] ;  /* 0x00020a00ff027b82 */ /* 0x018e640000000800 */
[----:B-1----:R1:W-:Y:S02]  /*9ba0*/  SYNCS.ARRIVE.TRANS64.RED.A0TR RZ, [UR35+0x384b0], R2 ;  /* 0x0384b002ffff79a7 */ /* 0x0023e40008300423 */
.L_x_146:
[----:B------:R-:W-:Y:S05]  /*9bb0*/  BSYNC B0 ;  /* 0x0000000000007941 */ /* 0x000fea0003800000 */
.L_x_145:
[----:B------:R-:W-:Y:S05]  /*9bc0*/  @!P2 BRA `(.L_x_148) ;  /* 0x000000000004a947 */ /* 0x000fea0003800000 */
[----:B------:R-:W-:Y:S01]  /*9bd0*/  BPT.TRAP 0x1 ;  /* 0x000000040000795c */ /* 0x000fe20000300000 */
.L_x_148:
[----:B------:R-:W-:-:S04]  /*9be0*/  UIADD3 UR17, UR35, 0x384b0, URZ ;  /* 0x000384b023117890 */ /* 0x000fc8000fffe03f */
[----:B------:R-:W-:-:S09]  /*9bf0*/  UPRMT UR39, UR42, 0x654, UR17 ;  /* 0x000006542a277896 */ /* 0x000fd20008000011 */
[----:B------:R-:W-:Y:S01]  /*9c00*/  SYNCS.ARRIVE.TRANS64.RED.A1T0 RZ, [UR39], RZ ;  /* 0x000000ffffff79a7 */ /* 0x000fe20008100427 */
[----:B------:R-:W-:Y:S05]  /*9c10*/  @!P2 BRA `(.L_x_149) ;  /* 0x000000000004a947 */ /* 0x000fea0003800000 */
[----:B------:R-:W-:Y:S01]  /*9c20*/  BPT.TRAP 0x1 ;  /* 0x000000040000795c */ /* 0x000fe20000300000 */
.L_x_149:
[----:B------:R-:W5:Y:S02]  /*9c30*/  SYNCS.PHASECHK.TRANS64.TRYWAIT P1, [UR35+0x384d8], R0 ;  /* 0x0384d800ff0075a7 */ /* 0x000f640008020163 */
[----:B-----5:R-:W-:Y:S05]  /*9c40*/  @!P1 BRA `(.L_x_150) ;  /* 0x0000005000f09947 */ /* 0x020fea0003800000 */
.L_x_281:
        /* <DEDUP_REMOVED lines=16> */
.L_x_153:
[----:B---34-:R-:W1:Y:S02]  /*9d50*/  LDC R2, c[0x0][0x828] ;  /* 0x00020a00ff027b82 */ /* 0x018e640000000800 */
[----:B-1----:R1:W-:Y:S02]  /*9d60*/  SYNCS.ARRIVE.TRANS64.RED.A0TR RZ, [UR35+0x384b8], R2 ;  /* 0x0384b802ffff79a7 */ /* 0x0023e40008300423 */
.L_x_152:
[----:B------:R-:W-:Y:S05]  /*9d70*/  BSYNC B0 ;  /* 0x0000000000007941 */ /* 0x000fea0003800000 */
.L_x_151:
[----:B------:R-:W-:Y:S05]  /*9d80*/  @!P2 BRA `(.L_x_154) ;  /* 0x000000000004a947 */ /* 0x000fea0003800000 */
[----:B------:R-:W-:Y:S01]  /*9d90*/  BPT.TRAP 0x1 ;  /* 0x000000040000795c */ /* 0x000fe20000300000 */
.L_x_154:
[----:B------:R-:W-:-:S04]  /*9da0*/  UIADD3 UR29, UR35, 0x384b8, URZ ;  /* 0x000384b8231d7890 */ /* 0x000fc8000fffe03f */
[----:B------:R-:W-:-:S09]  /*9db0*/  UPRMT UR43, UR42, 0x654, UR29 ;  /* 0x000006542a2b7896 */ /* 0x000fd2000800001d */
[----:B------:R-:W-:Y:S01]  /*9dc0*/  SYNCS.ARRIVE.TRANS64.RED.A1T0 RZ, [UR43], RZ ;  /* 0x000000ffffff79a7 */ /* 0x000fe2000810042b */
[----:B------:R-:W-:Y:S05]  /*9dd0*/  @!P2 BRA `(.L_x_155) ;  /* 0x000000000004a947 */ /* 0x000fea0003800000 */
[----:B------:R-:W-:Y:S01]  /*9de0*/  BPT.TRAP 0x1 ;  /* 0x000000040000795c */ /* 0x000fe20000300000 */
.L_x_155:
[----:B-1-34-:R-:W-:-:S04]  /*9df0*/  SHF.L.U32 R2, RZ, 0x1f, RZ ;  /* 0x0000001fff027819 */ /* 0x01afc800000006ff */
[----:B------:R-:W1:Y:S02]  /*9e00*/  SYNCS.PHASECHK.TRANS64.TRYWAIT P1, [UR35+0x384c0], R2 ;  /* 0x0384c002ff0075a7 */ /* 0x000e640008020163 */
[----:B-1----:R-:W-:Y:S05]  /*9e10*/  @!P1 BRA `(.L_x_156) ;  /* 0x0000005000949947 */ /* 0x002fea0003800000 */
.L_x_282:
        /* <DEDUP_REMOVED lines=13> */
[----:B---3--:R-:W-:Y:S05]  /*9ef0*/  @!P2 BRA `(.L_x_159) ;  /* 0x000000000004a947 */ /* 0x008fea0003800000 */
[----:B------:R-:W-:Y:S01]  /*9f00*/  BPT.TRAP 0x1 ;  /* 0x000000040000795c */ /* 0x000fe20000300000 */
.L_x_159:
[----:B-1----:R-:W1:Y:S02]  /*9f10*/  LDC R3, c[0x0][0x828] ;  /* 0x00020a00ff037b82 */ /* 0x002e640000000800 */
[----:B-1----:R3:W-:Y:S02]  /*9f20*/  SYNCS.ARRIVE.TRANS64.RED.A0TR RZ, [UR35+0x384a0], R3 ;  /* 0x0384a003ffff79a7 */ /* 0x0027e40008300423 */
.L_x_158:
[----:B------:R-:W-:Y:S05]  /*9f30*/  BSYNC B0 ;  /* 0x0000000000007941 */ /* 0x000fea0003800000 */
.L_x_157:
[----:B------:R-:W-:Y:S05]  /*9f40*/  @!P2 BRA `(.L_x_160) ;  /* 0x000000000004a947 */ /* 0x000fea0003800000 */
[----:B------:R-:W-:Y:S01]  /*9f50*/  BPT.TRAP 0x1 ;  /* 0x000000040000795c */ /* 0x000fe20000300000 */
.L_x_160:
[----:B------:R-:W-:Y:S01]  /*9f60*/  SYNCS.ARRIVE.TRANS64.RED.A1T0 RZ, [UR8], RZ ;  /* 0x000000ffffff79a7 */ /* 0x000fe20008100408 */
[----:B------:R-:W-:Y:S05]  /*9f70*/  @!P2 BRA `(.L_x_161) ;  /* 0x000000000004a947 */ /* 0x000fea0003800000 */
[----:B------:R-:W-:Y:S01]  /*9f80*/  BPT.TRAP 0x1 ;  /* 0x000000040000795c */ /* 0x000fe20000300000 */
.L_x_161:
[----:B------:R-:W4:Y:S02]  /*9f90*/  SYNCS.PHASECHK.TRANS64.TRYWAIT P1, [UR35+0x384c8], R2 ;  /* 0x0384c802ff0075a7 */ /* 0x000f240008020163 */
[----:B----4-:R-:W-:Y:S05]  /*9fa0*/  @!P1 BRA `(.L_x_162) ;  /* 0x0000005000489947 */ /* 0x010fea0003800000 */
.L_x_283:
        /* <DEDUP_REMOVED lines=15> */
.L_x_165:
[----:B-1-3--:R-:W1:Y:S02]  /*a0a0*/  LDC R3, c[0x0][0x828] ;  /* 0x00020a00ff037b82 */ /* 0x00ae640000000800 */
[----:B-1----:R4:W-:Y:S02]  /*a0b0*/  SYNCS.ARRIVE.TRANS64.RED.A0TR RZ, [UR35+0x384a8], R3 ;  /* 0x0384a803ffff79a7 */ /* 0x0029e40008300423 */
.L_x_164:
[----:B------:R-:W-:Y:S05]  /*a0c0*/  BSYNC B0 ;  /* 0x0000000000007941 */ /* 0x000fea0003800000 */
.L_x_163:
[----:B------:R-:W-:Y:S05]  /*a0d0*/  @!P2 BRA `(.L_x_166) ;  /* 0x000000000004a947 */ /* 0x000fea0003800000 */
[----:B------:R-:W-:Y:S01]  /*a0e0*/  BPT.TRAP 0x1 ;  /* 0x000000040000795c */ /* 0x000fe20000300000 */
.L_x_166:
[----:B------:R-:W-:Y:S01]  /*a0f0*/  SYNCS.ARRIVE.TRANS64.RED.A1T0 RZ, [UR9], RZ ;  /* 0x000000ffffff79a7 */ /* 0x000fe20008100409 */
[----:B------:R-:W-:Y:S05]  /*a100*/  @!P2 BRA `(.L_x_167) ;  /* 0x000000000004a947 */ /* 0x000fea0003800000 */
[----:B------:R-:W-:Y:S01]  /*a110*/  BPT.TRAP 0x1 ;  /* 0x000000040000795c */ /* 0x000fe20000300000 */
.L_x_167:
[----:B------:R-:W5:Y:S02]  /*a120*/  SYNCS.PHASECHK.TRANS64.TRYWAIT P1, [UR35+0x384d0], R2 ;  /* 0x0384d002ff0075a7 */ /* 0x000f640008020163 */
[----:B-----5:R-:W-:Y:S05]  /*a130*/  @!P1 BRA `(.L_x_168) ;  /* 0x0000004c00fc9947 */ /* 0x020fea0003800000 */
.L_x_284:
        /* <DEDUP_REMOVED lines=15> */
.L_x_171:
[----:B---34-:R-:W1:Y:S02]  /*a230*/  LDC R3, c[0x0][0x828] ;  /* 0x00020a00ff037b82 */ /* 0x018e640000000800 */
[----:B-1----:R1:W-:Y:S02]  /*a240*/  SYNCS.ARRIVE.TRANS64.RED.A0TR RZ, [UR35+0x384b0], R3 ;  /* 0x0384b003ffff79a7 */ /* 0x0023e40008300423 */
.L_x_170:
[----:B------:R-:W-:Y:S05]  /*a250*/  BSYNC B0 ;  /* 0x0000000000007941 */ /* 0x000fea0003800000 */
.L_x_169:
[----:B------:R-:W-:Y:S05]  /*a260*/  @!P2 BRA `(.L_x_172) ;  /* 0x000000000004a947 */ /* 0x000fea0003800000 */
[----:B------:R-:W-:Y:S01]  /*a270*/  BPT.TRAP 0x1 ;  /* 0x000000040000795c */ /* 0x000fe20000300000 */
.L_x_172:
[----:B------:R-:W-:Y:S01]  /*a280*/  SYNCS.ARRIVE.TRANS64.RED.A1T0 RZ, [UR39], RZ ;  /* 0x000000ffffff79a7 */ /* 0x000fe20008100427 */
[----:B------:R-:W-:Y:S05]  /*a290*/  @!P2 BRA `(.L_x_173) ;  /* 0x000000000004a947 */ /* 0x000fea0003800000 */
[----:B------:R-:W-:Y:S01]  /*a2a0*/  BPT.TRAP 0x1 ;  /* 0x000000040000795c */ /* 0x000fe20000300000 */
.L_x_173:
[----:B------:R-:W5:Y:S02]  /*a2b0*/  SYNCS.PHASECHK.TRANS64.TRYWAIT P1, [UR35+0x384d8], R2 ;  /* 0x0384d802ff0075a7 */ /* 0x000f640008020163 */
[----:B-----5:R-:W-:Y:S05]  /*a2c0*/  @!P1 BRA `(.L_x_174) ;  /* 0x0000004c00b09947 */ /* 0x020fea0003800000 */
.L_x_285:
        /* <DEDUP_REMOVED lines=15> */
.L_x_177:
[----:B------:R-:W1:Y:S02]  /*a3c0*/  LDC R2, c[0x0][0x828] ;  /* 0x00020a00ff027b82 */ /* 0x000e640000000800 */
[----:B-1----:R1:W-:Y:S02]  /*a3d0*/  SYNCS.ARRIVE.TRANS64.RED.A0TR RZ, [UR35+0x384b8], R2 ;  /* 0x0384b802ffff79a7 */ /* 0x0023e40008300423 */
.L_x_176:
[----:B------:R-:W-:Y:S05]  /*a3e0*/  BSYNC B0 ;  /* 0x0000000000007941 */ /* 0x000fea0003800000 */
.L_x_175:
[----:B------:R-:W-:Y:S05]  /*a3f0*/  @!P2 BRA `(.L_x_178) ;  /* 0x000000000004a947 */ /* 0x000fea0003800000 */
[----:B------:R-:W-:Y:S01]  /*a400*/  BPT.TRAP 0x1 ;  /* 0x000000040000795c */ /* 0x000fe20000300000 */
.L_x_178:
[----:B--2---:R-:W-:Y:S01]  /*a410*/  ISETP.NE.AND P0, PT, R7, RZ, PT ;  /* 0x000000ff0700720c */ /* 0x004fe20003f05270 */
[----:B------:R-:W-:Y:S01]  /*a420*/  SYNCS.ARRIVE.TRANS64.RED.A1T0 RZ, [UR43], RZ ;  /* 0x000000ffffff79a7 */ /* 0x000fe2000810042b */
[CC--:B------:R-:W-:Y:S02]  /*a430*/  ISETP.NE.AND P3, PT, R18.reuse, R6.reuse, PT ;  /* 0x000000061200720c */ /* 0x0c0fe40003f65270 */
[----:B------:R-:W-:-:S13]  /*a440*/  ISETP.EQ.OR P0, PT, R18, R6, !P0 ;  /* 0x000000061200720c */ /* 0x000fda0004702670 */
[----:B------:R-:W-:Y:S05]  /*a450*/  @P0 BRA `(.L_x_179) ;  /* 0x0000000400040947 */ /* 0x000fea0003800000 */
[----:B------:R-:W-:Y:S01]  /*a460*/  ELECT P0, URZ, PT ;  /* 0x00000000003f782f */ /* 0x000fe20003800000 */
[----:B------:R-:W-:-:S12]  /*a470*/  BSSY B0, `(.L_x_180) ;  /* 0x0000032000007945 */ /* 0x000fd80003800000 */
[----:B------:R-:W-:Y:S05]  /*a480*/  @!P0 BRA `(.L_x_181) ;  /* 0x0000000000c08947 */ /* 0x000fea0003800000 */
[----:B-1-34-:R-:W1:Y:S08]  /*a490*/  LDC.64 R2, c[0x0][0x290] ;  /* 0x0000a400ff027b82 */ /* 0x01ae700000000a00 */
[----:B------:R-:W2:Y:S08]  /*a4a0*/  LDC.64 R14, c[0x0][0x808] ;  /* 0x00020200ff0e7b82 */ /* 0x000eb00000000a00 */
[----:B------:R-:W3:Y:S01]  /*a4b0*/  LDC.64 R16, c[0x0][0x810] ;  /* 0x00020400ff107b82 */ /* 0x000ee20000000a00 */
[----:B-1----:R-:W-:-:S05]  /*a4c0*/  IMAD.WIDE R2, R6, 0xc, R2 ;  /* 0x0000000c06027825 */ /* 0x002fca00078e0202 */
[----:B------:R1:W5:Y:S04]  /*a4d0*/  LDG.E R10, desc[UR58][R2.64] ;  /* 0x0000003a020a7981 */ /* 0x000368000c1e1900 */
[----:B------:R1:W5:Y:S01]  /*a4e0*/  LDG.E R13, desc[UR58][R2.64+0x4] ;  /* 0x0000043a020d7981 */ /* 0x000362000c1e1900 */
[----:B--2---:R-:W-:Y:S02]  /*a4f0*/  ISETP.NE.U32.AND P0, PT, R14, RZ, PT ;  /* 0x000000ff0e00720c */ /* 0x004fe40003f05070 */
[----:B------:R-:W-:Y:S02]  /*a500*/  SHF.R.S32.HI R8, RZ, 0x1f, R6 ;  /* 0x0000001fff087819 */ /* 0x000fe40000011406 */
[----:B------:R-:W-:Y:S02]  /*a510*/  ISETP.NE.AND.EX P0, PT, R15, RZ, PT, P0 ;  /* 0x000000ff0f00720c */ /* 0x000fe40003f05300 */
[----:B---3--:R-:W-:-:S04]  /*a520*/  ISETP.NE.U32.AND P1, PT, R16, RZ, PT ;  /* 0x000000ff1000720c */ /* 0x008fc80003f25070 */
[----:B------:R-:W-:-:S07]  /*a530*/  ISETP.NE.AND.EX P1, PT, R17, RZ, PT, P1 ;  /* 0x000000ff1100720c */ /* 0x000fce0003f25310 */
[----:B-1----:R-:W-:Y:S06]  /*a540*/  @!P0 BRA `(.L_x_182) ;  /* 0x0000000000108947 */ /* 0x002fec0003800000 */
[----:B------:R-:W-:-:S04]  /*a550*/  LEA R2, P0, R6, R14, 0x3 ;  /* 0x0000000e06027211 */ /* 0x000fc800078018ff */
[----:B------:R-:W-:-:S06]  /*a560*/  LEA.HI.X R3, R6, R15, R8, 0x3, P0 ;  /* 0x0000000f06037211 */ /* 0x000fcc00000f1c08 */
[----:B------:R-:W2:Y:S04]  /*a570*/  LDG.E.64 R2, desc[UR58][R2.64] ;  /* 0x0000003a02027981 */ /* 0x000ea8000c1e1b00 */
[----:B--2---:R1:W-:Y:S02]  /*a580*/  STS.64 [UR34], R2 ;  /* 0x00000002ff007988 */ /* 0x0043e40008000a22 */
.L_x_182:
[----:B------:R-:W-:Y:S05]  /*a590*/  @!P1 BRA `(.L_x_181) ;  /* 0x00000000007c9947 */ /* 0x000fea0003800000 */
[----:B-1----:R-:W-:-:S04]  /*a5a0*/  LEA R2, P0, R6, R16, 0x3 ;  /* 0x0000001006027211 */ /* 0x002fc800078018ff */
[----:B------:R-:W-:Y:S02]  /*a5b0*/  LEA.HI.X R3, R6, R17, R8, 0x3, P0 ;  /* 0x0000001106037211 */ /* 0x000fe400000f1c08 */
[----:B------:R-:W1:Y:S04]  /*a5c0*/  LDS R8, [UR34+0x1c] ;  /* 0x00001c22ff087984 */ /* 0x000e680008000800 */
[----:B------:R-:W2:Y:S01]  /*a5d0*/  LDG.E.64 R2, desc[UR58][R2.64] ;  /* 0x0000003a02027981 */ /* 0x000ea2000c1e1b00 */
        /* <DEDUP_REMOVED lines=10> */
[----:B------:R-:W-:Y:S02]  /*a680*/  SHF.R.U64 R3, R3, 0x4, R14 ;  /* 0x0000000403037819 */ /* 0x000fe4000000120e */
[----:B-1----:R-:W-:-:S03]  /*a690*/  LOP3.LUT R8, R8, 0xf, R9, 0xb8, !PT ;  /* 0x0000000f08087812 */ /* 0x002fc600078eb809 */
[----:B------:R-:W-:Y:S04]  /*a6a0*/  STS [UR34+0xc], R3 ;  /* 0x00000c03ff007988 */ /* 0x000fe80008000822 */
[----:B------:R1:W-:Y:S04]  /*a6b0*/  STS [UR34+0x1c], R8 ;  /* 0x00001c08ff007988 */ /* 0x0003e80008000822 */
[----:B------:R-:W2:Y:S01]  /*a6c0*/  LDS R11, [UR34+0x1c] ;  /* 0x00001c22ff0b7984 */ /* 0x000ea20008000800 */
[----:B-1---5:R-:W-:Y:S01]  /*a6d0*/  VIADD R8, R10, 0xffffffff ;  /* 0xffffffff0a087836 */ /* 0x022fe20000000000 */
[----:B--2---:R-:W-:-:S05]  /*a6e0*/  LOP3.LUT R11, R11, 0xf0, RZ, 0xb8, !PT ;  /* 0x000000f00b0b7812 */ /* 0x004fca00078eb8ff */
[----:B------:R1:W-:Y:S04]  /*a6f0*/  STS [UR34+0x1c], R11 ;  /* 0x00001c0bff007988 */ /* 0x0003e80008000822 */
[----:B------:R-:W2:Y:S01]  /*a700*/  LDS R9, [UR34+0x1c] ;  /* 0x00001c22ff097984 */ /* 0x000ea20008000800 */
[----:B-1----:R-:W-:Y:S02]  /*a710*/  CS2R R10, SRZ ;  /* 0x00000000000a7805 */ /* 0x002fe4000001ff00 */
[----:B--2---:R-:W-:Y:S01]  /*a720*/  LOP3.LUT R17, R9, 0xf00, RZ, 0xb8, !PT ;  /* 0x00000f0009117812 */ /* 0x004fe200078eb8ff */
[----:B------:R-:W-:-:S04]  /*a730*/  VIADD R9, R13, 0xffffffff ;  /* 0xffffffff0d097836 */ /* 0x000fc80000000000 */
[----:B------:R-:W-:Y:S04]  /*a740*/  STS.64 [UR34+0x18], R16 ;  /* 0x00001810ff007988 */ /* 0x000fe80008000a22 */
[----:B------:R-:W1:Y:S04]  /*a750*/  LDS R15, [UR34+0x1c] ;  /* 0x00001c22ff0f7984 */ /* 0x000e680008000800 */
[----:B------:R2:W-:Y:S01]  /*a760*/  STS.128 [UR34+0x20], R8 ;  /* 0x00002008ff007988 */ /* 0x0005e20008000c22 */
[----:B-1----:R-:W-:-:S05]  /*a770*/  LOP3.LUT R2, R15, 0xf000, RZ, 0xb8, !PT ;  /* 0x0000f0000f027812 */ /* 0x002fca00078eb8ff */
[----:B------:R2:W-:Y:S02]  /*a780*/  STS [UR34+0x1c], R2 ;  /* 0x00001c02ff007988 */ /* 0x0005e40008000822 */
.L_x_181:
[----:B------:R-:W-:Y:S05]  /*a790*/  BSYNC B0 ;  /* 0x0000000000007941 */ /* 0x000fea0003800000 */
.L_x_180:
[----:B-12---:R-:W1:Y:S01]  /*a7a0*/  S2R R2, SR_LANEID ;  /* 0x0000000000027919 */ /* 0x006e620000000000 */
[----:B------:R-:W-:Y:S01]  /*a7b0*/  NOP ;  /* 0x0000000000007918 */ /* 0x000fe20000000000 */
[----:B------:R-:W-:Y:S01]  /*a7c0*/  ELECT P0, URZ, PT ;  /* 0x00000000003f782f */ /* 0x000fe20003800000 */
[----:B------:R-:W-:Y:S01]  /*a7d0*/  BSSY B0, `(.L_x_183) ;  /* 0x0000008000007945 */ /* 0x000fe20003800000 */
[----:B-1----:R-:W-:-:S05]  /*a7e0*/  IMAD.SHL.U32 R8, R2, 0x4, RZ ;  /* 0x0000000402087824 */ /* 0x002fca00078e00ff */
[----:B------:R1:W2:Y:S01]  /*a7f0*/  LDS R9, [R8+UR34] ;  /* 0x0000002208097984 */ /* 0x0002a20008000800 */
[----:B------:R-:W-:-:S05]  /*a800*/  IADD3 R2, P1, R8, UR44, RZ ;  /* 0x0000002c08027c10 */ /* 0x000fca000ff3e0ff */
[----:B---34-:R-:W-:Y:S01]  /*a810*/  IMAD.X R3, RZ, RZ, UR45, P1 ;  /* 0x0000002dff037e24 */ /* 0x018fe200088e06ff */
[----:B------:R-:W-:Y:S07]  /*a820*/  @!P0 BRA `(.L_x_184) ;  /* 0x0000000000088947 */ /* 0x000fee0003800000 */
[----:B------:R0:W-:Y:S01]  /*a830*/  UTMACMDFLUSH ;  /* 0x00000000000079b7 */ /* 0x0001e20000000000 */
[----:B------:R-:W-:-:S04]  /*a840*/  DEPBAR.LE SB0, 0x0 ;  /* 0x000080000000791a */ /* 0x000fc80000000000 */
.L_x_184:
[----:B------:R-:W-:Y:S05]  /*a850*/  BSYNC B0 ;  /* 0x0000000000007941 */ /* 0x000fea0003800000 */
.L_x_183:
[----:B--2---:R2:W5:Y:S02]  /*a860*/  ATOMG.E.EXCH.STRONG.GPU PT, RZ, [R2], R9 ;  /* 0x0000000902ff73a8 */ /* 0x00456400041ee100 */
.L_x_179:
[----:B------:R-:W-:Y:S01]  /*a870*/  UIADD3 UR38, UR38, 0x1, URZ ;  /* 0x0000000126267890 */ /* 0x000fe2000fffe03f */
[----:B------:R-:W-:Y:S01]  /*a880*/  ISETP.NE.AND P0, PT, R7, RZ, PT ;  /* 0x000000ff0700720c */ /* 0x000fe20003f05270 */
[----:B------:R-:W-:Y:S01]  /*a890*/  IMAD.MOV.U32 R16, RZ, RZ, R4 ;  /* 0x000000ffff107224 */ /* 0x000fe200078e0004 */
[----:B-12---:R-:W-:Y:S01]  /*a8a0*/  SEL R2, RZ, 0x1, !P3 ;  /* 0x00000001ff027807 */ /* 0x006fe20005800000 */
[----:B------:R-:W-:Y:S01]  /*a8b0*/  UISETP.NE.AND UP0, UPT, UR38, 0x8, UPT ;  /* 0x000000082600788c */ /* 0x000fe2000bf05270 */
[----:B------:R-:W-:Y:S02]  /*a8c0*/  IMAD.MOV.U32 R17, RZ, RZ, R5 ;  /* 0x000000ffff117224 */ /* 0x000fe400078e0005 */
[----:B------:R-:W-:Y:S01]  /*a8d0*/  IMAD.MOV.U32 R18, RZ, RZ, R6 ;  /* 0x000000ffff127224 */ /* 0x000fe200078e0006 */
[----:B------:R-:W-:Y:S02]  /*a8e0*/  USEL UR8, URZ, 0x1, UP0 ;  /* 0x000000013f087887 */ /* 0x000fe40008000000 */
[----:B------:R-:W-:-:S04]  /*a8f0*/  USEL UR38, UR38, URZ, UP0 ;  /* 0x0000003f26267287 */ /* 0x000fc80008000000 */
[----:B------:R-:W-:Y:S01]  /*a900*/  LOP3.LUT R12, R12, UR8, RZ, 0x3c, !PT ;  /* 0x000000080c0c7c12 */ /* 0x000fe2000f8e3cff */
[----:B------:R-:W-:Y:S07]  /*a910*/  @P0 BRA `(.L_x_185) ;  /* 0xffffffe8009c0947 */ /* 0x000fee000383ffff */
[----:B-----5:R-:W-:Y:S01]  /*a920*/  ELECT P0, URZ, PT ;  /* 0x00000000003f782f */ /* 0x020fe20003800000 */
[----:B------:R-:W-:-:S12]  /*a930*/  BSSY B0, `(.L_x_186) ;  /* 0x0000017000007945 */ /* 0x000fd80003800000 */
[----:B------:R-:W-:Y:S05]  /*a940*/  @!P0 BRA `(.L_x_187) ;  /* 0x0000000000548947 */ /* 0x000fea0003800000 */
[----:B------:R-:W-:Y:S05]  /*a950*/  @!P2 BRA `(.L_x_188) ;  /* 0x000000000004a947 */ /* 0x000fea0003800000 */
[----:B------:R-:W-:Y:S01]  /*a960*/  BPT.TRAP 0x1 ;  /* 0x000000040000795c */ /* 0x000fe20000300000 */
.L_x_188:
[----:B------:R-:W1:Y:S02]  /*a970*/  SYNCS.PHASECHK.TRANS64.TRYWAIT P0, [UR35+0x384c0], R0 ;  /* 0x0384c000ff0075a7 */ /* 0x000e640008000163 */
[----:B-1----:R-:W-:Y:S05]  /*a980*/  @!P0 BRA `(.L_x_189) ;  /* 0x0000004800188947 */ /* 0x002fea0003800000 */
.L_x_286:
[----:B------:R-:W-:Y:S05]  /*a990*/  @!P2 BRA `(.L_x_190) ;  /* 0x000000000004a947 */ /* 0x000fea0003800000 */
[----:B------:R-:W-:Y:S01]  /*a9a0*/  BPT.TRAP 0x1 ;  /* 0x000000040000795c */ /* 0x000fe20000300000 */
.L_x_190:
[----:B------:R-:W2:Y:S02]  /*a9b0*/  SYNCS.PHASECHK.TRANS64.TRYWAIT P0, [UR35+0x384c8], R0 ;  /* 0x0384c800ff0075a7 */ /* 0x000ea40008000163 */
[----:B--2---:R-:W-:Y:S05]  /*a9c0*/  @!P0 BRA `(.L_x_191) ;  /* 0x0000004800208947 */ /* 0x004fea0003800000 */
.L_x_287:
[----:B------:R-:W-:Y:S05]  /*a9d0*/  @!P2 BRA `(.L_x_192) ;  /* 0x000000000004a947 */ /* 0x000fea0003800000 */
[----:B------:R-:W-:Y:S01]  /*a9e0*/  BPT.TRAP 0x1 ;  /* 0x000000040000795c */ /* 0x000fe20000300000 */
.L_x_192:
[----:B------:R-:W2:Y:S02]  /*a9f0*/  SYNCS.PHASECHK.TRANS64.TRYWAIT P0, [UR35+0x384d0], R0 ;  /* 0x0384d000ff0075a7 */ /* 0x000ea40008000163 */
[----:B--2---:R-:W-:Y:S05]  /*aa00*/  @!P0 BRA `(.L_x_193) ;  /* 0x0000004800288947 */ /* 0x004fea0003800000 */
.L_x_288:
[----:B------:R-:W-:Y:S05]  /*aa10*/  @!P2 BRA `(.L_x_194) ;  /* 0x000000000004a947 */ /* 0x000fea0003800000 */
[----:B------:R-:W-:Y:S01]  /*aa20*/  BPT.TRAP 0x1 ;  /* 0x000000040000795c */ /* 0x000fe20000300000 */
.L_x_194:
[----:B-1----:R-:W-:-:S05]  /*aa30*/  IMAD.MOV.U32 R0, RZ, RZ, 0x1 ;  /* 0x00000001ff007424 */ /* 0x002fca00078e00ff */
[----:B------:R-:W-:-:S07]  /*aa40*/  SHF.L.U32 R0, R0, 0x1f, RZ ;  /* 0x0000001f00007819 */ /* 0x000fce00000006ff */
.L_x_195:
[----:B-1-34-:R-:W-:-:S04]  /*aa50*/  IMAD.U32 R3, RZ, RZ, UR35 ;  /* 0x00000023ff037e24 */ /* 0x01afc8000f8e00ff */
[----:B------:R1:W2:Y:S03]  /*aa60*/  SYNCS.PHASECHK.TRANS64.TRYWAIT P0, [R3+URZ+0x384d8], R0 ;  /* 0x0384d800030075a7 */ /* 0x0002a6000800017f */
[----:B--2---:R-:W-:Y:S05]  /*aa70*/  @!P0 NANOSLEEP.SYNCS 0x989680 ;  /* 0x009896800000895d */ /* 0x004fea0003900000 */
[----:B------:R-:W2:Y:S02]  /*aa80*/  @!P0 SYNCS.PHASECHK.TRANS64 P0, [R3+URZ+0x384d8], R0 ;  /* 0x0384d800030085a7 */ /* 0x000ea4000800007f */
[----:B--2---:R-:W-:Y:S05]  /*aa90*/  @!P0 BRA `(.L_x_195) ;  /* 0xfffffffc00ec8947 */ /* 0x004fea000383ffff */
.L_x_187:
[----:B------:R-:W-:Y:S05]  /*aaa0*/  BSYNC B0 ;  /* 0x0000000000007941 */ /* 0x000fea0003800000 */
.L_x_186:
[----:B------:R-:W-:Y:S05]  /*aab0*/  EXIT ;  /* 0x000000000000794d */ /* 0x000fea0003800000 */
.L_x_116:
[----:B------:R-:W1:Y:S01]  /*aac0*/  S2UR UR4, SR_CTAID.Y ;  /* 0x00000000000479c3 */ /* 0x000e620000002600 */
[----:B------:R-:W3:Y:S01]  /*aad0*/  S2R R37, SR_LANEID ;  /* 0x0000000000257919 */ /* 0x000ee20000000000 */
[----:B------:R-:W-:Y:S01]  /*aae0*/  ELECT P0, URZ, PT ;  /* 0x00000000003f782f */ /* 0x000fe20003800000 */
[----:B------:R-:W-:Y:S01]  /*aaf0*/  BSSY B0, `(.L_x_196) ;  /* 0x0000037000007945 */ /* 0x000fe20003800000 */
[----:B------:R-:W-:Y:S01]  /*ab00*/  ULDC.64 UR16, c[0x0][0x508] ;  /* 0x0001420000107ab9 */ /* 0x000fe20000000a00 */
[----:B-1----:R-:W-:-:S04]  /*ab10*/  UIMAD UR4, UR4, UR41, UR40 ;  /* 0x00000029040472a4 */ /* 0x002fc8000f8e0228 */
[----:B------:R-:W-:-:S06]  /*ab20*/  UIMAD.WIDE UR16, UR4, 0x80, UR16 ;  /* 0x00000080041078a5 */ /* 0x000fcc000f8e0210 */
[----:B------:R-:W-:Y:S06]  /*ab30*/  @!P0 BRA `(.L_x_197) ;  /* 0x0000000000c88947 */ /* 0x000fec0003800000 */
[----:B------:R-:W1:Y:S01]  /*ab40*/  LDC.64 R8, c[0x0][0x300] ;  /* 0x0000c000ff087b82 */ /* 0x000e620000000a00 */
[----:B------:R-:W-:Y:S02]  /*ab50*/  UMOV UR4, 0x400 ;  /* 0x0000040000047882 */ /* 0x000fe40000000000 */
[----:B--2---:R-:W-:-:S05]  /*ab60*/  ULEA UR4, UR42, UR4, 0x18 ;  /* 0x000000042a047291 */ /* 0x004fca000f8ec03f */
[----:B------:R-:W1:Y:S08]  /*ab70*/  LDC.64 R10, c[0x0][0x308] ;  /* 0x0000c200ff0a7b82 */ /* 0x000e700000000a00 */
[----:B------:R-:W2:Y:S08]  /*ab80*/  LDC.64 R4, c[0x0][0x330] ;  /* 0x0000cc00ff047b82 */ /* 0x000eb00000000a00 */
[----:B------:R-:W2:Y:S01]  /*ab90*/  LDC.64 R6, c[0x0][0x338] ;  /* 0x0000ce00ff067b82 */ /* 0x000ea20000000a00 */
[----:B-1----:R1:W-:Y:S07]  /*aba0*/  STS.128 [UR4+0x38580], R8 ;  /* 0x03858008ff007988 */ /* 0x0023ee0008000c04 */
[----:B------:R-:W4:Y:S08]  /*abb0*/  LDC.64 R32, c[0x0][0x310] ;  /* 0x0000c400ff207b82 */ /* 0x000f300000000a00 */
[----:B------:R-:W4:Y:S01]  /*abc0*/  LDC.64 R34, c[0x0][0x318] ;  /* 0x0000c600ff227b82 */ /* 0x000f220000000a00 */
[----:B--2---:R2:W-:Y:S07]  /*abd0*/  STS.128 [UR4+0x385b0], R4 ;  /* 0x0385b004ff007988 */ /* 0x0045ee0008000c04 */
[----:B------:R-:W5:Y:S08]  /*abe0*/  LDC.64 R28, c[0x0][0x320] ;  /* 0x0000c800ff1c7b82 */ /* 0x000f700000000a00 */
[----:B------:R-:W5:Y:S08]  /*abf0*/  LDC.64 R30, c[0x0][0x328] ;  /* 0x0000ca00ff1e7b82 */ /* 0x000f700000000a00 */
[----:B------:R-:W3:Y:S01]  /*ac00*/  LDC.64 R24, c[0x0][0x340] ;  /* 0x0000d000ff187b82 */ /* 0x000ee20000000a00 */
[----:B----4-:R4:W-:Y:S07]  /*ac10*/  STS.128 [UR4+0x38590], R32 ;  /* 0x03859020ff007988 */ /* 0x0109ee0008000c04 */
[----:B------:R-:W3:Y:S08]  /*ac20*/  LDC.64 R26, c[0x0][0x348] ;  /* 0x0000d200ff1a7b82 */ /* 0x000ef00000000a00 */
[----:B------:R-:W2:Y:S01]  /*ac30*/  LDC.64 R20, c[0x0][0x350] ;  /* 0x0000d400ff147b82 */ /* 0x000ea20000000a00 */
[----:B-----5:R5:W-:Y:S07]  /*ac40*/  STS.128 [UR4+0x385a0], R28 ;  /* 0x0385a01cff007988 */ /* 0x020bee0008000c04 */
[----:B------:R-:W2:Y:S08]  /*ac50*/  LDC.64 R22, c[0x0][0x358] ;  /* 0x0000d600ff167b82 */ /* 0x000eb00000000a00 */
[----:B------:R-:W4:Y:S01]  /*ac60*/  LDC.64 R12, c[0x0][0x360] ;  /* 0x0000d800ff0c7b82 */ /* 0x000f220000000a00 */
[----:B---3--:R3:W-:Y:S07]  /*ac70*/  STS.128 [UR4+0x385c0], R24 ;  /* 0x0385c018ff007988 */ /* 0x0087ee0008000c04 */
[----:B------:R-:W4:Y:S08]  /*ac80*/  LDC.64 R14, c[0x0][0x368] ;  /* 0x0000da00ff0e7b82 */ /* 0x000f300000000a00 */
[----:B-1----:R-:W1:Y:S01]  /*ac90*/  LDC.64 R8, c[0x0][0x370] ;  /* 0x0000dc00ff087b82 */ /* 0x002e620000000a00 */
[----:B--2---:R2:W-:Y:S07]  /*aca0*/  STS.128 [UR4+0x385d0], R20 ;  /* 0x0385d014ff007988 */ /* 0x0045ee0008000c04 */
[----:B------:R-:W1:Y:S08]  /*acb0*/  LDC.64 R10, c[0x0][0x378] ;  /* 0x0000de00ff0a7b82 */ /* 0x000e700000000a00 */
[----:B------:R-:W5:Y:S01]  /*acc0*/  LDC.64 R4, c[0x0][0x410] ;  /* 0x00010400ff047b82 */ /* 0x000f620000000a00 */
[----:B----4-:R4:W-:Y:S07]  /*acd0*/  STS.128 [UR4+0x385e0], R12 ;  /* 0x0385e00cff007988 */ /* 0x0109ee0008000c04 */
[----:B------:R-:W5:Y:S01]  /*ace0*/  LDC.64 R6, c[0x0][0x418] ;  /* 0x00010600ff067b82 */ /* 0x000f620000000a00 */
[----:B-1----:R1:W-:Y:S07]  /*acf0*/  STS.128 [UR4+0x385f0], R8 ;  /* 0x0385f008ff007988 */ /* 0x0023ee0008000c04 */
[----:B------:R-:W2:Y:S08]  /*ad00*/  LDC.64 R32, c[0x0][0x400] ;  /* 0x00010000ff207b82 */ /* 0x000eb00000000a00 */
[----:B------:R-:W2:Y:S01]  /*ad10*/  LDC.64 R34, c[0x0][0x408] ;  /* 0x00010200ff227b82 */ /* 0x000ea20000000a00 */
[----:B-----5:R5:W-:Y:S07]  /*ad20*/  STS.128 [UR4+0x38610], R4 ;  /* 0x03861004ff007988 */ /* 0x020bee0008000c04 */
[----:B------:R-:W4:Y:S08]  /*ad30*/  LDC.64 R28, c[0x0][0x420] ;  /* 0x00010800ff1c7b82 */ /* 0x000f300000000a00 */
[----:B------:R-:W4:Y:S08]  /*ad40*/  LDC.64 R30, c[0x0][0x428] ;  /* 0x00010a00ff1e7b82 */ /* 0x000f300000000a00 */
[----:B---3--:R-:W3:Y:S01]  /*ad50*/  LDC.64 R24, c[0x0][0x430] ;  /* 0x00010c00ff187b82 */ /* 0x008ee20000000a00 */
[----:B--2---:R2:W-:Y:S07]  /*ad60*/  STS.128 [UR4+0x38600], R32 ;  /* 0x03860020ff007988 */ /* 0x0045ee0008000c04 */
[----:B------:R-:W3:Y:S08]  /*ad70*/  LDC.64 R26, c[0x0][0x438] ;  /* 0x00010e00ff1a7b82 */ /* 0x000ef00000000a00 */
[----:B------:R-:W5:Y:S01]  /*ad80*/  LDC.64 R20, c[0x0][0x440] ;  /* 0x00011000ff147b82 */ /* 0x000f620000000a00 */
[----:B----4-:R2:W-:Y:S07]  /*ad90*/  STS.128 [UR4+0x38620], R28 ;  /* 0x0386201cff007988 */ /* 0x0105ee0008000c04 */
[----:B------:R-:W5:Y:S08]  /*ada0*/  LDC.64 R22, c[0x0][0x448] ;  /* 0x00011200ff167b82 */ /* 0x000f700000000a00 */
[----:B------:R-:W4:Y:S01]  /*adb0*/  LDC.64 R12, c[0x0][0x450] ;  /* 0x00011400ff0c7b82 */ /* 0x000f220000000a00 */
[----:B---3--:R2:W-:Y:S07]  /*adc0*/  STS.128 [UR4+0x38630], R24 ;  /* 0x03863018ff007988 */ /* 0x0085ee0008000c04 */
[----:B------:R-:W4:Y:S08]  /*add0*/  LDC.64 R14, c[0x0][0x458] ;  /* 0x00011600ff0e7b82 */ /* 0x000f300000000a00 */
[----:B-1----:R-:W1:Y:S01]  /*ade0*/  LDC.64 R8, c[0x0][0x460] ;  /* 0x00011800ff087b82 */ /* 0x002e620000000a00 */
[----:B-----5:R2:W-:Y:S07]  /*adf0*/  STS.128 [UR4+0x38640], R20 ;  /* 0x03864014ff007988 */ /* 0x0205ee0008000c04 */
[----:B------:R-:W1:Y:S08]  /*ae00*/  LDC.64 R10, c[0x0][0x468] ;  /* 0x00011a00ff0a7b82 */ /* 0x000e700000000a00 */
[----:B------:R-:W3:Y:S01]  /*ae10*/  LDC.64 R4, c[0x0][0x470] ;  /* 0x00011c00ff047b82 */ /* 0x000ee20000000a00 */
[----:B----4-:R2:W-:Y:S07]  /*ae20*/  STS.128 [UR4+0x38650], R12 ;  /* 0x0386500cff007988 */ /* 0x0105ee0008000c04 */
[----:B------:R-:W3:Y:S01]  /*ae30*/  LDC.64 R6, c[0x0][0x478] ;  /* 0x00011e00ff067b82 */ /* 0x000ee20000000a00 */
[----:B-1----:R2:W-:Y:S04]  /*ae40*/  STS.128 [UR4+0x38660], R8 ;  /* 0x03866008ff007988 */ /* 0x0025e80008000c04 */
[----:B---3--:R2:W-:Y:S02]  /*ae50*/  STS.128 [UR4+0x38670], R4 ;  /* 0x03867004ff007988 */ /* 0x0085e40008000c04 */
.L_x_197:
[----:B--2---:R-:W-:Y:S05]  /*ae60*/  BSYNC B0 ;  /* 0x0000000000007941 */ /* 0x004fea0003800000 */
.L_x_196:
[----:B------:R-:W-:Y:S01]  /*ae70*/  ELECT P0, URZ, PT ;  /* 0x00000000003f782f */ /* 0x000fe20003800000 */
[----:B------:R-:W-:Y:S01]  /*ae80*/  NOP ;  /* 0x0000000000007918 */ /* 0x000fe20000000000 */
[----:B------:R-:W-:Y:S11]  /*ae90*/  BSSY B0, `(.L_x_198) ;  /* 0x0000052000007945 */ /* 0x000ff60003800000 */
[----:B------:R-:W-:Y:S05]  /*aea0*/  @!P0 BRA `(.L_x_199) ;  /* 0x0000000400408947 */ /* 0x000fea0003800000 */
[C---:B------:R-:W-:Y:S01]  /*aeb0*/  IMAD.SHL.U32 R20, R18.reuse, 0x8, RZ ;  /* 0x0000000812147824 */ /* 0x040fe200078e00ff */
[----:B------:R-:W-:Y:S01]  /*aec0*/  ULDC.64 UR4, c[0x0][0x518] ;  /* 0x0001460000047ab9 */ /* 0x000fe20000000a00 */
[----:B------:R-:W-:Y:S01]  /*aed0*/  ULDC.64 UR6, c[0x0][0x528] ;  /* 0x00014a0000067ab9 */ /* 0x000fe20000000a00 */
[----:B------:R-:W-:Y:S02]  /*aee0*/  SHF.L.U64.HI R3, R18, 0x3, R3 ;  /* 0x0000000312037819 */ /* 0x000fe40000010203 */
[C---:B------:R-:W-:Y:S02]  /*aef0*/  IADD3 R6, P0, R20.reuse, UR4, RZ ;  /* 0x0000000414067c10 */ /* 0x040fe4000ff1e0ff */
[----:B------:R-:W-:Y:S02]  /*af00*/  IADD3 R4, P1, R20, UR6, RZ ;  /* 0x0000000614047c10 */ /* 0x000fe4000ff3e0ff */
[C---:B------:R-:W-:Y:S01]  /*af10*/  IADD3.X R7, R3.reuse, UR5, RZ, P0, !PT ;  /* 0x0000000503077c10 */ /* 0x040fe200087fe4ff */
[----:B------:R-:W-:Y:S01]  /*af20*/  ULDC.64 UR4, c[0x0][0x510] ;  /* 0x0001440000047ab9 */ /* 0x000fe20000000a00 */
[----:B------:R-:W-:Y:S01]  /*af30*/  IADD3.X R5, R3, UR7, RZ, P1, !PT ;  /* 0x0000000703057c10 */ /* 0x000fe20008ffe4ff */
[----:B------:R-:W-:-:S03]  /*af40*/  ULDC.64 UR6, c[0x0][0x520] ;  /* 0x0001480000067ab9 */ /* 0x000fc60000000a00 */
[----:B------:R-:W2:Y:S04]  /*af50*/  LDG.E.64 R6, desc[UR58][R6.64] ;  /* 0x0000003a06067981 */ /* 0x000ea8000c1e1b00 */
[----:B------:R-:W4:Y:S01]  /*af60*/  LDG.E.64 R4, desc[UR58][R4.64] ;  /* 0x0000003a04047981 */ /* 0x000f22000c1e1b00 */
[C---:B------:R-:W-:Y:S02]  /*af70*/  IADD3 R22, P0, R20.reuse, UR4, RZ ;  /* 0x0000000414167c10 */ /* 0x040fe4000ff1e0ff */
[----:B------:R-:W-:Y:S02]  /*af80*/  IADD3 R20, P1, R20, UR6, RZ ;  /* 0x0000000614147c10 */ /* 0x000fe4000ff3e0ff */
[C---:B------:R-:W-:Y:S02]  /*af90*/  IADD3.X R23, R3.reuse, UR5, RZ, P0, !PT ;  /* 0x0000000503177c10 */ /* 0x040fe400087fe4ff */
[----:B------:R-:W-:-:S04]  /*afa0*/  IADD3.X R21, R3, UR7, RZ, P1, !PT ;  /* 0x0000000703157c10 */ /* 0x000fc80008ffe4ff */
[----:B------:R-:W5:Y:S04]  /*afb0*/  LDG.E.64 R22, desc[UR58][R22.64] ;  /* 0x0000003a16167981 */ /* 0x000f68000c1e1b00 */
[----:B------:R-:W3:Y:S01]  /*afc0*/  LDG.E.64 R20, desc[UR58][R20.64] ;  /* 0x0000003a14147981 */ /* 0x000ee2000c1e1b00 */
[----:B------:R-:W-:Y:S01]  /*afd0*/  UMOV UR4, 0x400 ;  /* 0x0000040000047882 */ /* 0x000fe20000000000 */
[----:B------:R-:W-:Y:S01]  /*afe0*/  VIADD R13, R0, 0xffffffff ;  /* 0xffffffff000d7836 */ /* 0x000fe20000000000 */
[----:B------:R-:W-:Y:S01]  /*aff0*/  ULEA UR4, UR42, UR4, 0x18 ;  /* 0x000000042a047291 */ /* 0x000fe2000f8ec03f */
[----:B------:R-:W-:-:S03]  /*b000*/  CS2R R14, SRZ ;  /* 0x00000000000e7805 */ /* 0x000fc6000001ff00 */
[----:B------:R-:W-:Y:S02]  /*b010*/  UIADD3 UR5, UR4, 0x38580, URZ ;  /* 0x0003858004057890 */ /* 0x000fe4000fffe03f */
[----:B------:R-:W-:-:S03]  /*b020*/  UIADD3 UR6, UR4, 0x38600, URZ ;  /* 0x0003860004067890 */ /* 0x000fc6000fffe03f */
[----:B------:R-:W1:Y:S01]  /*b030*/  LDS R8, [UR4+0x3859c] ;  /* 0x03859c04ff087984 */ /* 0x000e620008000800 */
[----:B------:R-:W-:Y:S02]  /*b040*/  IMAD.U32 R24, RZ, RZ, UR5 ;  /* 0x00000005ff187e24 */ /* 0x000fe4000f8e00ff */
[----:B------:R-:W-:Y:S01]  /*b050*/  MOV R26, UR6 ;  /* 0x00000006001a7c02 */ /* 0x000fe20008000f00 */
[----:B------:R-:W5:Y:S02]  /*b060*/  LDS R9, [UR4+0x3861c] ;  /* 0x03861c04ff097984 */ /* 0x000f640008000800 */
[----:B------:R-:W-:Y:S02]  /*b070*/  SHF.R.U64 R24, R24, 0x4, RZ ;  /* 0x0000000418187819 */ /* 0x000fe400000012ff */
[----:B------:R-:W-:Y:S01]  /*b080*/  SHF.R.U64 R26, R26, 0x4, RZ ;  /* 0x000000041a1a7819 */ /* 0x000fe200000012ff */
[----:B------:R-:W-:Y:S04]  /*b090*/  STS [UR4+0x385b0], RZ ;  /* 0x0385b0ffff007988 */ /* 0x000fe80008000804 */
[----:B------:R-:W-:Y:S04]  /*b0a0*/  STS [UR4+0x38590], R24 ;  /* 0x03859018ff007988 */ /* 0x000fe80008000804 */
[----:B------:R-:W-:Y:S04]  /*b0b0*/  STS [UR4+0x38594], R24 ;  /* 0x03859418ff007988 */ /* 0x000fe80008000804 */
[----:B------:R-:W-:Y:S04]  /*b0c0*/  STS [UR4+0x38610], R26 ;  /* 0x0386101aff007988 */ /* 0x000fe80008000804 */
[----:B------:R-:W-:Y:S04]  /*b0d0*/  STS [UR4+0x38614], R26 ;  /* 0x0386141aff007988 */ /* 0x000fe80008000804 */
[----:B------:R-:W-:Y:S01]  /*b0e0*/  STS [UR4+0x38630], RZ ;  /* 0x038630ffff007988 */ /* 0x000fe20008000804 */
[----:B--2---:R-:W-:-:S02]  /*b0f0*/  SHF.L.U64.HI R7, R6, 0x1, R7 ;  /* 0x0000000106077819 */ /* 0x004fc40000010207 */
[C---:B----4-:R-:W-:Y:S01]  /*b100*/  SHF.L.U64.HI R3, R4.reuse, 0x1, R5 ;  /* 0x0000000104037819 */ /* 0x050fe20000010205 */
[----:B------:R-:W-:Y:S01]  /*b110*/  IMAD.SHL.U32 R0, R4, 0x2, RZ ;  /* 0x0000000204007824 */ /* 0x000fe200078e00ff */
[----:B------:R-:W-:Y:S02]  /*b120*/  LOP3.LUT R5, R7, 0x1fffffff, RZ, 0xc0, !PT ;  /* 0x1fffffff07057812 */ /* 0x000fe400078ec0ff */
[----:B------:R-:W-:Y:S02]  /*b130*/  LOP3.LUT R3, R3, 0x1fffffff, RZ, 0xc0, !PT ;  /* 0x1fffffff03037812 */ /* 0x000fe400078ec0ff */
[----:B------:R-:W-:Y:S02]  /*b140*/  SHF.R.U32.HI R7, RZ, 0x4, R5 ;  /* 0x00000004ff077819 */ /* 0x000fe40000011605 */
[----:B------:R-:W-:Y:S02]  /*b150*/  SHF.R.U32.HI R10, RZ, 0x4, R3 ;  /* 0x00000004ff0a7819 */ /* 0x000fe40000011603 */
[----:B-1----:R-:W-:Y:S01]  /*b160*/  LOP3.LUT R8, R8, 0xf, R7, 0xb8, !PT ;  /* 0x0000000f08087812 */ /* 0x002fe200078eb807 */
[----:B-----5:R-:W-:Y:S01]  /*b170*/  STS.64 [UR4+0x38580], R22 ;  /* 0x03858016ff007988 */ /* 0x020fe20008000a04 */
[----:B------:R-:W-:-:S02]  /*b180*/  LOP3.LUT R9, R9, 0xf, R10, 0xb8, !PT ;  /* 0x0000000f09097812 */ /* 0x000fc400078eb80a */
[----:B------:R-:W-:Y:S01]  /*b190*/  LOP3.LUT R0, R0, 0xfffffffe, RZ, 0xc0, !PT ;  /* 0xfffffffe00007812 */ /* 0x000fe200078ec0ff */
[----:B------:R1:W-:Y:S03]  /*b1a0*/  STS [UR4+0x3859c], R8 ;  /* 0x03859c08ff007988 */ /* 0x0003e60008000804 */
[----:B------:R-:W-:Y:S01]  /*b1b0*/  SHF.R.U64 R3, R0, 0x4, R3 ;  /* 0x0000000400037819 */ /* 0x000fe20000001203 */
[----:B------:R2:W-:Y:S04]  /*b1c0*/  STS [UR4+0x3861c], R9 ;  /* 0x03861c09ff007988 */ /* 0x0005e80008000804 */
[----:B------:R-:W4:Y:S01]  /*b1d0*/  LDS R7, [UR4+0x3859c] ;  /* 0x03859c04ff077984 */ /* 0x000f220008000800 */
[----:B-1----:R-:W-:-:S03]  /*b1e0*/  VIADD R8, R36, 0xffffffff ;  /* 0xffffffff24087836 */ /* 0x002fc60000000000 */
[----:B------:R-:W1:Y:S01]  /*b1f0*/  LDS R10, [UR4+0x3861c] ;  /* 0x03861c04ff0a7984 */ /* 0x000e620008000800 */
[----:B--2---:R-:W-:Y:S02]  /*b200*/  VIADD R9, R2, 0xffffffff ;  /* 0xffffffff02097836 */ /* 0x004fe40000000000 */
[----:B------:R-:W-:Y:S01]  /*b210*/  IMAD.SHL.U32 R2, R6, 0x2, RZ ;  /* 0x0000000206027824 */ /* 0x000fe200078e00ff */
[----:B---3--:R-:W-:Y:S01]  /*b220*/  STS.64 [UR4+0x38600], R20 ;  /* 0x03860014ff007988 */ /* 0x008fe20008000a04 */
[----:B------:R-:W-:-:S03]  /*b230*/  IMAD.MOV.U32 R12, RZ, RZ, R8 ;  /* 0x000000ffff0c7224 */ /* 0x000fc600078e0008 */
[----:B------:R-:W-:Y:S01]  /*b240*/  LOP3.LUT R2, R2, 0xfffffffe, RZ, 0xc0, !PT ;  /* 0xfffffffe02027812 */ /* 0x000fe200078ec0ff */
[----:B------:R-:W-:Y:S03]  /*b250*/  STS [UR4+0x3860c], R3 ;  /* 0x03860c03ff007988 */ /* 0x000fe60008000804 */
[----:B------:R-:W-:Y:S01]  /*b260*/  SHF.R.U64 R5, R2, 0x4, R5 ;  /* 0x0000000402057819 */ /* 0x000fe20000001205 */
[----:B------:R-:W-:Y:S04]  /*b270*/  STS.128 [UR4+0x38620], R12 ;  /* 0x0386200cff007988 */ /* 0x000fe80008000c04 */
[----:B------:R-:W-:Y:S01]  /*b280*/  STS [UR4+0x3858c], R5 ;  /* 0x03858c05ff007988 */ /* 0x000fe20008000804 */
[----:B----4-:R-:W-:-:S02]  /*b290*/  LOP3.LUT R7, R7, 0xf0, RZ, 0xb8, !PT ;  /* 0x000000f007077812 */ /* 0x010fc400078eb8ff */
[----:B-1----:R-:W-:-:S03]  /*b2a0*/  LOP3.LUT R10, R10, 0xf0, RZ, 0xb8, !PT ;  /* 0x000000f00a0a7812 */ /* 0x002fc600078eb8ff */
[----:B------:R-:W-:Y:S04]  /*b2b0*/  STS [UR4+0x3859c], R7 ;  /* 0x03859c07ff007988 */ /* 0x000fe80008000804 */
[----:B------:R1:W-:Y:S04]  /*b2c0*/  STS [UR4+0x3861c], R10 ;  /* 0x03861c0aff007988 */ /* 0x0003e80008000804 */
[----:B------:R-:W2:Y:S04]  /*b2d0*/  LDS R25, [UR4+0x3859c] ;  /* 0x03859c04ff197984 */ /* 0x000ea80008000800 */
[----:B------:R-:W3:Y:S01]  /*b2e0*/  LDS R27, [UR4+0x3861c] ;  /* 0x03861c04ff1b7984 */ /* 0x000ee20008000800 */
[----:B-1----:R-:W-:-:S05]  /*b2f0*/  CS2R R10, SRZ ;  /* 0x00000000000a7805 */ /* 0x002fca000001ff00 */
[----:B------:R-:W-:Y:S01]  /*b300*/  STS.128 [UR4+0x385a0], R8 ;  /* 0x0385a008ff007988 */ /* 0x000fe20008000c04 */
[----:B--2---:R-:W-:Y:S02]  /*b310*/  LOP3.LUT R25, R25, 0xf00, RZ, 0xb8, !PT ;  /* 0x00000f0019197812 */ /* 0x004fe400078eb8ff */
[----:B---3--:R-:W-:-:S03]  /*b320*/  LOP3.LUT R27, R27, 0xf00, RZ, 0xb8, !PT ;  /* 0x00000f001b1b7812 */ /* 0x008fc600078eb8ff */
[----:B------:R-:W-:Y:S04]  /*b330*/  STS.64 [UR4+0x38598], R24 ;  /* 0x03859818ff007988 */ /* 0x000fe80008000a04 */
[----:B------:R-:W-:Y:S04]  /*b340*/  STS.64 [UR4+0x38618], R26 ;  /* 0x0386181aff007988 */ /* 0x000fe80008000a04 */
[----:B------:R-:W1:Y:S04]  /*b350*/  LDS R7, [UR4+0x3859c] ;  /* 0x03859c04ff077984 */ /* 0x000e680008000800 */
[----:B------:R-:W2:Y:S01]  /*b360*/  LDS R28, [UR4+0x3861c] ;  /* 0x03861c04ff1c7984 */ /* 0x000ea20008000800 */
[----:B-1----:R-:W-:-:S02]  /*b370*/  LOP3.LUT R0, R7, 0xf000, RZ, 0xb8, !PT ;  /* 0x0000f00007007812 */ /* 0x002fc400078eb8ff */
[----:B--2---:R-:W-:-:S03]  /*b380*/  LOP3.LUT R2, R28, 0xf000, RZ, 0xb8, !PT ;  /* 0x0000f0001c027812 */ /* 0x004fc600078eb8ff */
[----:B------:R1:W-:Y:S04]  /*b390*/  STS [UR4+0x3859c], R0 ;  /* 0x03859c00ff007988 */ /* 0x0003e80008000804 */
[----:B------:R1:W-:Y:S02]  /*b3a0*/  STS [UR4+0x3861c], R2 ;  /* 0x03861c02ff007988 */ /* 0x0003e40008000804 */
.L_x_199:
[----:B------:R-:W-:Y:S05]  /*b3b0*/  BSYNC B0 ;  /* 0x0000000000007941 */ /* 0x000fea0003800000 */
.L_x_198:
[----:B------:R-:W-:Y:S01]  /*b3c0*/  ELECT P0, URZ, PT ;  /* 0x00000000003f782f */ /* 0x000fe20003800000 */
[----:B------:R-:W-:Y:S01]  /*b3d0*/  NOP ;  /* 0x0000000000007918 */ /* 0x000fe20000000000 */
[----:B------:R-:W-:Y:S11]  /*b3e0*/  BSSY B0, `(.L_x_200) ;  /* 0x0000004000007945 */ /* 0x000ff60003800000 */
[----:B------:R-:W-:Y:S05]  /*b3f0*/  @!P0 BRA `(.L_x_201) ;  /* 0x0000000000088947 */ /* 0x000fea0003800000 */
[----:B------:R0:W-:Y:S01]  /*b400*/  UTMACMDFLUSH ;  /* 0x00000000000079b7 */ /* 0x0001e20000000000 */
[----:B------:R-:W-:-:S04]  /*b410*/  DEPBAR.LE SB0, 0x0 ;  /* 0x000080000000791a */ /* 0x000fc80000000000 */
.L_x_201:
[----:B------:R-:W-:Y:S05]  /*b420*/  BSYNC B0 ;  /* 0x0000000000007941 */ /* 0x000fea0003800000 */
.L_x_200:
[----:B------:R-:W-:Y:S01]  /*b430*/  UMOV UR22, 0x400 ;  /* 0x0000040000167882 */ /* 0x000fe20000000000 */
[----:B---3--:R-:W-:Y:S01]  /*b440*/  IMAD.SHL.U32 R37, R37, 0x4, RZ ;  /* 0x0000000425257824 */ /* 0x008fe200078e00ff */
[----:B------:R-:W-:Y:S01]  /*b450*/  ULEA UR22, UR42, UR22, 0x18 ;  /* 0x000000162a167291 */ /* 0x000fe2000f8ec03f */
[----:B------:R-:W-:-:S03]  /*b460*/  ULDC UR18, c[0x0][0x884] ;  /* 0x0002210000127ab9 */ /* 0x000fc60000000800 */
[----:B------:R-:W-:Y:S01]  /*b470*/  UIADD3 UR28, UR22, 0x38580, URZ ;  /* 0x00038580161c7890 */ /* 0x000fe2000fffe03f */
[----:B------:R-:W-:Y:S01]  /*b480*/  IADD3 R4, P0, R37, UR16, RZ ;  /* 0x0000001025047c10 */ /* 0x000fe2000ff1e0ff */
[----:B------:R-:W-:Y:S01]  /*b490*/  UIMAD.WIDE UR18, UR18, 0x80, UR16 ;  /* 0x00000080121278a5 */ /* 0x000fe2000f8e0210 */
[----:B------:R-:W-:-:S03]  /*b4a0*/  IMAD.MOV.U32 R6, RZ, RZ, 0x1 ;  /* 0x00000001ff067424 */ /* 0x000fc600078e00ff */
[----:B------:R-:W-:Y:S02]  /*b4b0*/  IMAD.X R5, RZ, RZ, UR17, P0 ;  /* 0x00000011ff057e24 */ /* 0x000fe400080e06ff */
[----:B-1----:R-:W-:Y:S01]  /*b4c0*/  IADD3 R2, P1, R37, UR18, RZ ;  /* 0x0000001225027c10 */ /* 0x002fe2000ff3e0ff */
[----:B------:R-:W1:Y:S04]  /*b4d0*/  LDS R7, [R37+UR28] ;  /* 0x0000001c25077984 */ /* 0x000e680008000800 */
[----:B------:R-:W2:Y:S01]  /*b4e0*/  LDS R9, [R37+UR28+0x80] ;  /* 0x0000801c25097984 */ /* 0x000ea20008000800 */
[----:B------:R-:W-:Y:S01]  /*b4f0*/  IMAD.X R3, RZ, RZ, UR19, P1 ;  /* 0x00000013ff037e24 */ /* 0x000fe200088e06ff */
[----:B------:R-:W-:Y:S01]  /*b500*/  MOV R8, 0x1 ;  /* 0x0000000100087802 */ /* 0x000fe20000000f00 */
[----:B------:R-:W-:Y:S01]  /*b510*/  BSSY B0, `(.L_x_202) ;  /* 0x00000f9000007945 */ /* 0x000fe20003800000 */
[----:B------:R-:W-:Y:S01]  /*b520*/  USHF.L.U32 UR4, UR42, 0x7, URZ ;  /* 0x000000072a047899 */ /* 0x000fe2000800063f */
[----:B------:R-:W-:-:S02]  /*b530*/  IMAD.MOV.U32 R0, RZ, RZ, RZ ;  /* 0x000000ffff007224 */ /* 0x000fc400078e00ff */
[----:B------:R-:W-:Y:S02]  /*b540*/  IMAD.MOV.U32 R20, RZ, RZ, 0x1 ;  /* 0x00000001ff147424 */ /* 0x000fe400078e00ff */
[----:B------:R-:W-:Y:S02]  /*b550*/  IMAD.MOV.U32 R21, RZ, RZ, RZ ;  /* 0x000000ffff157224 */ /* 0x000fe400078e00ff */
[----:B------:R-:W-:Y:S01]  /*b560*/  IMAD.MOV.U32 R22, RZ, RZ, RZ ;  /* 0x000000ffff167224 */ /* 0x000fe200078e00ff */
[----:B------:R-:W-:Y:S02]  /*b570*/  USHF.L.U32 UR29, UR42, 0xd, URZ ;  /* 0x0000000d2a1d7899 */ /* 0x000fe4000800063f */
[----:B------:R-:W-:Y:S02]  /*b580*/  ULOP3.LUT UR30, UR54, 0x1, URZ, 0xfc, !UPT ;  /* 0x00000001361e7892 */ /* 0x000fe4000f8efc3f */
[----:B------:R-:W-:Y:S02]  /*b590*/  ULOP3.LUT UR31, UR53, 0x2, URZ, 0xfc, !UPT ;  /* 0x00000002351f7892 */ /* 0x000fe4000f8efc3f */
[----:B------:R-:W-:-:S02]  /*b5a0*/  ULOP3.LUT UR23, UR4, 0x80, URZ, 0xc0, !UPT ;  /* 0x0000008004177892 */ /* 0x000fc4000f8ec03f */
[----:B------:R-:W-:Y:S01]  /*b5b0*/  UIADD3 UR32, UR22, 0x38600, URZ ;  /* 0x0003860016207890 */ /* 0x000fe2000fffe03f */
[----:B-1----:R-:W5:Y:S04]  /*b5c0*/  ATOMG.E.EXCH.STRONG.GPU PT, RZ, [R4], R7 ;  /* 0x0000000704ff73a8 */ /* 0x002f6800041ee100 */
[----:B--2---:R1:W5:Y:S02]  /*b5d0*/  ATOMG.E.EXCH.STRONG.GPU PT, RZ, [R2], R9 ;  /* 0x0000000902ff73a8 */ /* 0x00436400041ee100 */
[----:B-1----:R-:W-:Y:S02]  /*b5e0*/  PRMT R2, R6, 0x7610, R2 ;  /* 0x0000761006027816 */ /* 0x002fe40000000002 */
[----:B------:R-:W-:-:S07]  /*b5f0*/  PRMT R3, R8, 0x7610, R3 ;  /* 0x0000761008037816 */ /* 0x000fce0000000003 */
.L_x_221:
[----:B------:R-:W-:Y:S01]  /*b600*/  LOP3.LUT P0, RZ, R3, 0xff, RZ, 0xc0, !PT ;  /* 0x000000ff03ff7812 */ /* 0x000fe2000780c0ff */
[----:B-----5:R-:W-:Y:S01]  /*b610*/  VIADD R4, R36, 0x7f ;  /* 0x0000007f24047836 */ /* 0x020fe20000000000 */
[----:B------:R-:W-:Y:S05]  /*b620*/  YIELD ;  /* 0x0000000000007946 */ /* 0x000fea0003800000 */
[----:B------:R-:W-:Y:S01]  /*b630*/  SHF.R.S32.HI R5, RZ, 0x1f, R4 ;  /* 0x0000001fff057819 */ /* 0x000fe20000011404 */
[----:B------:R-:W-:Y:S03]  /*b640*/  BSSY B1, `(.L_x_203) ;  /* 0x0000008000017945 */ /* 0x000fe60003800000 */
[----:B------:R-:W-:-:S02]  /*b650*/  LEA.HI R5, R5, R4, RZ, 0x7 ;  /* 0x0000000405057211 */ /* 0x000fc400078f38ff */
[----:B------:R-:W-:Y:S05]  /*b660*/  @!P0 BRA `(.L_x_204) ;  /* 0x0000000000148947 */ /* 0x000fea0003800000 */
[----:B------:R-:W-:-:S04]  /*b670*/  DEPBAR {5,4,3,2,1,0} ;  /* 0x0000003f0000791a */ /* 0x000fc80000000000 */
[----:B------:R1:W-:Y:S01]  /*b680*/  UTMACCTL.IV [UR16] ;  /* 0x00000000100079b9 */ /* 0x0003e20008000000 */
[----:B------:R-:W-:-:S04]  /*b690*/  DEPBAR {5,4,3,2,1,0} ;  /* 0x0000003f0000791a */ /* 0x000fc80000000000 */
[----:B------:R1:W-:Y:S02]  /*b6a0*/  UTMACCTL.IV [UR18] ;  /* 0x00000000120079b9 */ /* 0x0003e40008000000 */
[----:B-1----:R-:W-:Y:S01]  /*b6b0*/  NOP ;  /* 0x0000000000007918 */ /* 0x002fe20000000000 */
.L_x_204:
[----:B------:R-:W-:Y:S05]  /*b6c0*/  BSYNC B1 ;  /* 0x0000000000017941 */ /* 0x000fea0003800000 */
.L_x_203:
[----:B------:R-:W-:Y:S01]  /*b6d0*/  UMOV UR4, 0xffffffff ;  /* 0xffffffff00047882 */ /* 0x000fe20000000000 */
[----:B------:R-:W-:Y:S02]  /*b6e0*/  SHF.R.S32.HI R7, RZ, 0x7, R5 ;  /* 0x00000007ff077819 */ /* 0x000fe40000011405 */
[----:B------:R-:W-:Y:S05]  /*b6f0*/  BRA.DIV UR4, `(.L_x_205) ;  /* 0x0000003e04047947 */ /* 0x000fea000b800000 */
[----:B-----5:R-:W-:-:S13]  /*b700*/  ELECT P6, URZ, PT ;  /* 0x00000000003f782f */ /* 0x020fda00038c0000 */
.L_x_291:
[----:B------:R-:W-:Y:S01]  /*b710*/  ISETP.LT.OR P6, PT, R36, 0x1, !P6 ;  /* 0x000000012400780c */ /* 0x000fe200077c1670 */
[----:B------:R-:W-:-:S12]  /*b720*/  BSSY B1, `(.L_x_206) ;  /* 0x000003a000017945 */ /* 0x000fd80003800000 */
[----:B------:R-:W-:Y:S05]  /*b730*/  @P6 BRA `(.L_x_207) ;  /* 0x0000000000e06947 */ /* 0x000fea0003800000 */
[----:B------:R-:W-:Y:S01]  /*b740*/  IMAD.SHL.U32 R16, R16, 0x80, RZ ;  /* 0x0000008010107824 */ /* 0x000fe200078e00ff */
[----:B------:R-:W-:Y:S01]  /*b750*/  LEA R17, R17, UR23, 0x8 ;  /* 0x0000001711117c11 */ /* 0x000fe2000f8e40ff */
[----:B------:R-:W-:Y:S02]  /*b760*/  VIADD R9, R7, 0x1 ;  /* 0x0000000107097836 */ /* 0x000fe40000000000 */
[----:B------:R-:W-:Y:S02]  /*b770*/  IMAD.MOV.U32 R10, RZ, RZ, RZ ;  /* 0x000000ffff0a7224 */ /* 0x000fe400078e00ff */
[----:B------:R-:W-:Y:S02]  /*b780*/  IMAD.MOV.U32 R3, RZ, RZ, R20 ;  /* 0x000000ffff037224 */ /* 0x000fe400078e0014 */
[----:B------:R-:W-:-:S07]  /*b790*/  IMAD.MOV.U32 R4, RZ, RZ, R0 ;  /* 0x000000ffff047224 */ /* 0x000fce00078e0000 */
.L_x_210:
[----:B-1----:R-:W-:Y:S01]  /*b7a0*/  LEA R8, R4, UR22, 0x3 ;  /* 0x0000001604087c11 */ /* 0x002fe2000f8e18ff */
[----:B------:R-:W-:Y:S05]  /*b7b0*/  YIELD ;  /* 0x0000000000007946 */ /* 0x000fea0003800000 */
[----:B------:R-:W-:Y:S02]  /*b7c0*/  SHF.L.U32 R5, R3, 0x1f, RZ ;  /* 0x0000001f03057819 */ /* 0x000fe400000006ff */
[----:B------:R-:W-:Y:S02]  /*b7d0*/  LOP3.LUT P1, RZ, R19, 0x7f, RZ, 0xc0, !PT ;  /* 0x0000007f13ff7812 */ /* 0x000fe4000782c0ff */
[----:B------:R-:W1:Y:S11]  /*b7e0*/  SYNCS.PHASECHK.TRANS64.TRYWAIT P0, [R8+URZ+0x38490], R5 ;  /* 0x03849005080075a7 */ /* 0x000e76000800017f */
[----:B------:R-:W2:Y:S01]  /*b7f0*/  @!P1 LDC R6, c[0x0][0x500] ;  /* 0x00014000ff069b82 */ /* 0x000ea20000000800 */
[----:B-1----:R-:W-:Y:S05]  /*b800*/  @!P0 BRA `(.L_x_208) ;  /* 0x0000003800e08947 */ /* 0x002fea0003800000 */
.L_x_292:
[----:B------:R-:W-:Y:S01]  /*b810*/  UPRMT UR4, UR31, 0x9910, URZ ;  /* 0x000099101f047896 */ /* 0x000fe2000800003f */
[----:B--2---:R2:W-:Y:S03]  /*b820*/  @!P1 SYNCS.ARRIVE.TRANS64 RZ, [R8+URZ+0x38480], R6 ;  /* 0x0384800608ff99a7 */ /* 0x0045e6000800003f */
[----:B------:R-:W-:-:S06]  /*b830*/  UISETP.NE.AND UP0, UPT, UR4, 0x2, UPT ;  /* 0x000000020400788c */ /* 0x000fcc000bf05270 */
[----:B------:R-:W-:-:S13]  /*b840*/  PLOP3.LUT P0, PT, PT, PT, UP0, 0x80, 0x0 ;  /* 0x000000000000781c */ /* 0x000fda0003f0f008 */
[----:B--2---:R-:W-:Y:S05]  /*b850*/  @P0 BRA `(.L_x_209) ;  /* 0x0000000000040947 */ /* 0x004fea0003800000 */
[----:B------:R-:W-:Y:S01]  /*b860*/  BPT.TRAP 0x1 ;  /* 0x000000040000795c */ /* 0x000fe20000300000 */
.L_x_209:
[----:B------:R-:W-:Y:S01]  /*b870*/  R2UR UR4, R4 ;  /* 0x00000000040472ca */ /* 0x000fe200000e0000 */
[----:B------:R-:W-:Y:S01]  /*b880*/  VIADD R9, R9, 0xffffffff ;  /* 0xffffffff09097836 */ /* 0x000fe20000000000 */
[----:B------:R-:W-:Y:S01]  /*b890*/  R2UR UR5, R8 ;  /* 0x00000000080572ca */ /* 0x000fe200000e0000 */
[----:B------:R-:W-:Y:S01]  /*b8a0*/  VIADD R4, R4, 0x1 ;  /* 0x0000000104047836 */ /* 0x000fe20000000000 */
[----:B------:R-:W-:Y:S01]  /*b8b0*/  R2UR UR6, R10 ;  /* 0x000000000a0672ca */ /* 0x000fe200000e0000 */
[----:B------:R-:W-:Y:S01]  /*b8c0*/  UMOV UR20, 0x0 ;  /* 0x0000000000147882 */ /* 0x000fe20000000000 */
[----:B------:R-:W-:Y:S01]  /*b8d0*/  R2UR UR7, R16 ;  /* 0x00000000100772ca */ /* 0x000fe200000e0000 */
[----:B------:R-:W-:Y:S01]  /*b8e0*/  UMOV UR21, 0x10000000 ;  /* 0x1000000000157882 */ /* 0x000fe20000000000 */
[----:B------:R-:W-:Y:S01]  /*b8f0*/  R2UR UR27, R17 ;  /* 0x00000000111b72ca */ /* 0x000fe200000e0000 */
[----:B------:R-:W-:Y:S01]  /*b900*/  UMOV UR33, 0x30000 ;  /* 0x0003000000217882 */ /* 0x000fe20000000000 */
[----:B------:R-:W-:-:S02]  /*b910*/  ISETP.GT.AND P1, PT, R9, 0x1, PT ;  /* 0x000000010900780c */ /* 0x000fc40003f24270 */
[----:B------:R-:W-:Y:S01]  /*b920*/  ISETP.NE.AND P0, PT, R4, 0x2, PT ;  /* 0x000000020400780c */ /* 0x000fe20003f05270 */
[----:B------:R-:W-:Y:S01]  /*b930*/  USHF.L.U32 UR4, UR4, 0xf, URZ ;  /* 0x0000000f04047899 */ /* 0x000fe2000800063f */
[----:B------:R-:W-:Y:S01]  /*b940*/  IADD3 R10, R10, 0x80, RZ ;  /* 0x000000800a0a7810 */ /* 0x000fe20007ffe0ff */
[----:B------:R-:W-:Y:S01]  /*b950*/  UIADD3 UR5, UR5, 0x38480, URZ ;  /* 0x0003848005057890 */ /* 0x000fe2000fffe03f */
[----:B------:R-:W-:Y:S01]  /*b960*/  SEL R6, RZ, 0x1, P0 ;  /* 0x00000001ff067807 */ /* 0x000fe20000000000 */
[----:B------:R-:W-:Y:S01]  /*b970*/  ULOP3.LUT UR8, UR4, 0x2000, UR29, 0xf8, !UPT ;  /* 0x0000200004087892 */ /* 0x000fe2000f8ef81d */
[----:B------:R-:W-:Y:S01]  /*b980*/  SEL R4, R4, RZ, P0 ;  /* 0x000000ff04047207 */ /* 0x000fe20000000000 */
[----:B------:R-:W-:Y:S01]  /*b990*/  UIADD3 UR4, UR22, UR4, URZ ;  /* 0x0000000416047290 */ /* 0x000fe2000fffe03f */
[----:B------:R-:W-:Y:S01]  /*b9a0*/  LOP3.LUT R3, R3, R6, RZ, 0x3c, !PT ;  /* 0x0000000603037212 */ /* 0x000fe200078e3cff */
[----:B------:R-:W-:Y:S02]  /*b9b0*/  ULEA UR12, UR8, UR22, 0x1 ;  /* 0x00000016080c7291 */ /* 0x000fe4000f8e083f */
[----:B------:R-:W-:-:S02]  /*b9c0*/  UIADD3 UR10, UR6, 0x40, URZ ;  /* 0x00000040060a7890 */ /* 0x000fc4000fffe03f */
[----:B------:R-:W-:Y:S02]  /*b9d0*/  UIADD3 UR8, UR4, 0x4000, URZ ;  /* 0x0000400004087890 */ /* 0x000fe4000fffe03f */
[----:B------:R-:W-:Y:S01]  /*b9e0*/  UIADD3 UR24, UR12, 0x10000, URZ ;  /* 0x000100000c187890 */ /* 0x000fe2000fffe03f */
[----:B------:R2:W-:Y:S01]  /*b9f0*/  UTMALDG.2D [UR4], [UR16], desc[UR20] ;  /* 0x00001404100075b4 */ /* 0x0005e20008009000 */
[----:B------:R-:W-:Y:S01]  /*ba00*/  UIADD3 UR12, UR12, 0x18000, URZ ;  /* 0x000180000c0c7890 */ /* 0x000fe2000fffe03f */
[----:B------:R-:W-:Y:S01]  /*ba10*/  UMOV UR11, UR7 ;  /* 0x00000007000b7c82 */ /* 0x000fe20008000000 */
[----:B------:R-:W-:Y:S01]  /*ba20*/  UMOV UR9, UR5 ;  /* 0x0000000500097c82 */ /* 0x000fe20008000000 */
[----:B------:R-:W-:Y:S01]  /*ba30*/  UMOV UR26, UR6 ;  /* 0x00000006001a7c82 */ /* 0x000fe20008000000 */
[----:B------:R-:W-:Y:S01]  /*ba40*/  UMOV UR25, UR5 ;  /* 0x0000000500197c82 */ /* 0x000fe20008000000 */
[----:B------:R-:W-:Y:S01]  /*ba50*/  UMOV UR15, UR27 ;  /* 0x0000001b000f7c82 */ /* 0x000fe20008000000 */
[----:B------:R-:W-:Y:S01]  /*ba60*/  UMOV UR13, UR5 ;  /* 0x00000005000d7c82 */ /* 0x000fe20008000000 */
[----:B------:R2:W-:Y:S01]  /*ba70*/  UTMALDG.2D [UR8], [UR16], desc[UR20] ;  /* 0x00001408100075b4 */ /* 0x0005e20008009000 */
[----:B------:R-:W-:Y:S01]  /*ba80*/  UMOV UR14, UR10 ;  /* 0x0000000a000e7c82 */ /* 0x000fe20008000000 */
[----:B------:R2:W-:Y:S01]  /*ba90*/  UTMALDG.2D.MULTICAST [UR24], [UR18], UR33, desc[UR20] ;  /* 0x00001418120073b4 */ /* 0x0005e20008009821 */
[----:B------:R2:W-:Y:S02]  /*baa0*/  UTMALDG.2D.MULTICAST [UR12], [UR18], UR33, desc[UR20] ;  /* 0x0000140c120073b4 */ /* 0x0005e40008009821 */
[----:B--2---:R-:W-:Y:S05]  /*bab0*/  @P1 BRA `(.L_x_210) ;  /* 0xfffffffc00381947 */ /* 0x004fea000383ffff */
.L_x_207:
[----:B------:R-:W-:Y:S05]  /*bac0*/  BSYNC B1 ;  /* 0x0000000000017941 */ /* 0x000fea0003800000 */
.L_x_206:
[----:B------:R-:W-:Y:S01]  /*bad0*/  IMAD.IADD R0, R7, 0x1, R0 ;  /* 0x0000000107007824 */ /* 0x000fe200078e0200 */
[----:B------:R-:W-:-:S04]  /*bae0*/  LOP3.LUT P0, RZ, R2, 0xff, RZ, 0xc0, !PT ;  /* 0x000000ff02ff7812 */ /* 0x000fc8000780c0ff */
[----:B------:R-:W-:-:S04]  /*baf0*/  SHF.R.U32.HI R2, RZ, 0x1, R0 ;  /* 0x00000001ff027819 */ /* 0x000fc80000011600 */
[----:B------:R-:W-:-:S04]  /*bb00*/  LOP3.LUT R2, R2, 0x1, RZ, 0xc0, !PT ;  /* 0x0000000102027812 */ /* 0x000fc800078ec0ff */
[----:B------:R-:W-:Y:S01]  /*bb10*/  ISETP.NE.U32.AND P1, PT, R2, 0x1, PT ;  /* 0x000000010200780c */ /* 0x000fe20003f25070 */
[----:B------:R-:W-:Y:S01]  /*bb20*/  IMAD.U32 R2, RZ, RZ, UR30 ;  /* 0x0000001eff027e24 */ /* 0x000fe2000f8e00ff */
[----:B------:R-:W-:Y:S01]  /*bb30*/  @P0 SYNCS.ARRIVE.TRANS64.A1T0 RZ, [UR22+0x384e8], RZ ;  /* 0x0384e8ffffff09a7 */ /* 0x000fe20008100016 */
[----:B------:R-:W-:Y:S02]  /*bb40*/  ISETP.GT.U32.AND P0, PT, R0, 0x1, PT ;  /* 0x000000010000780c */ /* 0x000fe40003f04070 */
[C---:B------:R-:W-:Y:S02]  /*bb50*/  ISETP.GT.U32.AND P1, PT, R7.reuse, 0x1, !P1 ;  /* 0x000000010700780c */ /* 0x040fe40004f24070 */
[----:B------:R-:W-:Y:S02]  /*bb60*/  ISETP.NE.AND P2, PT, R2, 0x3, PT ;  /* 0x000000030200780c */ /* 0x000fe40003f45270 */
[----:B------:R-:W-:Y:S02]  /*bb70*/  ISETP.LT.U32.AND P0, PT, R7, 0x2, P0 ;  /* 0x000000020700780c */ /* 0x000fe40000701070 */
[----:B------:R-:W-:-:S02]  /*bb80*/  SEL R2, RZ, 0x1, !P1 ;  /* 0x00000001ff027807 */ /* 0x000fc40004800000 */
[----:B------:R-:W-:Y:S02]  /*bb90*/  SEL R3, RZ, 0x1, !P0 ;  /* 0x00000001ff037807 */ /* 0x000fe40004000000 */
[----:B------:R-:W-:Y:S02]  /*bba0*/  LOP3.LUT R0, R0, 0x1, RZ, 0xc0, !PT ;  /* 0x0000000100007812 */ /* 0x000fe400078ec0ff */
[----:B------:R-:W-:-:S03]  /*bbb0*/  LOP3.LUT R20, R2, R20, R3, 0x96, !PT ;  /* 0x0000001402147212 */ /* 0x000fc600078e9603 */
[----:B------:R-:W-:Y:S05]  /*bbc0*/  @!P2 BRA `(.L_x_211) ;  /* 0x000000000004a947 */ /* 0x000fea0003800000 */
[----:B------:R-:W-:Y:S01]  /*bbd0*/  BPT.TRAP 0x1 ;  /* 0x000000040000795c */ /* 0x000fe20000300000 */
.L_x_211:
[C---:B------:R-:W-:Y:S01]  /*bbe0*/  LEA R3, R21.reuse, UR22, 0x3 ;  /* 0x0000001615037c11 */ /* 0x040fe2000f8e18ff */
[----:B------:R-:W-:Y:S01]  /*bbf0*/  BSSY B1, `(.L_x_212) ;  /* 0x0000005000017945 */ /* 0x000fe20003800000 */
[----:B------:R-:W-:Y:S02]  /*bc00*/  SHF.L.U32 R2, R22, 0x1f, RZ ;  /* 0x0000001f16027819 */ /* 0x000fe400000006ff */
[----:B------:R-:W-:Y:S02]  /*bc10*/  LEA R4, R21, UR22, 0x4 ;  /* 0x0000001615047c11 */ /* 0x000fe4000f8e20ff */
[----:B------:R-:W2:Y:S02]  /*bc20*/  SYNCS.PHASECHK.TRANS64.TRYWAIT P0, [R3+URZ+0x38400], R2 ;  /* 0x03840002030075a7 */ /* 0x000ea4000800017f */
[----:B--2---:R-:W-:Y:S05]  /*bc30*/  @!P0 BRA `(.L_x_213) ;  /* 0x0000003400e88947 */ /* 0x004fea0003800000 */
.L_x_293:
[----:B------:R-:W-:Y:S05]  /*bc40*/  BSYNC B1 ;  /* 0x0000000000017941 */ /* 0x000fea0003800000 */
.L_x_212:
[----:B-1----:R-:W1:Y:S01]  /*bc50*/  LDS.128 R4, [R4+0x384f0] ;  /* 0x0384f00004047984 */ /* 0x002e620000000c00 */
[----:B------:R-:W-:Y:S01]  /*bc60*/  @!PT LDS RZ, [RZ] ;  /* 0x00000000fffff984 */ /* 0x000fe20000000800 */
[----:B------:R-:W-:Y:S01]  /*bc70*/  @!PT LDS RZ, [RZ] ;  /* 0x00000000fffff984 */ /* 0x000fe20000000800 */
[----:B------:R-:W-:Y:S01]  /*bc80*/  @!PT LDS RZ, [RZ] ;  /* 0x00000000fffff984 */ /* 0x000fe20000000800 */
[----:B------:R-:W-:Y:S01]  /*bc90*/  @!PT LDS RZ, [RZ] ;  /* 0x00000000fffff984 */ /* 0x000fe20000000800 */
[----:B------:R3:W-:Y:S06]  /*bca0*/  MEMBAR.ALL.CTA ;  /* 0x0000000000007992 */ /* 0x0007ec0000008000 */
[----:B---3--:R-:W3:Y:S01]  /*bcb0*/  FENCE.VIEW.ASYNC.S ;  /* 0x00000000000073c6 */ /* 0x008ee20000000000 */
[----:B-1----:R-:W-:Y:S02]  /*bcc0*/  IMAD.MOV.U32 R17, RZ, RZ, R5 ;  /* 0x000000ffff117224 */ /* 0x002fe400078e0005 */
[----:B------:R-:W-:Y:S01]  /*bcd0*/  IMAD.MOV.U32 R16, RZ, RZ, R4 ;  /* 0x000000ffff107224 */ /* 0x000fe200078e0004 */
[----:B---3--:R-:W-:Y:S06]  /*bce0*/  @!P2 BRA `(.L_x_214) ;  /* 0x000000000004a947 */ /* 0x008fec0003800000 */
[----:B------:R-:W-:Y:S01]  /*bcf0*/  BPT.TRAP 0x1 ;  /* 0x000000040000795c */ /* 0x000fe20000300000 */
.L_x_214:
[----:B------:R-:W1:Y:S01]  /*bd00*/  S2R R5, SR_CgaCtaId ;  /* 0x0000000000057919 */ /* 0x000e620000008800 */
[----:B------:R-:W-:Y:S01]  /*bd10*/  ISETP.NE.AND P0, PT, R7, RZ, PT ;  /* 0x000000ff0700720c */ /* 0x000fe20003f05270 */
[----:B--2---:R-:W-:Y:S01]  /*bd20*/  VIADD R2, R3, 0x38440 ;  /* 0x0003844003027836 */ /* 0x004fe20000000000 */
[CC--:B------:R-:W-:Y:S02]  /*bd30*/  ISETP.NE.AND P1, PT, R6.reuse, R18.reuse, PT ;  /* 0x000000120600720c */ /* 0x0c0fe40003f25270 */
[----:B------:R-:W-:Y:S02]  /*bd40*/  ISETP.EQ.OR P0, PT, R6, R18, !P0 ;  /* 0x000000120600720c */ /* 0x000fe40004702670 */
[----:B-1----:R-:W-:-:S04]  /*bd50*/  PRMT R2, R5, 0x654, R2 ;  /* 0x0000065405027816 */ /* 0x002fc80000000002 */
[----:B------:R1:W-:Y:S07]  /*bd60*/  SYNCS.ARRIVE.TRANS64.RED.A1T0 RZ, [R2+URZ], RZ ;  /* 0x000000ff02ff79a7 */ /* 0x0003ee000810043f */
[----:B------:R-:W-:Y:S05]  /*bd70*/  @P0 BRA `(.L_x_215) ;  /* 0x0000000400a40947 */ /* 0x000fea0003800000 */
[----:B-1----:R-:W1:Y:S02]  /*bd80*/  LDC.64 R2, c[0x0][0x290] ;  /* 0x0000a400ff027b82 */ /* 0x002e640000000a00 */
[----:B-1----:R-:W-:-:S05]  /*bd90*/  IMAD.WIDE R2, R6, 0xc, R2 ;  /* 0x0000000c06027825 */ /* 0x002fca00078e0202 */
[----:B------:R1:W5:Y:S01]  /*bda0*/  LDG.E R36, desc[UR58][R2.64+0x8] ;  /* 0x0000083a02247981 */ /* 0x000362000c1e1900 */
[----:B------:R-:W-:-:S03]  /*bdb0*/  UMOV UR4, 0xffffffff ;  /* 0xffffffff00047882 */ /* 0x000fc60000000000 */
[----:B------:R-:W-:Y:S05]  /*bdc0*/  BRA.DIV UR4, `(.L_x_216) ;  /* 0x0000003604987947 */ /* 0x000fea000b800000 */
[----:B------:R-:W-:-:S13]  /*bdd0*/  ELECT P6, URZ, PT ;  /* 0x00000000003f782f */ /* 0x000fda00038c0000 */
.L_x_296:
[----:B------:R-:W-:Y:S04]  /*bde0*/  BSSY B1, `(.L_x_217) ;  /* 0x000004f000017945 */ /* 0x000fe80003800000 */
[----:B------:R-:W-:Y:S05]  /*bdf0*/  @!P6 BRA `(.L_x_218) ;  /* 0x000000040034e947 */ /* 0x000fea0003800000 */
[C---:B------:R-:W-:Y:S01]  /*be00*/  IMAD.SHL.U32 R4, R6.reuse, 0x8, RZ ;  /* 0x0000000806047824 */ /* 0x040fe200078e00ff */
[----:B------:R-:W-:Y:S01]  /*be10*/  SHF.R.S32.HI R5, RZ, 0x1f, R6 ;  /* 0x0000001fff057819 */ /* 0x000fe20000011406 */
[----:B------:R-:W-:Y:S01]  /*be20*/  ULDC.64 UR4, c[0x0][0x510] ;  /* 0x0001440000047ab9 */ /* 0x000fe20000000a00 */
[----:B------:R-:W-:Y:S01]  /*be30*/  ULDC.64 UR6, c[0x0][0x520] ;  /* 0x0001480000067ab9 */ /* 0x000fe20000000a00 */
[----:B------:R-:W2:Y:S01]  /*be40*/  LDG.E R15, desc[UR58][R2.64] ;  /* 0x0000003a020f7981 */ /* 0x000ea2000c1e1900 */
[----:B------:R-:W-:Y:S02]  /*be50*/  SHF.L.U64.HI R5, R6, 0x3, R5 ;  /* 0x0000000306057819 */ /* 0x000fe40000010205 */
[C---:B------:R-:W-:Y:S02]  /*be60*/  IADD3 R12, P0, R4.reuse, UR4, RZ ;  /* 0x00000004040c7c10 */ /* 0x040fe4000ff1e0ff */
[----:B------:R-:W-:Y:S02]  /*be70*/  IADD3 R10, P2, R4, UR6, RZ ;  /* 0x00000006040a7c10 */ /* 0x000fe4000ff5e0ff */
[C---:B------:R-:W-:Y:S01]  /*be80*/  IADD3.X R13, R5.reuse, UR5, RZ, P0, !PT ;  /* 0x00000005050d7c10 */ /* 0x040fe200087fe4ff */
[----:B------:R-:W-:Y:S01]  /*be90*/  ULDC.64 UR4, c[0x0][0x518] ;  /* 0x0001460000047ab9 */ /* 0x000fe20000000a00 */
[----:B------:R-:W-:-:S04]  /*bea0*/  IADD3.X R11, R5, UR7, RZ, P2, !PT ;  /* 0x00000007050b7c10 */ /* 0x000fc800097fe4ff */
[----:B------:R-:W3:Y:S04]  /*beb0*/  LDG.E.64 R12, desc[UR58][R12.64] ;  /* 0x0000003a0c0c7981 */ /* 0x000ee8000c1e1b00 */
[----:B------:R-:W4:Y:S01]  /*bec0*/  LDG.E.64 R10, desc[UR58][R10.64] ;  /* 0x0000003a0a0a7981 */ /* 0x000f22000c1e1b00 */
[----:B------:R-:W-:-:S04]  /*bed0*/  IADD3 R8, P0, R4, UR4, RZ ;  /* 0x0000000404087c10 */ /* 0x000fc8000ff1e0ff */
[----:B------:R-:W-:Y:S01]  /*bee0*/  IADD3.X R9, R5, UR5, RZ, P0, !PT ;  /* 0x0000000505097c10 */ /* 0x000fe200087fe4ff */
[----:B------:R-:W-:-:S05]  /*bef0*/  ULDC.64 UR4, c[0x0][0x528] ;  /* 0x00014a0000047ab9 */ /* 0x000fca0000000a00 */
[----:B------:R-:W2:Y:S01]  /*bf00*/  LDG.E.64 R8, desc[UR58][R8.64] ;  /* 0x0000003a08087981 */ /* 0x000ea2000c1e1b00 */
[----:B------:R-:W-:-:S04]  /*bf10*/  IADD3 R4, P0, R4, UR4, RZ ;  /* 0x0000000404047c10 */ /* 0x000fc8000ff1e0ff */
[----:B------:R-:W-:-:S06]  /*bf20*/  IADD3.X R5, R5, UR5, RZ, P0, !PT ;  /* 0x0000000505057c10 */ /* 0x000fcc00087fe4ff */
[----:B------:R-:W2:Y:S04]  /*bf30*/  LDG.E.64 R4, desc[UR58][R4.64] ;  /* 0x0000003a04047981 */ /* 0x000ea8000c1e1b00 */
[----:B---3--:R-:W-:Y:S04]  /*bf40*/  STS.64 [UR28], R12 ;  /* 0x0000000cff007988 */ /* 0x008fe80008000a1c */
[----:B----4-:R-:W-:Y:S04]  /*bf50*/  STS.64 [UR32], R10 ;  /* 0x0000000aff007988 */ /* 0x010fe80008000a20 */
[----:B------:R-:W3:Y:S01]  /*bf60*/  LDS R14, [UR28+0x1c] ;  /* 0x00001c1cff0e7984 */ /* 0x000ee20008000800 */
[----:B--2---:R-:W-:-:S04]  /*bf70*/  SHF.L.U64.HI R24, R8, 0x1, R9 ;  /* 0x0000000108187819 */ /* 0x004fc80000010209 */
[----:B------:R-:W-:-:S04]  /*bf80*/  LOP3.LUT R24, R24, 0x1fffffff, RZ, 0xc0, !PT ;  /* 0x1fffffff18187812 */ /* 0x000fc800078ec0ff */
[----:B------:R-:W-:-:S04]  /*bf90*/  SHF.R.U32.HI R9, RZ, 0x4, R24 ;  /* 0x00000004ff097819 */ /* 0x000fc80000011618 */
[----:B---3--:R-:W-:Y:S02]  /*bfa0*/  LOP3.LUT R9, R14, 0xf, R9, 0xb8, !PT ;  /* 0x0000000f0e097812 */ /* 0x008fe400078eb809 */
[----:B------:R1:W2:Y:S04]  /*bfb0*/  LDG.E R14, desc[UR58][R2.64+0x4] ;  /* 0x0000043a020e7981 */ /* 0x0002a8000c1e1900 */
[----:B------:R-:W-:Y:S04]  /*bfc0*/  STS [UR28+0x1c], R9 ;  /* 0x00001c09ff007988 */ /* 0x000fe8000800081c */
[----:B------:R-:W3:Y:S02]  /*bfd0*/  LDS R18, [UR28+0x1c] ;  /* 0x00001c1cff127984 */ /* 0x000ee40008000800 */
[----:B---3--:R-:W-:-:S05]  /*bfe0*/  LOP3.LUT R18, R18, 0xf0, RZ, 0xb8, !PT ;  /* 0x000000f012127812 */ /* 0x008fca00078eb8ff */
[----:B------:R-:W-:Y:S04]  /*bff0*/  STS [UR28+0x1c], R18 ;  /* 0x00001c12ff007988 */ /* 0x000fe8000800081c */
[----:B------:R-:W3:Y:S01]  /*c000*/  LDS R13, [UR28+0x1c] ;  /* 0x00001c1cff0d7984 */ /* 0x000ee20008000800 */
[----:B------:R-:W-:-:S05]  /*c010*/  IMAD.U32 R12, RZ, RZ, UR28 ;  /* 0x0000001cff0c7e24 */ /* 0x000fca000f8e00ff */
[----:B------:R-:W-:Y:S02]  /*c020*/  SHF.R.U64 R12, R12, 0x4, RZ ;  /* 0x000000040c0c7819 */ /* 0x000fe400000012ff */
[----:B---3--:R-:W-:-:S05]  /*c030*/  LOP3.LUT R13, R13, 0xf00, RZ, 0xb8, !PT ;  /* 0x00000f000d0d7812 */ /* 0x008fca00078eb8ff */
[----:B------:R-:W-:Y:S04]  /*c040*/  STS.64 [UR28+0x18], R12 ;  /* 0x0000180cff007988 */ /* 0x000fe80008000a1c */
[----:B------:R-:W1:Y:S01]  /*c050*/  LDS R25, [UR28+0x1c] ;  /* 0x00001c1cff197984 */ /* 0x000e620008000800 */
[----:B------:R-:W-:Y:S01]  /*c060*/  IMAD.SHL.U32 R23, R8, 0x2, RZ ;  /* 0x0000000208177824 */ /* 0x000fe200078e00ff */
[----:B------:R-:W-:-:S04]  /*c070*/  CS2R R10, SRZ ;  /* 0x00000000000a7805 */ /* 0x000fc8000001ff00 */
[----:B------:R-:W-:Y:S01]  /*c080*/  LOP3.LUT R23, R23, 0xfffffffe, RZ, 0xc0, !PT ;  /* 0xfffffffe17177812 */ /* 0x000fe200078ec0ff */
[----:B-----5:R-:W-:Y:S02]  /*c090*/  VIADD R8, R36, 0xffffffff ;  /* 0xffffffff24087836 */ /* 0x020fe40000000000 */
[----:B------:R-:W-:Y:S01]  /*c0a0*/  VIADD R9, R15, 0xffffffff ;  /* 0xffffffff0f097836 */ /* 0x000fe20000000000 */
[----:B------:R-:W-:Y:S01]  /*c0b0*/  SHF.R.U64 R23, R23, 0x4, R24 ;  /* 0x0000000417177819 */ /* 0x000fe20000001218 */
[----:B------:R-:W-:Y:S04]  /*c0c0*/  STS [UR28+0x10], R12 ;  /* 0x0000100cff007988 */ /* 0x000fe8000800081c */
[----:B------:R-:W-:Y:S04]  /*c0d0*/  STS [UR28+0x14], R12 ;  /* 0x0000140cff007988 */ /* 0x000fe8000800081c */
[----:B------:R-:W-:Y:S04]  /*c0e0*/  STS.128 [UR28+0x20], R8 ;  /* 0x00002008ff007988 */ /* 0x000fe80008000c1c */
[----:B------:R-:W-:Y:S04]  /*c0f0*/  STS [UR28+0xc], R23 ;  /* 0x00000c17ff007988 */ /* 0x000fe8000800081c */
[----:B------:R-:W-:Y:S01]  /*c100*/  STS [UR28+0x30], RZ ;  /* 0x000030ffff007988 */ /* 0x000fe2000800081c */
[----:B-1----:R-:W-:-:S05]  /*c110*/  LOP3.LUT R2, R25, 0xf000, RZ, 0xb8, !PT ;  /* 0x0000f00019027812 */ /* 0x002fca00078eb8ff */
[----:B------:R-:W-:Y:S04]  /*c120*/  STS [UR28+0x1c], R2 ;  /* 0x00001c02ff007988 */ /* 0x000fe8000800081c */
[----:B------:R-:W1:Y:S01]  /*c130*/  LDS R3, [UR32+0x1c] ;  /* 0x00001c20ff037984 */ /* 0x000e620008000800 */
[----:B------:R-:W-:-:S04]  /*c140*/  SHF.L.U64.HI R24, R4, 0x1, R5 ;  /* 0x0000000104187819 */ /* 0x000fc80000010205 */
[----:B------:R-:W-:-:S04]  /*c150*/  LOP3.LUT R24, R24, 0x1fffffff, RZ, 0xc0, !PT ;  /* 0x1fffffff18187812 */ /* 0x000fc800078ec0ff */
[----:B------:R-:W-:-:S04]  /*c160*/  SHF.R.U32.HI R18, RZ, 0x4, R24 ;  /* 0x00000004ff127819 */ /* 0x000fc80000011618 */
[----:B-1----:R-:W-:-:S05]  /*c170*/  LOP3.LUT R5, R3, 0xf, R18, 0xb8, !PT ;  /* 0x0000000f03057812 */ /* 0x002fca00078eb812 */
[----:B------:R-:W-:Y:S04]  /*c180*/  STS [UR32+0x1c], R5 ;  /* 0x00001c05ff007988 */ /* 0x000fe80008000820 */
[----:B------:R-:W1:Y:S02]  /*c190*/  LDS R3, [UR32+0x1c] ;  /* 0x00001c20ff037984 */ /* 0x000e640008000800 */
[----:B-1----:R-:W-:-:S05]  /*c1a0*/  LOP3.LUT R9, R3, 0xf0, RZ, 0xb8, !PT ;  /* 0x000000f003097812 */ /* 0x002fca00078eb8ff */
[----:B------:R-:W-:Y:S04]  /*c1b0*/  STS [UR32+0x1c], R9 ;  /* 0x00001c09ff007988 */ /* 0x000fe80008000820 */
[----:B------:R-:W1:Y:S01]  /*c1c0*/  LDS R3, [UR32+0x1c] ;  /* 0x00001c20ff037984 */ /* 0x000e620008000800 */
[----:B------:R-:W-:-:S05]  /*c1d0*/  IMAD.U32 R2, RZ, RZ, UR32 ;  /* 0x00000020ff027e24 */ /* 0x000fca000f8e00ff */
[----:B------:R-:W-:Y:S02]  /*c1e0*/  SHF.R.U64 R2, R2, 0x4, RZ ;  /* 0x0000000402027819 */ /* 0x000fe400000012ff */
[----:B-1----:R-:W-:-:S05]  /*c1f0*/  LOP3.LUT R3, R3, 0xf00, RZ, 0xb8, !PT ;  /* 0x00000f0003037812 */ /* 0x002fca00078eb8ff */
[----:B------:R-:W-:Y:S04]  /*c200*/  STS.64 [UR32+0x18], R2 ;  /* 0x00001802ff007988 */ /* 0x000fe80008000a20 */
[----:B------:R-:W1:Y:S01]  /*c210*/  LDS R12, [UR32+0x1c] ;  /* 0x00001c20ff0c7984 */ /* 0x000e620008000800 */
[----:B------:R-:W-:-:S04]  /*c220*/  SHF.L.U32 R4, R4, 0x1, RZ ;  /* 0x0000000104047819 */ /* 0x000fc800000006ff */
[----:B------:R-:W-:Y:S01]  /*c230*/  LOP3.LUT R5, R4, 0xfffffffe, RZ, 0xc0, !PT ;  /* 0xfffffffe04057812 */ /* 0x000fe200078ec0ff */
[----:B--2---:R-:W-:-:S03]  /*c240*/  VIADD R9, R14, 0xffffffff ;  /* 0xffffffff0e097836 */ /* 0x004fc60000000000 */
[----:B------:R-:W-:Y:S01]  /*c250*/  SHF.R.U64 R5, R5, 0x4, R24 ;  /* 0x0000000405057819 */ /* 0x000fe20000001218 */
[----:B------:R2:W-:Y:S04]  /*c260*/  STS [UR32+0x10], R2 ;  /* 0x00001002ff007988 */ /* 0x0005e80008000820 */
[----:B------:R2:W-:Y:S04]  /*c270*/  STS.128 [UR32+0x20], R8 ;  /* 0x00002008ff007988 */ /* 0x0005e80008000c20 */
[----:B------:R2:W-:Y:S04]  /*c280*/  STS [UR32+0xc], R5 ;  /* 0x00000c05ff007988 */ /* 0x0005e80008000820 */
[----:B------:R2:W-:Y:S04]  /*c290*/  STS [UR32+0x14], R2 ;  /* 0x00001402ff007988 */ /* 0x0005e80008000820 */
[----:B------:R-:W-:Y:S01]  /*c2a0*/  STS [UR32+0x30], RZ ;  /* 0x000030ffff007988 */ /* 0x000fe20008000820 */
[----:B-1----:R-:W-:-:S05]  /*c2b0*/  LOP3.LUT R4, R12, 0xf000, RZ, 0xb8, !PT ;  /* 0x0000f0000c047812 */ /* 0x002fca00078eb8ff */
[----:B------:R2:W-:Y:S02]  /*c2c0*/  STS [UR32+0x1c], R4 ;  /* 0x00001c04ff007988 */ /* 0x0005e40008000820 */
.L_x_218:
[----:B------:R-:W-:Y:S05]  /*c2d0*/  BSYNC B1 ;  /* 0x0000000000017941 */ /* 0x000fea0003800000 */
.L_x_217:
[----:B------:R-:W-:-:S03]  /*c2e0*/  UMOV UR4, 0xffffffff ;  /* 0xffffffff00047882 */ /* 0x000fc60000000000 */
[----:B------:R-:W-:Y:S05]  /*c2f0*/  BRA.DIV UR4, `(.L_x_219) ;  /* 0x00000032046c7947 */ /* 0x000fea000b800000 */
[----:B------:R-:W-:Y:S01]  /*c300*/  ELECT P6, URZ, PT ;  /* 0x00000000003f782f */ /* 0x000fe200038c0000 */
[----:B------:R-:W-:-:S12]  /*c310*/  NOP ;  /* 0x0000000000007918 */ /* 0x000fd80000000000 */
.L_x_300:
[----:B-12---:R-:W1:Y:S02]  /*c320*/  S2R R2, SR_LANEID ;  /* 0x0000000000027919 */ /* 0x006e640000000000 */
[----:B-1----:R-:W-:-:S05]  /*c330*/  IMAD.SHL.U32 R8, R2, 0x4, RZ ;  /* 0x0000000402087824 */ /* 0x002fca00078e00ff */
[----:B------:R1:W2:Y:S01]  /*c340*/  LDS R9, [R8+UR28] ;  /* 0x0000001c08097984 */ /* 0x0002a20008000800 */
[C---:B------:R-:W-:Y:S02]  /*c350*/  IADD3 R4, P0, R8.reuse, UR16, RZ ;  /* 0x0000001008047c10 */ /* 0x040fe4000ff1e0ff */
[----:B------:R-:W-:Y:S01]  /*c360*/  IADD3 R2, P2, R8, UR18, RZ ;  /* 0x0000001208027c10 */ /* 0x000fe2000ff5e0ff */
[----:B------:R1:W3:Y:S01]  /*c370*/  LDS R11, [R8+UR28+0x80] ;  /* 0x0000801c080b7984 */ /* 0x0002e20008000800 */
[----:B------:R-:W-:Y:S11]  /*c380*/  @!P6 BRA `(.L_x_220) ;  /* 0x000000000008e947 */ /* 0x000ff60003800000 */
[----:B------:R0:W-:Y:S01]  /*c390*/  UTMACMDFLUSH ;  /* 0x00000000000079b7 */ /* 0x0001e20000000000 */
[----:B------:R-:W-:-:S04]  /*c3a0*/  DEPBAR.LE SB0, 0x0 ;  /* 0x000080000000791a */ /* 0x000fc80000000000 */
.L_x_220:
[----:B------:R-:W-:Y:S01]  /*c3b0*/  IMAD.X R5, RZ, RZ, UR17, P0 ;  /* 0x00000011ff057e24 */ /* 0x000fe200080e06ff */
[----:B------:R-:W-:Y:S05]  /*c3c0*/  WARPSYNC.ALL ;  /* 0x0000000000007948 */ /* 0x000fea0003800000 */
[----:B------:R-:W-:Y:S01]  /*c3d0*/  IMAD.X R3, RZ, RZ, UR19, P2 ;  /* 0x00000013ff037e24 */ /* 0x000fe200090e06ff */
[----:B--2---:R2:W5:Y:S04]  /*c3e0*/  ATOMG.E.EXCH.STRONG.GPU PT, RZ, [R4], R9 ;  /* 0x0000000904ff73a8 */ /* 0x00456800041ee100 */
[----:B---3--:R2:W5:Y:S01]  /*c3f0*/  ATOMG.E.EXCH.STRONG.GPU PT, RZ, [R2], R11 ;  /* 0x0000000b02ff73a8 */ /* 0x00856200041ee100 */
[----:B------:R-:W-:-:S07]  /*c400*/  IMAD.MOV.U32 R18, RZ, RZ, R6 ;  /* 0x000000ffff127224 */ /* 0x000fce00078e0006 */
.L_x_215:
[----:B------:R-:W-:Y:S01]  /*c410*/  ISETP.NE.AND P2, PT, R7, RZ, PT ;  /* 0x000000ff0700720c */ /* 0x000fe20003f45270 */
[----:B------:R-:W-:Y:S01]  /*c420*/  VIADD R21, R21, 0x1 ;  /* 0x0000000115157836 */ /* 0x000fe20000000000 */
[----:B--2---:R-:W-:Y:S02]  /*c430*/  SEL R3, RZ, 0x1, !P1 ;  /* 0x00000001ff037807 */ /* 0x004fe40004800000 */
[----:B-1----:R-:W-:Y:S02]  /*c440*/  PRMT R2, RZ, 0x7610, R2 ;  /* 0x00007610ff027816 */ /* 0x002fe40000000002 */
[----:B------:R-:W-:-:S04]  /*c450*/  ISETP.NE.AND P0, PT, R21, 0x8, PT ;  /* 0x000000081500780c */ /* 0x000fc80003f05270 */
[----:B------:R-:W-:Y:S02]  /*c460*/  SEL R5, RZ, 0x1, P0 ;  /* 0x00000001ff057807 */ /* 0x000fe40000000000 */
[----:B------:R-:W-:Y:S02]  /*c470*/  SEL R21, R21, RZ, P0 ;  /* 0x000000ff15157207 */ /* 0x000fe40000000000 */
[----:B------:R-:W-:Y:S01]  /*c480*/  LOP3.LUT R22, R22, R5, RZ, 0x3c, !PT ;  /* 0x0000000516167212 */ /* 0x000fe200078e3cff */
[----:B------:R-:W-:Y:S06]  /*c490*/  @P2 BRA `(.L_x_221) ;  /* 0xfffffff000582947 */ /* 0x000fec000383ffff */
[----:B------:R-:W-:Y:S05]  /*c4a0*/  BSYNC B0 ;  /* 0x0000000000007941 */ /* 0x000fea0003800000 */
.L_x_202:
[----:B------:R-:W-:-:S03]  /*c4b0*/  UMOV UR4, 0xffffffff ;  /* 0xffffffff00047882 */ /* 0x000fc60000000000 */
[----:B------:R-:W-:Y:S05]  /*c4c0*/  BRA.DIV UR4, `(.L_x_222) ;  /* 0x0000003204287947 */ /* 0x000fea000b800000 */
[----:B-----5:R-:W-:-:S13]  /*c4d0*/  ELECT P6, URZ, PT ;  /* 0x00000000003f782f */ /* 0x020fda00038c0000 */
.L_x_303:
[----:B------:R-:W-:Y:S04]  /*c4e0*/  BSSY B0, `(.L_x_223) ;  /* 0x0000018000007945 */ /* 0x000fe80003800000 */
[----:B------:R-:W-:Y:S05]  /*c4f0*/  @!P6 BRA `(.L_x_224) ;  /* 0x000000000058e947 */ /* 0x000fea0003800000 */
[----:B------:R-:W-:-:S04]  /*c500*/  ULOP3.LUT UR4, UR53, 0x2, URZ, 0xfc, !UPT ;  /* 0x0000000235047892 */ /* 0x000fc8000f8efc3f */
[----:B------:R-:W-:-:S06]  /*c510*/  UISETP.NE.AND UP0, UPT, UR4, 0x3, UPT ;  /* 0x000000030400788c */ /* 0x000fcc000bf05270 */
[----:B------:R-:W-:-:S13]  /*c520*/  PLOP3.LUT P0, PT, PT, PT, UP0, 0x80, 0x0 ;  /* 0x000000000000781c */ /* 0x000fda0003f0f008 */
[----:B------:R-:W-:Y:S05]  /*c530*/  @!P0 BRA `(.L_x_225) ;  /* 0x0000000000048947 */ /* 0x000fea0003800000 */
[----:B------:R-:W-:Y:S01]  /*c540*/  BPT.TRAP 0x1 ;  /* 0x000000040000795c */ /* 0x000fe20000300000 */
.L_x_225:
[----:B------:R-:W-:Y:S01]  /*c550*/  IMAD.U32 R3, RZ, RZ, UR22 ;  /* 0x00000016ff037e24 */ /* 0x000fe2000f8e00ff */
[----:B------:R-:W-:-:S03]  /*c560*/  SHF.L.U32 R2, R20, 0x1f, RZ ;  /* 0x0000001f14027819 */ /* 0x000fc600000006ff */
[----:B------:R-:W-:-:S04]  /*c570*/  VIADD R3, R3, 0x38490 ;  /* 0x0003849003037836 */ /* 0x000fc80000000000 */
[C---:B------:R-:W-:Y:S02]  /*c580*/  IMAD R7, R0.reuse, 0x8, R3 ;  /* 0x0000000800077824 */ /* 0x040fe400078e0203 */
[----:B------:R-:W-:Y:S02]  /*c590*/  VIADD R0, R0, 0x1 ;  /* 0x0000000100007836 */ /* 0x000fe40000000000 */
[----:B------:R-:W1:Y:S03]  /*c5a0*/  SYNCS.PHASECHK.TRANS64.TRYWAIT P0, [R7+URZ], R2 ;  /* 0x00000002070075a7 */ /* 0x000e66000800017f */
[----:B------:R-:W-:-:S04]  /*c5b0*/  ISETP.NE.AND P1, PT, R0, 0x2, PT ;  /* 0x000000020000780c */ /* 0x000fc80003f25270 */
[----:B------:R-:W-:Y:S02]  /*c5c0*/  SEL R5, RZ, 0x1, P1 ;  /* 0x00000001ff057807 */ /* 0x000fe40000800000 */
[----:B------:R-:W-:Y:S02]  /*c5d0*/  SEL R0, R0, RZ, P1 ;  /* 0x000000ff00007207 */ /* 0x000fe40000800000 */
[----:B------:R-:W-:Y:S01]  /*c5e0*/  LOP3.LUT R5, R20, R5, RZ, 0x3c, !PT ;  /* 0x0000000514057212 */ /* 0x000fe200078e3cff */
[----:B-1----:R-:W-:Y:S06]  /*c5f0*/  @!P0 BRA `(.L_x_226) ;  /* 0x0000002c00fc8947 */ /* 0x002fec0003800000 */
.L_x_304:
[----:B------:R-:W-:Y:S01]  /*c600*/  IMAD R3, R0, 0x8, R3 ;  /* 0x0000000800037824 */ /* 0x000fe200078e0203 */
[----:B------:R-:W-:-:S07]  /*c610*/  SHF.L.U32 R0, R5, 0x1f, RZ ;  /* 0x0000001f05007819 */ /* 0x000fce00000006ff */
.L_x_227:
[----:B--2---:R2:W3:Y:S02]  /*c620*/  SYNCS.PHASECHK.TRANS64.TRYWAIT P0, [R3+URZ], R0 ;  /* 0x00000000030075a7 */ /* 0x0044e4000800017f */
[----:B---3--:R-:W-:Y:S05]  /*c630*/  @!P0 NANOSLEEP.SYNCS 0x989680 ;  /* 0x009896800000895d */ /* 0x008fea0003900000 */
[----:B------:R-:W3:Y:S02]  /*c640*/  @!P0 SYNCS.PHASECHK.TRANS64 P0, [R3+URZ], R0 ;  /* 0x00000000030085a7 */ /* 0x000ee4000800007f */
[----:B---3--:R-:W-:Y:S05]  /*c650*/  @!P0 BRA `(.L_x_227) ;  /* 0xfffffffc00f08947 */ /* 0x008fea000383ffff */
.L_x_224:
[----:B------:R-:W-:Y:S05]  /*c660*/  BSYNC B0 ;  /* 0x0000000000007941 */ /* 0x000fea0003800000 */
.L_x_223:
[----:B------:R-:W-:Y:S05]  /*c670*/  EXIT ;  /* 0x000000000000794d */ /* 0x000fea0003800000 */
.L_x_115:
[----:B------:R-:W-:Y:S01]  /*c680*/  PLOP3.LUT P1, PT, PT, PT, UP3, 0x80, 0x0 ;  /* 0x000000000000781c */ /* 0x000fe20003f2f038 */
[----:B------:R-:W-:Y:S01]  /*c690*/  ULDC UR19, c[0x0][0x14] ;  /* 0x0000050000137ab9 */ /* 0x000fe20000000800 */
[----:B------:R-:W-:Y:S01]  /*c6a0*/  ULDC UR20, c[0x0][0x10] ;  /* 0x0000040000147ab9 */ /* 0x000fe20000000800 */
[----:B------:R-:W-:Y:S01]  /*c6b0*/  ULDC.64 UR12, c[0x0][0x8c8] ;  /* 0x00023200000c7ab9 */ /* 0x000fe20000000a00 */
[----:B------:R-:W-:Y:S01]  /*c6c0*/  P2R R0, PR, RZ, 0x2 ;  /* 0x00000002ff007803 */ /* 0x000fe20000000000 */
[----:B------:R-:W-:Y:S01]  /*c6d0*/  UIMAD.WIDE.U32 UR20, UR41, UR20, URZ ;  /* 0x00000014291472a5 */ /* 0x000fe2000f8e003f */
[----:B------:R-:W-:Y:S01]  /*c6e0*/  IMAD.MOV.U32 R16, RZ, RZ, RZ ;  /* 0x000000ffff107224 */ /* 0x000fe200078e00ff */
[----:B------:R-:W-:Y:S01]  /*c6f0*/  ULDC.64 UR14, c[0x0][0x8e0] ;  /* 0x00023800000e7ab9 */ /* 0x000fe20000000a00 */
[----:B------:R-:W-:Y:S01]  /*c700*/  ULDC UR24, c[0x0][0x904] ;  /* 0x0002410000187ab9 */ /* 0x000fe20000000800 */
[----:B------:R-:W-:Y:S01]  /*c710*/  UMOV UR22, 0xffffffff ;  /* 0xffffffff00167882 */ /* 0x000fe20000000000 */
[----:B------:R-:W-:-:S02]  /*c720*/  UIADD3 UR11, UP1, UR12, -0x1, URZ ;  /* 0xffffffff0c0b7890 */ /* 0x000fc4000ff3e03f */
[----:B------:R-:W-:Y:S01]  /*c730*/  UIADD3 UR12, UP2, UR14, -0x1, URZ ;  /* 0xffffffff0e0c7890 */ /* 0x000fe2000ff5e03f */
[----:B------:R-:W1:Y:S01]  /*c740*/  @P1 S2R R0, SR_CTAID.Y ;  /* 0x0000000000001919 */ /* 0x000e620000002600 */
[----:B------:R-:W-:Y:S02]  /*c750*/  USHF.L.U32 UR25, UR22, UR24, URZ ;  /* 0x0000001816197299 */ /* 0x000fe4000800063f */
[----:B------:R-:W-:Y:S02]  /*c760*/  UIMAD.WIDE.U32 UR22, UR20, UR19, URZ ;  /* 0x00000013141672a5 */ /* 0x000fe4000f8e003f */
[----:B------:R-:W-:Y:S01]  /*c770*/  UIMAD UR21, UR21, UR19, URZ ;  /* 0x00000013151572a4 */ /* 0x000fe2000f8e023f */
[----:B------:R-:W-:Y:S01]  /*c780*/  ULDC UR18, c[0x0][0x8a8] ;  /* 0x00022a0000127ab9 */ /* 0x000fe20000000800 */
[----:B------:R-:W-:Y:S01]  /*c790*/  UMOV UR26, 0x1 ;  /* 0x00000001001a7882 */ /* 0x000fe20000000000 */
[----:B------:R-:W-:Y:S02]  /*c7a0*/  UIADD3.X UR14, UR15, -0x1, URZ, UP2, !UPT ;  /* 0xffffffff0f0e7890 */ /* 0x000fe400097fe43f */
[----:B------:R-:W-:-:S02]  /*c7b0*/  UIADD3.X UR13, UR13, -0x1, URZ, UP1, !UPT ;  /* 0xffffffff0d0d7890 */ /* 0x000fc40008ffe43f */
[----:B------:R-:W-:Y:S02]  /*c7c0*/  ULOP3.LUT UR15, UR54, 0x2, URZ, 0xfc, !UPT ;  /* 0x00000002360f7892 */ /* 0x000fe4000f8efc3f */
[----:B------:R-:W-:Y:S02]  /*c7d0*/  UIADD3 UR16, UR8, -0x1, URZ ;  /* 0xffffffff08107890 */ /* 0x000fe4000fffe03f */
[----:B------:R-:W-:Y:S02]  /*c7e0*/  UIADD3 UR17, UR7, -0x1, URZ ;  /* 0xffffffff07117890 */ /* 0x000fe4000fffe03f */
[----:B------:R-:W-:Y:S02]  /*c7f0*/  UIADD3 UR18, UR18, -0x1, URZ ;  /* 0xffffffff12127890 */ /* 0x000fe4000fffe03f */
[----:B------:R-:W-:Y:S02]  /*c800*/  USHF.L.U32 UR19, UR26, UR24, URZ ;  /* 0x000000181a137299 */ /* 0x000fe4000800063f */
[----:B------:R-:W-:-:S02]  /*c810*/  ULOP3.LUT UR20, URZ, UR25, URZ, 0x33, !UPT ;  /* 0x000000193f147292 */ /* 0x000fc4000f8e333f */
[----:B------:R-:W-:Y:S01]  /*c820*/  UIADD3 UR21, UR23, UR21, URZ ;  /* 0x0000001517157290 */ /* 0x000fe2000fffe03f */
[----:B-1----:R-:W-:Y:S02]  /*c830*/  @P1 R2UR UR40, R0 ;  /* 0x00000000002812ca */ /* 0x002fe400000e0000 */
[----:B------:R-:W-:-:S13]  /*c840*/  MOV R0, 0x1 ;  /* 0x0000000100007802 */ /* 0x000fda0000000f00 */
.L_x_248:
[----:B------:R-:W1:Y:S01]  /*c850*/  LDC.64 R2, c[0x0][0x8f8] ;  /* 0x00023e00ff027b82 */ /* 0x000e620000000a00 */
[----:B------:R-:W-:Y:S01]  /*c860*/  UIADD3 UR10, UP1, UR10, UR22, URZ ;  /* 0x000000160a0a7290 */ /* 0x000fe2000ff3e03f */
[----:B------:R-:W-:Y:S01]  /*c870*/  ISETP.NE.AND P2, PT, R21, RZ, PT ;  /* 0x000000ff1500720c */ /* 0x000fe20003f45270 */
[----:B------:R-:W-:Y:S01]  /*c880*/  UMOV UR24, 0xffffffff ;  /* 0xffffffff00187882 */ /* 0x000fe20000000000 */
[----:B------:R-:W-:Y:S01]  /*c890*/  UMOV UR25, 0xffffffff ;  /* 0xffffffff00197882 */ /* 0x000fe20000000000 */
[----:B------:R-:W-:Y:S01]  /*c8a0*/  UIADD3.X UR9, UR9, UR21, URZ, UP1, !UPT ;  /* 0x0000001509097290 */ /* 0x000fe20008ffe43f */
[----:B------:R-:W-:Y:S01]  /*c8b0*/  IMAD.MOV.U32 R15, RZ, RZ, RZ ;  /* 0x000000ffff0f7224 */ /* 0x000fe200078e00ff */
[----:B------:R-:W-:Y:S01]  /*c8c0*/  UMOV UR26, 0xffffffff ;  /* 0xffffffff001a7882 */ /* 0x000fe20000000000 */
[----:B-1----:R-:W-:-:S03]  /*c8d0*/  ISETP.LE.U32.AND P1, PT, R2, UR10, PT ;  /* 0x0000000a02007c0c */ /* 0x002fc6000bf23070 */
[----:B------:R-:W-:-:S05]  /*c8e0*/  IMAD.U32 R2, RZ, RZ, UR9 ;  /* 0x00000009ff027e24 */ /* 0x000fca000f8e00ff */
[----:B------:R-:W-:-:S13]  /*c8f0*/  ISETP.GE.U32.AND.EX P1, PT, R2, R3, PT, P1 ;  /* 0x000000030200720c */ /* 0x000fda0003f26110 */
[----:B---345:R-:W-:Y:S05]  /*c900*/  @P2 BRA P1, `(.L_x_228) ;  /* 0x0000001800402947 */ /* 0x038fea0000800000 */
[----:B------:R-:W-:-:S04]  /*c910*/  IADD3 R2, P2, R6, UR5, RZ ;  /* 0x0000000506027c10 */ /* 0x000fc8000ff5e0ff */
[----:B------:R-:W-:Y:S02]  /*c920*/  ISETP.GT.U32.AND P1, PT, R2, UR10, PT ;  /* 0x0000000a02007c0c */ /* 0x000fe4000bf24070 */
[----:B------:R-:W-:-:S04]  /*c930*/  IADD3.X R2, R7, UR4, RZ, P2, !PT ;  /* 0x0000000407027c10 */ /* 0x000fc800097fe4ff */
[----:B------:R-:W-:-:S13]  /*c940*/  ISETP.GT.U32.AND.EX P1, PT, R2, UR9, PT, P1 ;  /* 0x0000000902007c0c */ /* 0x000fda000bf24110 */
[----:B------:R-:W-:Y:S05]  /*c950*/  @P1 BRA `(.L_x_229) ;  /* 0x0000001400201947 */ /* 0x000fea0003800000 */
[----:B------:R-:W-:Y:S01]  /*c960*/  VIADD R12, R9, UR6 ;  /* 0x00000006090c7c36 */ /* 0x000fe20008000000 */
[----:B------:R-:W-:Y:S01]  /*c970*/  ULDC UR24, c[0x0][0x910] ;  /* 0x0002440000187ab9 */ /* 0x000fe20000000800 */
[----:B------:R-:W-:Y:S02]  /*c980*/  IMAD.MOV.U32 R23, RZ, RZ, R8 ;  /* 0x000000ffff177224 */ /* 0x000fe400078e0008 */
[----:B------:R-:W-:Y:S02]  /*c990*/  VIADD R13, R12, 0x20 ;  /* 0x000000200c0d7836 */ /* 0x000fe40000000000 */
[----:B------:R-:W-:-:S03]  /*c9a0*/  IMAD.MOV.U32 R14, RZ, RZ, R10 ;  /* 0x000000ffff0e7224 */ /* 0x000fc600078e000a */
[----:B------:R-:W-:-:S13]  /*c9b0*/  ISETP.GE.AND P1, PT, R13, UR24, PT ;  /* 0x000000180d007c0c */ /* 0x000fda000bf26270 */
[----:B------:R-:W1:Y:S01]  /*c9c0*/  @!P1 LDC.64 R2, c[0x0][0x918] ;  /* 0x00024600ff029b82 */ /* 0x000e620000000a00 */
[----:B------:R-:W-:Y:S01]  /*c9d0*/  @!P1 VIADD R7, R12, 0x20 ;  /* 0x000000200c079836 */ /* 0x000fe20000000000 */
[----:B------:R-:W-:Y:S01]  /*c9e0*/  BSSY B0, `(.L_x_230) ;  /* 0x0000064000007945 */ /* 0x000fe20003800000 */
[----:B------:R-:W-:Y:S02]  /*c9f0*/  IMAD.MOV.U32 R6, RZ, RZ, 0x7fffffff ;  /* 0x7fffffffff067424 */ /* 0x000fe400078e00ff */
[----:B-1----:R-:W-:-:S05]  /*ca00*/  @!P1 IMAD.WIDE R2, R7, 0xc, R2 ;  /* 0x0000000c07029825 */ /* 0x002fca00078e0202 */
[----:B------:R1:W5:Y:S04]  /*ca10*/  @!P1 LDG.E R8, desc[UR58][R2.64] ;  /* 0x0000003a02089981 */ /* 0x000368000c1e1900 */
[----:B------:R1:W5:Y:S01]  /*ca20*/  @!P1 LDG.E R10, desc[UR58][R2.64+0x4] ;  /* 0x0000043a020a9981 */ /* 0x000362000c1e1900 */
[----:B------:R-:W-:Y:S01]  /*ca30*/  ISETP.GE.AND P1, PT, R12, UR24, PT ;  /* 0x000000180c007c0c */ /* 0x000fe2000bf26270 */
[----:B------:R-:W-:-:S12]  /*ca40*/  IMAD.MOV.U32 R7, RZ, RZ, RZ ;  /* 0x000000ffff077224 */ /* 0x000fd800078e00ff */
[----:B-1----:R-:W-:Y:S05]  /*ca50*/  @P1 BRA `(.L_x_231) ;  /* 0x0000000400701947 */ /* 0x002fea0003800000 */
[----:B------:R-:W-:Y:S01]  /*ca60*/  IABS R7, R20 ;  /* 0x0000001400077213 */ /* 0x000fe20000000000 */
[----:B------:R-:W-:Y:S01]  /*ca70*/  ULDC UR25, c[0x0][0x8f0] ;  /* 0x00023c0000197ab9 */ /* 0x000fe20000000800 */
[----:B------:R-:W-:Y:S02]  /*ca80*/  IABS R6, R11 ;  /* 0x0000000b00067213 */ /* 0x000fe40000000000 */
[----:B------:R-:W1:Y:S01]  /*ca90*/  I2F.RP R3, R7 ;  /* 0x0000000700037306 */ /* 0x000e620000209400 */
[----:B------:R-:W-:Y:S02]  /*caa0*/  PLOP3.LUT P3, PT, PT, PT, UP0, 0x80, 0x0 ;  /* 0x000000000000781c */ /* 0x000fe40003f6f008 */
[C---:B------:R-:W-:Y:S02]  /*cab0*/  IADD3 R22, P2, R14.reuse, UR12, RZ ;  /* 0x0000000c0e167c10 */ /* 0x040fe4000ff5e0ff */
[C---:B------:R-:W-:Y:S02]  /*cac0*/  IADD3 R19, P1, R23.reuse, UR11, RZ ;  /* 0x0000000b17137c10 */ /* 0x040fe4000ff3e0ff */
[----:B------:R-:W-:Y:S01]  /*cad0*/  LEA.HI.X.SX32 R25, R14, UR14, 0x1, P2 ;  /* 0x0000000e0e197c11 */ /* 0x000fe200090f0eff */
[----:B------:R-:W3:Y:S01]  /*cae0*/  I2F.RP R2, R6 ;  /* 0x0000000600027306 */ /* 0x000ee20000209400 */
[----:B------:R-:W-:-:S07]  /*caf0*/  LEA.HI.X.SX32 R24, R23, UR13, 0x1, P1 ;  /* 0x0000000d17187c11 */ /* 0x000fce00088f0eff */
[----:B-1----:R-:W1:Y:S08]  /*cb00*/  MUFU.RCP R3, R3 ;  /* 0x0000000300037308 */ /* 0x002e700000001000 */
[----:B---3--:R-:W3:Y:S01]  /*cb10*/  MUFU.RCP R2, R2 ;  /* 0x0000000200027308 */ /* 0x008ee20000001000 */
[----:B-1----:R-:W-:-:S07]  /*cb20*/  VIADD R17, R3, 0xffffffe ;  /* 0x0ffffffe03117836 */ /* 0x002fce0000000000 */
[----:B------:R-:W1:Y:S01]  /*cb30*/  F2I.FTZ.U32.TRUNC.NTZ R17, R17 ;  /* 0x0000001100117305 */ /* 0x000e62000021f000 */
[----:B---3--:R-:W-:-:S07]  /*cb40*/  IADD3 R15, R2, 0xffffffe, RZ ;  /* 0x0ffffffe020f7810 */ /* 0x008fce0007ffe0ff */
[----:B------:R-:W3:Y:S01]  /*cb50*/  F2I.FTZ.U32.TRUNC.NTZ R15, R15 ;  /* 0x0000000f000f7305 */ /* 0x000ee2000021f000 */
[----:B-1----:R-:W-:Y:S02]  /*cb60*/  IMAD.MOV R18, RZ, RZ, -R17 ;  /* 0x000000ffff127224 */ /* 0x002fe400078e0a11 */
[----:B---3--:R-:W-:Y:S01]  /*cb70*/  IMAD.MOV R14, RZ, RZ, -R15 ;  /* 0x000000ffff0e7224 */ /* 0x008fe200078e0a0f */
[----:B------:R-:W-:Y:S06]  /*cb80*/  @!P3 BRA `(.L_x_232) ;  /* 0x000000000034b947 */ /* 0x000fec0003800000 */
[----:B------:R-:W-:Y:S01]  /*cb90*/  ULDC UR6, c[0x0][0x8dc] ;  /* 0x0002370000067ab9 */ /* 0x000fe20000000800 */
[----:B------:R-:W-:Y:S01]  /*cba0*/  ULDC.64 UR26, c[0x0][0x8d0] ;  /* 0x00023400001a7ab9 */ /* 0x000fe20000000a00 */
[----:B------:R-:W-:-:S05]  /*cbb0*/  IADD3 R3, P1, R19, UR6, RZ ;  /* 0x0000000613037c10 */ /* 0x000fca000ff3e0ff */
[----:B------:R-:W-:-:S04]  /*cbc0*/  IMAD.X R19, RZ, RZ, R24, P1 ;  /* 0x000000ffff137224 */ /* 0x000fc800008e0618 */
[----:B------:R-:W-:-:S04]  /*cbd0*/  IMAD.WIDE.U32 R4, R19, UR26, RZ ;  /* 0x0000001a13047c25 */ /* 0x000fc8000f8e00ff */
[----:B------:R-:W-:-:S04]  /*cbe0*/  IMAD.WIDE.U32 R4, P1, R3, UR27, R4 ;  /* 0x0000001b03047c25 */ /* 0x000fc8000f820004 */
[----:B------:R-:W-:-:S04]  /*cbf0*/  IMAD.WIDE.U32 R2, R3, UR26, RZ ;  /* 0x0000001a03027c25 */ /* 0x000fc8000f8e00ff */
[----:B------:R-:W-:Y:S01]  /*cc00*/  IMAD.MOV.U32 R2, RZ, RZ, R5 ;  /* 0x000000ffff027224 */ /* 0x000fe200078e0005 */
[----:B------:R-:W-:Y:S01]  /*cc10*/  IADD3 RZ, P2, R3, R4, RZ ;  /* 0x0000000403ff7210 */ /* 0x000fe20007f5e0ff */
[----:B------:R-:W-:-:S04]  /*cc20*/  IMAD.X R3, RZ, RZ, RZ, P1 ;  /* 0x000000ffff037224 */ /* 0x000fc800008e06ff */
[----:B------:R-:W-:-:S04]  /*cc30*/  IMAD.WIDE.U32.X R2, R19, UR27, R2, P2 ;  /* 0x0000001b13027c25 */ /* 0x000fc800090e0402 */
[----:B------:R-:W-:Y:S02]  /*cc40*/  IMAD.MOV.U32 R19, RZ, RZ, R2 ;  /* 0x000000ffff137224 */ /* 0x000fe400078e0002 */
[----:B------:R-:W-:-:S07]  /*cc50*/  IMAD.MOV.U32 R24, RZ, RZ, R3 ;  /* 0x000000ffff187224 */ /* 0x000fce00078e0003 */
.L_x_232:
[----:B------:R-:W-:Y:S05]  /*cc60*/  @!P0 BRA `(.L_x_233) ;  /* 0x0000000000348947 */ /* 0x000fea0003800000 */
        /* <DEDUP_REMOVED lines=11> */
[----:B------:R-:W-:Y:S01]  /*cd20*/  IMAD.MOV.U32 R22, RZ, RZ, R2 ;  /* 0x000000ffff167224 */ /* 0x000fe200078e0002 */
[----:B------:R-:W-:-:S07]  /*cd30*/  MOV R25, R3 ;  /* 0x0000000300197202 */ /* 0x000fce0000000f00 */
.L_x_233:
[----:B------:R-:W-:Y:S01]  /*cd40*/  IMAD R18, R18, R7, RZ ;  /* 0x0000000712127224 */ /* 0x000fe200078e02ff */
[----:B------:R-:W-:Y:S01]  /*cd50*/  ULDC UR6, c[0x0][0x8d8] ;  /* 0x0002360000067ab9 */ /* 0x000fe20000000800 */
[----:B------:R-:W-:Y:S01]  /*cd60*/  IMAD.MOV.U32 R2, RZ, RZ, RZ ;  /* 0x000000ffff027224 */ /* 0x000fe200078e00ff */
[----:B------:R-:W-:Y:S01]  /*cd70*/  SHF.R.U64 R22, R22, UR25, R25 ;  /* 0x0000001916167c19 */ /* 0x000fe20008001219 */
[----:B------:R-:W-:Y:S01]  /*cd80*/  IMAD.MOV.U32 R3, RZ, RZ, R17 ;  /* 0x000000ffff037224 */ /* 0x000fe200078e0011 */
[----:B------:R-:W-:Y:S01]  /*cd90*/  SHF.R.U64 R19, R19, UR6, R24 ;  /* 0x0000000613137c19 */ /* 0x000fe20008001218 */
[----:B------:R-:W-:Y:S01]  /*cda0*/  IMAD R4, R14, R6, RZ ;  /* 0x000000060e047224 */ /* 0x000fe200078e02ff */
[----:B------:R-:W-:Y:S01]  /*cdb0*/  PLOP3.LUT P5, PT, PT, PT, UP3, 0x80, 0x0 ;  /* 0x000000000000781c */ /* 0x000fe20003faf038 */
[----:B------:R-:W-:Y:S01]  /*cdc0*/  IMAD.HI.U32 R23, R17, R18, R2 ;  /* 0x0000001211177227 */ /* 0x000fe200078e0002 */
[----:B------:R-:W-:-:S03]  /*cdd0*/  IABS R17, R20 ;  /* 0x0000001400117213 */ /* 0x000fc60000000000 */
[----:B------:R-:W-:Y:S02]  /*cde0*/  IMAD.MOV.U32 R3, RZ, RZ, R15 ;  /* 0x000000ffff037224 */ /* 0x000fe400078e000f */
[----:B------:R-:W-:Y:S02]  /*cdf0*/  VIADD R14, R19, UR16 ;  /* 0x00000010130e7c36 */ /* 0x000fe40008000000 */
[----:B------:R-:W-:Y:S01]  /*ce00*/  IMAD.HI.U32 R2, R15, R4, R2 ;  /* 0x000000040f027227 */ /* 0x000fe200078e0002 */
[----:B------:R-:W-:Y:S02]  /*ce10*/  IABS R3, R11 ;  /* 0x0000000b00037213 */ /* 0x000fe40000000000 */
[----:B------:R-:W-:Y:S01]  /*ce20*/  IABS R5, R14 ;  /* 0x0000000e00057213 */ /* 0x000fe20000000000 */
[----:B------:R-:W-:Y:S02]  /*ce30*/  VIADD R15, R22, UR17 ;  /* 0x00000011160f7c36 */ /* 0x000fe40008000000 */
[----:B------:R-:W-:-:S02]  /*ce40*/  IMAD.MOV R18, RZ, RZ, -R17 ;  /* 0x000000ffff127224 */ /* 0x000fc400078e0a11 */
[----:B------:R-:W-:Y:S01]  /*ce50*/  IMAD.MOV R17, RZ, RZ, -R3 ;  /* 0x000000ffff117224 */ /* 0x000fe200078e0a03 */
[----:B------:R-:W-:Y:S01]  /*ce60*/  IABS R4, R15 ;  /* 0x0000000f00047213 */ /* 0x000fe20000000000 */
[----:B------:R-:W-:-:S04]  /*ce70*/  IMAD.HI.U32 R2, R2, R5, RZ ;  /* 0x0000000502027227 */ /* 0x000fc800078e00ff */
[----:B------:R-:W-:-:S04]  /*ce80*/  IMAD.HI.U32 R3, R23, R4, RZ ;  /* 0x0000000417037227 */ /* 0x000fc800078e00ff */
[----:B------:R-:W-:Y:S02]  /*ce90*/  IMAD R4, R3, R18, R4 ;  /* 0x0000001203047224 */ /* 0x000fe400078e0204 */
[----:B------:R-:W-:-:S03]  /*cea0*/  IMAD R3, R2, R17, R5 ;  /* 0x0000001102037224 */ /* 0x000fc600078e0205 */
[----:B------:R-:W-:Y:S02]  /*ceb0*/  ISETP.GT.U32.AND P2, PT, R7, R4, PT ;  /* 0x000000040700720c */ /* 0x000fe40003f44070 */
[----:B------:R-:W-:-:S11]  /*cec0*/  ISETP.GT.U32.AND P1, PT, R6, R3, PT ;  /* 0x000000030600720c */ /* 0x000fd60003f24070 */
[----:B------:R-:W-:Y:S01]  /*ced0*/  @!P2 IMAD.IADD R4, R4, 0x1, -R7 ;  /* 0x000000010404a824 */ /* 0x000fe200078e0a07 */
[----:B------:R-:W-:Y:S01]  /*cee0*/  ISETP.GE.AND P2, PT, R15, RZ, PT ;  /* 0x000000ff0f00720c */ /* 0x000fe20003f46270 */
[----:B------:R-:W-:Y:S01]  /*cef0*/  @!P1 IMAD.IADD R3, R3, 0x1, -R6 ;  /* 0x0000000103039824 */ /* 0x000fe200078e0a06 */
[----:B------:R-:W-:Y:S02]  /*cf00*/  ISETP.GE.AND P1, PT, R14, RZ, PT ;  /* 0x000000ff0e00720c */ /* 0x000fe40003f26270 */
[----:B------:R-:W-:Y:S02]  /*cf10*/  ISETP.GT.U32.AND P4, PT, R7, R4, PT ;  /* 0x000000040700720c */ /* 0x000fe40003f84070 */
[----:B------:R-:W-:-:S11]  /*cf20*/  ISETP.GT.U32.AND P3, PT, R6, R3, PT ;  /* 0x000000030600720c */ /* 0x000fd60003f64070 */
[----:B------:R-:W-:Y:S01]  /*cf30*/  @!P4 IMAD.IADD R4, R4, 0x1, -R7 ;  /* 0x000000010404c824 */ /* 0x000fe200078e0a07 */
[----:B------:R-:W-:Y:S01]  /*cf40*/  ISETP.NE.AND P4, PT, RZ, UR7, PT ;  /* 0x00000007ff007c0c */ /* 0x000fe2000bf85270 */
[----:B------:R-:W-:Y:S01]  /*cf50*/  @!P3 IMAD.IADD R3, R3, 0x1, -R6 ;  /* 0x000000010303b824 */ /* 0x000fe200078e0a06 */
[----:B------:R-:W-:Y:S02]  /*cf60*/  ISETP.NE.AND P3, PT, RZ, UR8, PT ;  /* 0x00000008ff007c0c */ /* 0x000fe4000bf65270 */
[----:B------:R-:W-:Y:S01]  /*cf70*/  @!P2 IADD3 R4, -R4, RZ, RZ ;  /* 0x000000ff0404a210 */ /* 0x000fe20007ffe1ff */
[----:B------:R-:W-:-:S08]  /*cf80*/  @!P1 IMAD.MOV R3, RZ, RZ, -R3 ;  /* 0x000000ffff039224 */ /* 0x000fd000078e0a03 */
[----:B------:R-:W-:Y:S02]  /*cf90*/  @!P4 LOP3.LUT R4, RZ, UR7, RZ, 0x33, !PT ;  /* 0x00000007ff04cc12 */ /* 0x000fe4000f8e33ff */
[----:B------:R-:W-:-:S03]  /*cfa0*/  @!P3 LOP3.LUT R3, RZ, UR8, RZ, 0x33, !PT ;  /* 0x00000008ff03bc12 */ /* 0x000fc6000f8e33ff */
[----:B------:R-:W-:Y:S02]  /*cfb0*/  IMAD.IADD R4, R15, 0x1, -R4 ;  /* 0x000000010f047824 */ /* 0x000fe400078e0a04 */
[----:B------:R-:W-:-:S04]  /*cfc0*/  IMAD.IADD R3, R14, 0x1, -R3 ;  /* 0x000000010e037824 */ /* 0x000fc800078e0a03 */
[----:B------:R-:W-:Y:S01]  /*cfd0*/  IMAD R6, R3, R4, RZ ;  /* 0x0000000403067224 */ /* 0x000fe200078e02ff */
[----:B------:R-:W-:-:S04]  /*cfe0*/  SEL R2, R4, R3, !P5 ;  /* 0x0000000304027207 */ /* 0x000fc80006800000 */
[--C-:B------:R-:W-:Y:S01]  /*cff0*/  SHF.R.S32.HI R5, RZ, 0x1f, R2.reuse ;  /* 0x0000001fff057819 */ /* 0x100fe20000011402 */
[----:B------:R-:W-:Y:S01]  /*d000*/  IMAD.MOV.U32 R4, RZ, RZ, R2 ;  /* 0x000000ffff047224 */ /* 0x000fe200078e0002 */
[----:B------:R-:W-:-:S07]  /*d010*/  SHF.R.S32.HI R7, RZ, 0x1f, R6 ;  /* 0x0000001fff077819 */ /* 0x000fce0000011406 */
.L_x_231:
[----:B--2---:R-:W-:Y:S05]  /*d020*/  BSYNC B0 ;  /* 0x0000000000007941 */ /* 0x004fea0003800000 */
.L_x_230:
[----:B------:R-:W1:Y:S01]  /*d030*/  SHFL.UP PT, R3, R6, 0x1, RZ ;  /* 0x0420000006037989 */ /* 0x000e6200000e00ff */
[----:B------:R-:W-:-:S03]  /*d040*/  ISETP.NE.AND P1, PT, R9, RZ, PT ;  /* 0x000000ff0900720c */ /* 0x000fc60003f25270 */
[----:B------:R-:W2:Y:S01]  /*d050*/  SHFL.UP PT, R2, R7, 0x1, RZ ;  /* 0x0420000007027989 */ /* 0x000ea200000e00ff */
[----:B-1----:R-:W-:Y:S02]  /*d060*/  SEL R3, R3, RZ, P1 ;  /* 0x000000ff03037207 */ /* 0x002fe40000800000 */
[----:B--2---:R-:W-:Y:S02]  /*d070*/  SEL R2, R2, RZ, P1 ;  /* 0x000000ff02027207 */ /* 0x004fe40000800000 */
[----:B------:R-:W-:-:S05]  /*d080*/  IADD3 R18, P2, R3, R6, RZ ;  /* 0x0000000603127210 */ /* 0x000fca0007f5e0ff */
[----:B------:R-:W-:Y:S01]  /*d090*/  IMAD.X R15, R2, 0x1, R7, P2 ;  /* 0x00000001020f7824 */ /* 0x000fe200010e0607 */
[----:B------:R-:W1:Y:S01]  /*d0a0*/  SHFL.UP PT, R3, R18, 0x2, RZ ;  /* 0x0440000012037989 */ /* 0x000e6200000e00ff */
[----:B------:R-:W-:-:S03]  /*d0b0*/  ISETP.GE.U32.AND P2, PT, R9, 0x2, PT ;  /* 0x000000020900780c */ /* 0x000fc60003f46070 */
[----:B------:R-:W2:Y:S01]  /*d0c0*/  SHFL.UP PT, R2, R15, 0x2, RZ ;  /* 0x044000000f027989 */ /* 0x000ea200000e00ff */
[----:B-1----:R-:W-:-:S04]  /*d0d0*/  SEL R3, R3, RZ, P2 ;  /* 0x000000ff03037207 */ /* 0x002fc80001000000 */
[----:B------:R-:W-:Y:S02]  /*d0e0*/  IADD3 R14, P3, R3, R18, RZ ;  /* 0x00000012030e7210 */ /* 0x000fe40007f7e0ff */
[----:B--2---:R-:W-:-:S03]  /*d0f0*/  SEL R2, R2, RZ, P2 ;  /* 0x000000ff02027207 */ /* 0x004fc60001000000 */
[----:B------:R-:W1:Y:S02]  /*d100*/  SHFL.UP PT, R3, R14, 0x4, RZ ;  /* 0x048000000e037989 */ /* 0x000e6400000e00ff */
[----:B------:R-:W-:Y:S01]  /*d110*/  IMAD.X R17, R2, 0x1, R15, P3 ;  /* 0x0000000102117824 */ /* 0x000fe200018e060f */
[----:B------:R-:W-:-:S04]  /*d120*/  ISETP.GE.U32.AND P3, PT, R9, 0x4, PT ;  /* 0x000000040900780c */ /* 0x000fc80003f66070 */
        /* <DEDUP_REMOVED lines=17> */
[----:B--2---:R-:W-:-:S05]  /*d240*/  SEL R2, R2, RZ, P5 ;  /* 0x000000ff02027207 */ /* 0x004fca0002800000 */
[----:B------:R-:W-:Y:S01]  /*d250*/  IMAD.X R22, R2, 0x1, R17, P6 ;  /* 0x0000000102167824 */ /* 0x000fe200030e0611 */
[----:B------:R-:W-:-:S04]  /*d260*/  IADD3 R2, P6, R15, UR5, RZ ;  /* 0x000000050f027c10 */ /* 0x000fc8000ffde0ff */
[----:B------:R-:W-:Y:S02]  /*d270*/  IADD3.X R3, R22, UR4, RZ, P6, !PT ;  /* 0x0000000416037c10 */ /* 0x000fe4000b7fe4ff */
[----:B------:R-:W-:-:S04]  /*d280*/  ISETP.GT.U32.AND P6, PT, R2, UR10, PT ;  /* 0x0000000a02007c0c */ /* 0x000fc8000bfc4070 */
[----:B------:R-:W-:-:S13]  /*d290*/  ISETP.GT.U32.AND.EX P6, PT, R3, UR9, PT, P6 ;  /* 0x0000000903007c0c */ /* 0x000fda000bfc4160 */
[----:B------:R-:W-:-:S04]  /*d2a0*/  VOTE.ANY R14, PT, P6 ;  /* 0x00000000000e7806 */ /* 0x000fc800030e0100 */
[----:B------:R-:W-:-:S13]  /*d2b0*/  ISETP.NE.AND P6, PT, R14, RZ, PT ;  /* 0x000000ff0e00720c */ /* 0x000fda0003fc5270 */
[----:B------:R-:W-:Y:S05]  /*d2c0*/  @P6 BRA `(.L_x_234) ;  /* 0x0000000800746947 */ /* 0x000fea0003800000 */
[----:B------:R-:W-:Y:S01]  /*d2d0*/  IMAD.MOV.U32 R17, RZ, RZ, R2 ;  /* 0x000000ffff117224 */ /* 0x000fe200078e0002 */
[----:B------:R-:W-:Y:S01]  /*d2e0*/  ULDC UR24, c[0x0][0x910] ;  /* 0x0002440000187ab9 */ /* 0x000fe20000000800 */
[----:B------:R-:W-:Y:S01]  /*d2f0*/  IMAD.MOV.U32 R19, RZ, RZ, R3 ;  /* 0x000000ffff137224 */ /* 0x000fe200078e0003 */
[----:B------:R-:W-:Y:S01]  /*d300*/  ULDC UR25, c[0x0][0x8f4] ;  /* 0x00023d0000197ab9 */ /* 0x000fe20000000800 */
[----:B------:R-:W-:Y:S01]  /*d310*/  ULDC UR6, c[0x0][0x8dc] ;  /* 0x0002370000067ab9 */ /* 0x000fe20000000800 */
[----:B------:R-:W-:Y:S01]  /*d320*/  ULDC UR30, c[0x0][0x8d8] ;  /* 0x00023600001e7ab9 */ /* 0x000fe20000000800 */
[----:B------:R-:W-:Y:S01]  /*d330*/  ULDC UR31, c[0x0][0x8f0] ;  /* 0x00023c00001f7ab9 */ /* 0x000fe20000000800 */
[----:B------:R-:W-:Y:S01]  /*d340*/  ULDC.64 UR26, c[0x0][0x8d0] ;  /* 0x00023400001a7ab9 */ /* 0x000fe20000000a00 */
[----:B------:R-:W-:-:S05]  /*d350*/  ULDC.64 UR28, c[0x0][0x8e8] ;  /* 0x00023a00001c7ab9 */ /* 0x000fca0000000a00 */
.L_x_239:
[----:B------:R-:W-:Y:S01]  /*d360*/  MOV R12, R13 ;  /* 0x0000000d000c7202 */ /* 0x000fe20000000f00 */
[----:B------:R-:W-:Y:S02]  /*d370*/  VIADD R13, R13, 0x20 ;  /* 0x000000200d0d7836 */ /* 0x000fe40000000000 */
[----:B-----5:R-:W-:Y:S02]  /*d380*/  IMAD.MOV.U32 R14, RZ, RZ, R8 ;  /* 0x000000ffff0e7224 */ /* 0x020fe400078e0008 */
[----:B------:R-:W-:Y:S01]  /*d390*/  IMAD.MOV.U32 R15, RZ, RZ, R10 ;  /* 0x000000ffff0f7224 */ /* 0x000fe200078e000a */
[----:B------:R-:W-:-:S13]  /*d3a0*/  ISETP.GE.AND P6, PT, R13, UR24, PT ;  /* 0x000000180d007c0c */ /* 0x000fda000bfc6270 */
[----:B------:R-:W1:Y:S01]  /*d3b0*/  @!P6 LDC.64 R2, c[0x0][0x918] ;  /* 0x00024600ff02eb82 */ /* 0x000e620000000a00 */
[----:B------:R-:W2:Y:S01]  /*d3c0*/  SHFL.IDX PT, R19, R19, 0x1f, 0x1f ;  /* 0x03e01f0013137f89 */ /* 0x000ea200000e0000 */
[----:B------:R-:W-:-:S03]  /*d3d0*/  @!P6 VIADD R7, R12, 0x20 ;  /* 0x000000200c07e836 */ /* 0x000fc60000000000 */
[----:B------:R-:W3:Y:S01]  /*d3e0*/  SHFL.IDX PT, R17, R17, 0x1f, 0x1f ;  /* 0x03e01f0011117f89 */ /* 0x000ee200000e0000 */
[----:B------:R-:W-:Y:S01]  /*d3f0*/  BSSY B0, `(.L_x_235) ;  /* 0x0000063000007945 */ /* 0x000fe20003800000 */
[----:B-1----:R-:W-:-:S05]  /*d400*/  @!P6 IMAD.WIDE R2, R7, 0xc, R2 ;  /* 0x0000000c0702e825 */ /* 0x002fca00078e0202 */
[----:B------:R1:W5:Y:S04]  /*d410*/  @!P6 LDG.E R8, desc[UR58][R2.64] ;  /* 0x0000003a0208e981 */ /* 0x000368000c1e1900 */
[----:B------:R1:W5:Y:S01]  /*d420*/  @!P6 LDG.E R10, desc[UR58][R2.64+0x4] ;  /* 0x0000043a020ae981 */ /* 0x000362000c1e1900 */
[----:B------:R-:W-:Y:S01]  /*d430*/  ISETP.GE.AND P6, PT, R12, UR24, PT ;  /* 0x000000180c007c0c */ /* 0x000fe2000bfc6270 */
[----:B------:R-:W-:Y:S01]  /*d440*/  IMAD.MOV.U32 R6, RZ, RZ, 0x7fffffff ;  /* 0x7fffffffff067424 */ /* 0x000fe200078e00ff */
[----:B--2---:R-:W-:Y:S01]  /*d450*/  R2UR UR4, R19 ;  /* 0x00000000130472ca */ /* 0x004fe200000e0000 */
[----:B------:R-:W-:Y:S01]  /*d460*/  IMAD.MOV.U32 R7, RZ, RZ, RZ ;  /* 0x000000ffff077224 */ /* 0x000fe200078e00ff */
[----:B---3--:R-:W-:-:S09]  /*d470*/  R2UR UR5, R17 ;  /* 0x00000000110572ca */ /* 0x008fd200000e0000 */
[----:B-1----:R-:W-:Y:S06]  /*d480*/  @P6 BRA `(.L_x_236) ;  /* 0x0000000400646947 */ /* 0x002fec0003800000 */
[----:B------:R-:W-:-:S04]  /*d490*/  IADD3 R17, P6, R14, UR11, RZ ;  /* 0x0000000b0e117c10 */ /* 0x000fc8000ffde0ff */
[----:B------:R-:W-:Y:S02]  /*d4a0*/  LEA.HI.X.SX32 R22, R14, UR13, 0x1, P6 ;  /* 0x0000000d0e167c11 */ /* 0x000fe4000b0f0eff */
[----:B------:R-:W-:Y:S02]  /*d4b0*/  IABS R14, R20 ;  /* 0x00000014000e7213 */ /* 0x000fe40000000000 */
[C---:B------:R-:W-:Y:S02]  /*d4c0*/  IADD3 R19, P6, R15.reuse, UR12, RZ ;  /* 0x0000000c0f137c10 */ /* 0x040fe4000ffde0ff */
[----:B------:R-:W1:Y:S02]  /*d4d0*/  I2F.RP R2, R14 ;  /* 0x0000000e00027306 */ /* 0x000e640000209400 */
[----:B------:R-:W-:Y:S02]  /*d4e0*/  LEA.HI.X.SX32 R24, R15, UR14, 0x1, P6 ;  /* 0x0000000e0f187c11 */ /* 0x000fe4000b0f0eff */
[----:B------:R-:W-:-:S04]  /*d4f0*/  PLOP3.LUT P6, PT, PT, PT, UP0, 0x80, 0x0 ;  /* 0x000000000000781c */ /* 0x000fc80003fcf008 */
[----:B-1----:R-:W1:Y:S02]  /*d500*/  MUFU.RCP R2, R2 ;  /* 0x0000000200027308 */ /* 0x002e640000001000 */
[----:B-1----:R-:W-:-:S06]  /*d510*/  VIADD R15, R2, 0xffffffe ;  /* 0x0ffffffe020f7836 */ /* 0x002fcc0000000000 */
[----:B------:R-:W1:Y:S02]  /*d520*/  F2I.FTZ.U32.TRUNC.NTZ R15, R15 ;  /* 0x0000000f000f7305 */ /* 0x000e64000021f000 */
[----:B-1----:R-:W-:Y:S01]  /*d530*/  IMAD.MOV R18, RZ, RZ, -R15 ;  /* 0x000000ffff127224 */ /* 0x002fe200078e0a0f */
[----:B------:R-:W-:Y:S06]  /*d540*/  @!P6 BRA `(.L_x_237) ;  /* 0x00000000002ce947 */ /* 0x000fec0003800000 */
        /* <DEDUP_REMOVED lines=11> */
.L_x_237:
        /* <DEDUP_REMOVED lines=12> */
.L_x_238:
[----:B------:R-:W-:Y:S01]  /*d6c0*/  SHF.R.U64 R4, R19, UR31, R24 ;  /* 0x0000001f13047c19 */ /* 0x000fe20008001218 */
[----:B------:R-:W-:Y:S01]  /*d6d0*/  IMAD R5, R18, R14, RZ ;  /* 0x0000000e12057224 */ /* 0x000fe200078e02ff */
[----:B------:R-:W-:Y:S01]  /*d6e0*/  IABS R2, R20 ;  /* 0x0000001400027213 */ /* 0x000fe20000000000 */
[----:B------:R-:W-:Y:S01]  /*d6f0*/  IMAD.MOV.U32 R3, RZ, RZ, R15 ;  /* 0x000000ffff037224 */ /* 0x000fe200078e000f */
[----:B------:R-:W-:Y:S01]  /*d700*/  SHF.R.U64 R17, R17, UR30, R22 ;  /* 0x0000001e11117c19 */ /* 0x000fe20008001216 */
[----:B------:R-:W-:Y:S01]  /*d710*/  VIADD R4, R4, UR17 ;  /* 0x0000001104047c36 */ /* 0x000fe20008000000 */
[----:B------:R-:W-:Y:S01]  /*d720*/  IABS R19, R11 ;  /* 0x0000000b00137213 */ /* 0x000fe20000000000 */
[----:B------:R-:W-:Y:S02]  /*d730*/  IMAD.MOV R7, RZ, RZ, -R2 ;  /* 0x000000ffff077224 */ /* 0x000fe400078e0a02 */
[----:B------:R-:W-:Y:S01]  /*d740*/  IMAD.MOV.U32 R2, RZ, RZ, RZ ;  /* 0x000000ffff027224 */ /* 0x000fe200078e00ff */
[----:B------:R-:W-:Y:S01]  /*d750*/  IABS R6, R4 ;  /* 0x0000000400067213 */ /* 0x000fe20000000000 */
[----:B------:R-:W-:-:S02]  /*d760*/  VIADD R17, R17, UR16 ;  /* 0x0000001011117c36 */ /* 0x000fc40008000000 */
[----:B------:R-:W-:Y:S01]  /*d770*/  IMAD.HI.U32 R2, R15, R5, R2 ;  /* 0x000000050f027227 */ /* 0x000fe200078e0002 */
[----:B------:R-:W-:Y:S02]  /*d780*/  MOV R3, R7 ;  /* 0x0000000700037202 */ /* 0x000fe40000000f00 */
[----:B------:R-:W-:Y:S01]  /*d790*/  IABS R7, R11 ;  /* 0x0000000b00077213 */ /* 0x000fe20000000000 */
[----:B------:R-:W-:-:S03]  /*d7a0*/  IMAD.MOV.U32 R5, RZ, RZ, R6 ;  /* 0x000000ffff057224 */ /* 0x000fc600078e0006 */
[----:B------:R-:W1:Y:S01]  /*d7b0*/  I2F.RP R6, R7 ;  /* 0x0000000700067306 */ /* 0x000e620000209400 */
[----:B------:R-:W-:-:S04]  /*d7c0*/  IMAD.HI.U32 R2, R2, R5, RZ ;  /* 0x0000000502027227 */ /* 0x000fc800078e00ff */
        /* <DEDUP_REMOVED lines=10> */
[----:B------:R-:W-:-:S04]  /*d870*/  IMAD.HI.U32 R6, R3, R15, R2 ;  /* 0x0000000f03067227 */ /* 0x000fc800078e0002 */
[----:B------:R-:W-:Y:S02]  /*d880*/  IMAD.MOV.U32 R3, RZ, RZ, R18 ;  /* 0x000000ffff037224 */ /* 0x000fe400078e0012 */
        /* <DEDUP_REMOVED lines=11> */
[----:B------:R-:W-:Y:S02]  /*d940*/  @!P6 IADD3 R3, -R3, RZ, RZ ;  /* 0x000000ff0303e210 */ /* 0x000fe40007ffe1ff */
        /* <DEDUP_REMOVED lines=11> */
[----:B------:R-:W-:Y:S02]  /*da00*/  SHF.R.S32.HI R5, RZ, 0x1f, R4 ;  /* 0x0000001fff057819 */ /* 0x000fe40000011404 */
[----:B------:R-:W-:-:S07]  /*da10*/  SHF.R.S32.HI R7, RZ, 0x1f, R6 ;  /* 0x0000001fff077819 */ /* 0x000fce0000011406 */
.L_x_236:
[----:B------:R-:W-:Y:S05]  /*da20*/  BSYNC B0 ;  /* 0x0000000000007941 */ /* 0x000fea0003800000 */
.L_x_235:
        /* <DEDUP_REMOVED lines=30> */
[----:B------:R-:W-:-:S04]  /*dc10*/  IADD3 R17, P6, R2, UR5, RZ ;  /* 0x0000000502117c10 */ /* 0x000fc8000ffde0ff */
[----:B------:R-:W-:Y:S02]  /*dc20*/  IADD3.X R19, R3, UR4, RZ, P6, !PT ;  /* 0x0000000403137c10 */ /* 0x000fe4000b7fe4ff */
[----:B------:R-:W-:-:S04]  /*dc30*/  ISETP.GT.U32.AND P6, PT, R17, UR10, PT ;  /* 0x0000000a11007c0c */ /* 0x000fc8000bfc4070 */
[----:B------:R-:W-:-:S13]  /*dc40*/  ISETP.GT.U32.AND.EX P6, PT, R19, UR9, PT, P6 ;  /* 0x0000000913007c0c */ /* 0x000fda000bfc4160 */
[----:B------:R-:W-:-:S04]  /*dc50*/  VOTE.ANY R14, PT, P6 ;  /* 0x00000000000e7806 */ /* 0x000fc800030e0100 */
[----:B------:R-:W-:-:S13]  /*dc60*/  ISETP.NE.AND P6, PT, R14, RZ, PT ;  /* 0x000000ff0e00720c */ /* 0x000fda0003fc5270 */
[----:B------:R-:W-:Y:S05]  /*dc70*/  @!P6 BRA `(.L_x_239) ;  /* 0xfffffff400b8e947 */ /* 0x000fea000383ffff */
[----:B------:R-:W-:Y:S02]  /*dc80*/  IMAD.MOV.U32 R15, RZ, RZ, R2 ;  /* 0x000000ffff0f7224 */ /* 0x000fe400078e0002 */
[----:B------:R-:W-:-:S07]  /*dc90*/  IMAD.MOV.U32 R22, RZ, RZ, R3 ;  /* 0x000000ffff167224 */ /* 0x000fce00078e0003 */
.L_x_234:
[----:B------:R-:W1:Y:S08]  /*dca0*/  BREV R14, R14 ;  /* 0x0000000e000e7301 */ /* 0x000e700000000000 */
[----:B-1----:R-:W1:Y:S02]  /*dcb0*/  FLO.U32.SH R13, R14 ;  /* 0x0000000e000d7300 */ /* 0x002e6400000e0400 */
[----:B-1----:R-:W1:Y:S02]  /*dcc0*/  SHFL.IDX PT, R12, R12, R13, 0x1f ;  /* 0x00001f0d0c0c7589 */ /* 0x002e6400000e0000 */
[----:B-1----:R-:W-:-:S13]  /*dcd0*/  R2UR UR6, R12 ;  /* 0x000000000c0672ca */ /* 0x002fda00000e0000 */
[----:B------:R-:W-:-:S05]  /*dce0*/  VIADD R17, R9, UR6 ;  /* 0x0000000609117c36 */ /* 0x000fca0008000000 */
[----:B------:R-:W-:-:S13]  /*dcf0*/  ISETP.GE.AND P1, PT, R17, UR24, PT ;  /* 0x0000001811007c0c */ /* 0x000fda000bf26270 */
[----:B------:R-:W1:Y:S02]  /*dd00*/  @!P1 LDC.64 R2, c[0x0][0x918] ;  /* 0x00024600ff029b82 */ /* 0x000e640000000a00 */
[----:B-1----:R-:W-:-:S05]  /*dd10*/  @!P1 IMAD.WIDE R2, R17, 0xc, R2 ;  /* 0x0000000c11029825 */ /* 0x002fca00078e0202 */
[----:B-----5:R1:W5:Y:S04]  /*dd20*/  @!P1 LDG.E R8, desc[UR58][R2.64] ;  /* 0x0000003a02089981 */ /* 0x020368000c1e1900 */
[----:B------:R1:W5:Y:S01]  /*dd30*/  @!P1 LDG.E R10, desc[UR58][R2.64+0x4] ;  /* 0x0000043a020a9981 */ /* 0x000362000c1e1900 */
[----:B------:R-:W-:-:S03]  /*dd40*/  IADD3 R18, P1, P2, R15, UR5, -R6 ;  /* 0x000000050f127c10 */ /* 0x000fc6000fa3e806 */
[----:B------:R-:W-:Y:S01]  /*dd50*/  SHFL.IDX PT, R6, R6, R13, 0x1f ;  /* 0x00001f0d06067589 */ /* 0x000fe200000e0000 */
[----:B------:R-:W-:-:S03]  /*dd60*/  IADD3.X R22, R22, UR4, ~R7, P1, P2 ;  /* 0x0000000416167c10 */ /* 0x000fc60008fe4c07 */
[----:B------:R-:W2:Y:S04]  /*dd70*/  SHFL.IDX PT, R18, R18, R13, 0x1f ;  /* 0x00001f0d12127589 */ /* 0x000ea800000e0000 */
[----:B------:R-:W3:Y:S04]  /*dd80*/  SHFL.IDX PT, R22, R22, R13, 0x1f ;  /* 0x00001f0d16167589 */ /* 0x000ee800000e0000 */
[----:B------:R1:W4:Y:S04]  /*dd90*/  SHFL.IDX PT, R7, R7, R13, 0x1f ;  /* 0x00001f0d07077589 */ /* 0x00032800000e0000 */
[----:B------:R1:W1:Y:S04]  /*dda0*/  SHFL.IDX PT, R5, R5, R13, 0x1f ;  /* 0x00001f0d05057589 */ /* 0x00026800000e0000 */
[----:B------:R1:W1:Y:S01]  /*ddb0*/  SHFL.IDX PT, R4, R4, R13, 0x1f ;  /* 0x00001f0d04047589 */ /* 0x00026200000e0000 */
[----:B--2---:R-:W-:-:S02]  /*ddc0*/  R2UR UR5, R18 ;  /* 0x00000000120572ca */ /* 0x004fc400000e0000 */
[----:B---3--:R-:W-:-:S15]  /*ddd0*/  R2UR UR4, R22 ;  /* 0x00000000160472ca */ /* 0x008fde00000e0000 */
.L_x_229:
[----:B-1----:R-:W1:Y:S01]  /*dde0*/  LDC R2, c[0x0][0x910] ;  /* 0x00024400ff027b82 */ /* 0x002e620000000800 */
[----:B------:R-:W-:Y:S01]  /*ddf0*/  UMOV UR24, 0xffffffff ;  /* 0xffffffff00187882 */ /* 0x000fe20000000000 */
[----:B------:R-:W-:Y:S01]  /*de00*/  UMOV UR25, 0xffffffff ;  /* 0xffffffff00197882 */ /* 0x000fe20000000000 */
[----:B------:R-:W-:Y:S01]  /*de10*/  UMOV UR26, 0xffffffff ;  /* 0xffffffff001a7882 */ /* 0x000fe20000000000 */
[----:B------:R-:W-:Y:S02]  /*de20*/  MOV R15, RZ ;  /* 0x000000ff000f7202 */ /* 0x000fe40000000f00 */
[----:B-1----:R-:W-:-:S13]  /*de30*/  ISETP.LE.AND P1, PT, R2, UR6, PT ;  /* 0x0000000602007c0c */ /* 0x002fda000bf23270 */
[----:B------:R-:W-:Y:S05]  /*de40*/  @P1 BRA `(.L_x_228) ;  /* 0x0000000000f01947 */ /* 0x000fea0003800000 */
[C---:B------:R-:W-:Y:S01]  /*de50*/  R2UR UR24, R4.reuse ;  /* 0x00000000041872ca */ /* 0x040fe200000e0000 */
[----:B------:R-:W-:Y:S01]  /*de60*/  UIADD3 UR30, UP1, -UR5, UR10, URZ ;  /* 0x0000000a051e7290 */ /* 0x000fe2000ff3e13f */
[----:B------:R-:W-:Y:S01]  /*de70*/  R2UR UR25, R5 ;  /* 0x00000000051972ca */ /* 0x000fe200000e0000 */
[----:B------:R-:W-:Y:S01]  /*de80*/  ULDC UR26, c[0x0][0x8c0] ;  /* 0x00023000001a7ab9 */ /* 0x000fe20000000800 */
[----:B------:R-:W-:Y:S01]  /*de90*/  ULDC UR27, c[0x0][0x8b0] ;  /* 0x00022c00001b7ab9 */ /* 0x000fe20000000800 */
[----:B------:R-:W-:Y:S01]  /*dea0*/  ULDC UR28, c[0x0][0x904] ;  /* 0x00024100001c7ab9 */ /* 0x000fe20000000800 */
[----:B------:R-:W-:-:S03]  /*deb0*/  SHF.R.U64 R2, R4, UR27, R5 ;  /* 0x0000001b04027c19 */ /* 0x000fc60008001205 */
[----:B------:R-:W-:Y:S01]  /*dec0*/  UIADD3.X UR24, ~UR4, UR9, URZ, UP1, !UPT ;  /* 0x0000000904187290 */ /* 0x000fe20008ffe53f */
[----:B------:R-:W-:-:S03]  /*ded0*/  R2UR UR32, R2 ;  /* 0x00000000022072ca */ /* 0x000fc600000e0000 */
[----:B------:R-:W-:Y:S02]  /*dee0*/  USHF.R.U32.HI UR31, URZ, UR26, UR24 ;  /* 0x0000001a3f1f7299 */ /* 0x000fe40008011618 */
[----:B------:R-:W-:Y:S02]  /*def0*/  USHF.R.U32.HI UR35, URZ, UR27, UR25 ;  /* 0x0000001b3f237299 */ /* 0x000fe40008011619 */
[----:B------:R-:W-:Y:S02]  /*df00*/  USHF.R.U32.HI UR33, URZ, UR27, UR31 ;  /* 0x0000001b3f217299 */ /* 0x000fe4000801161f */
[----:B------:R-:W-:Y:S02]  /*df10*/  USHF.R.U64 UR30, UR30, UR26, UR24 ;  /* 0x0000001a1e1e7299 */ /* 0x000fe40008001218 */
[----:B------:R-:W-:Y:S02]  /*df20*/  USHF.R.U32.HI UR34, URZ, UR28, UR33 ;  /* 0x0000001c3f227299 */ /* 0x000fe40008011621 */
[----:B------:R-:W-:-:S02]  /*df30*/  USHF.R.U64 UR31, UR30, UR27, UR31 ;  /* 0x0000001b1e1f7299 */ /* 0x000fc4000800121f */
[----:B------:R-:W-:Y:S02]  /*df40*/  ULOP3.LUT UR24, UR34, UR35, URZ, 0xfc, !UPT ;  /* 0x0000002322187292 */ /* 0x000fe4000f8efc3f */
[----:B------:R-:W-:-:S04]  /*df50*/  USHF.R.U64 UR33, UR31, UR28, UR33 ;  /* 0x0000001c1f217299 */ /* 0x000fc80008001221 */
[----:B------:R-:W-:-:S13]  /*df60*/  ISETP.NE.U32.AND P1, PT, RZ, UR24, PT ;  /* 0x00000018ff007c0c */ /* 0x000fda000bf25070 */
[----:B------:R-:W-:Y:S05]  /*df70*/  @!P1 BRA `(.L_x_240) ;  /* 0x0000000000189947 */ /* 0x000fea0003800000 */
[----:B------:R-:W-:-:S07]  /*df80*/  MOV R12, 0xdfa0 ;  /* 0x0000dfa0000c7802 */ /* 0x000fce0000000f00 */
[----:B--2-45:R-:W-:Y:S05]  /*df90*/  CALL.REL.NOINC `(.L_x_241) ;  /* 0x0000001c00447944 */ /* 0x034fea0003c00000 */
[----:B------:R-:W-:-:S04]  /*dfa0*/  UIADD3 UR24, -UR25, URZ, URZ ;  /* 0x0000003f19187290 */ /* 0x000fc8000fffe13f */
[----:B------:R-:W-:-:S03]  /*dfb0*/  UIMAD UR32, UR32, UR24, UR33 ;  /* 0x00000018202072a4 */ /* 0x000fc6000f8e0221 */
[----:B------:R-:W-:Y:S01]  /*dfc0*/  UMOV UR24, UR25 ;  /* 0x0000001900187c82 */ /* 0x000fe20008000000 */
[----:B------:R-:W-:Y:S08]  /*dfd0*/  BRA `(.L_x_242) ;  /* 0x0000000000587947 */ /* 0x000ff00003800000 */
.L_x_240:
[----:B------:R-:W1:Y:S01]  /*dfe0*/  I2F.U32.RP R2, UR32 ;  /* 0x0000002000027d06 */ /* 0x000e620008209000 */
[----:B------:R-:W-:Y:S01]  /*dff0*/  UMOV UR24, URZ ;  /* 0x0000003f00187c82 */ /* 0x000fe20008000000 */
[----:B------:R-:W-:-:S06]  /*e000*/  UISETP.NE.U32.AND UP4, UPT, UR32, URZ, UPT ;  /* 0x0000003f2000728c */ /* 0x000fcc000bf85070 */
[----:B-1----:R-:W1:Y:S02]  /*e010*/  MUFU.RCP R2, R2 ;  /* 0x0000000200027308 */ /* 0x002e640000001000 */
[----:B-1----:R-:W-:-:S06]  /*e020*/  VIADD R3, R2, 0xffffffe ;  /* 0x0ffffffe02037836 */ /* 0x002fcc0000000000 */
[----:B------:R-:W1:Y:S02]  /*e030*/  F2I.FTZ.U32.TRUNC.NTZ R3, R3 ;  /* 0x0000000300037305 */ /* 0x000e64000021f000 */
[----:B-1----:R-:W-:-:S13]  /*e040*/  R2UR UR25, R3 ;  /* 0x00000000031972ca */ /* 0x002fda00000e0000 */
[----:B------:R-:W-:-:S04]  /*e050*/  UIADD3 UR26, URZ, -UR25, URZ ;  /* 0x800000193f1a7290 */ /* 0x000fc8000fffe03f */
[----:B------:R-:W-:-:S04]  /*e060*/  UIMAD UR26, UR26, UR32, URZ ;  /* 0x000000201a1a72a4 */ /* 0x000fc8000f8e023f */
[----:B------:R-:W-:-:S04]  /*e070*/  UIMAD.WIDE.U32 UR24, UR25, UR26, UR24 ;  /* 0x0000001a191872a5 */ /* 0x000fc8000f8e0018 */
[----:B------:R-:W-:-:S04]  /*e080*/  UIMAD.WIDE.U32 UR24, UR25, UR33, URZ ;  /* 0x00000021191872a5 */ /* 0x000fc8000f8e003f */
[----:B------:R-:W-:-:S04]  /*e090*/  UIADD3 UR24, -UR25, URZ, URZ ;  /* 0x0000003f19187290 */ /* 0x000fc8000fffe13f */
[----:B------:R-:W-:-:S04]  /*e0a0*/  UIMAD UR24, UR32, UR24, UR33 ;  /* 0x00000018201872a4 */ /* 0x000fc8000f8e0221 */
[----:B------:R-:W-:-:S11]  /*e0b0*/  UISETP.GE.U32.AND UP1, UPT, UR24, UR32, UPT ;  /* 0x000000201800728c */ /* 0x000fd6000bf26070 */
[----:B------:R-:W-:Y:S02]  /*e0c0*/  @UP1 UIADD3 UR24, UR24, -UR32, URZ ;  /* 0x8000002018181290 */ /* 0x000fe4000fffe03f */
[----:B------:R-:W-:Y:S02]  /*e0d0*/  @UP1 UIADD3 UR25, UR25, 0x1, URZ ;  /* 0x0000000119191890 */ /* 0x000fe4000fffe03f */
[----:B------:R-:W-:-:S11]  /*e0e0*/  UISETP.GE.U32.AND UP2, UPT, UR24, UR32, UPT ;  /* 0x000000201800728c */ /* 0x000fd6000bf46070 */
[----:B------:R-:W-:Y:S02]  /*e0f0*/  @UP2 UIADD3 UR25, UR25, 0x1, URZ ;  /* 0x0000000119192890 */ /* 0x000fe4000fffe03f */
[----:B------:R-:W-:-:S04]  /*e100*/  @!UP4 ULOP3.LUT UR25, URZ, UR32, URZ, 0x33, !UPT ;  /* 0x000000203f19c292 */ /* 0x000fc8000f8e333f */
[----:B------:R-:W-:-:S04]  /*e110*/  UIADD3 UR24, -UR25, URZ, URZ ;  /* 0x0000003f19187290 */ /* 0x000fc8000fffe13f */
[----:B------:R-:W-:-:S03]  /*e120*/  UIMAD UR32, UR32, UR24, UR33 ;  /* 0x00000018202072a4 */ /* 0x000fc6000f8e0221 */
[----:B------:R-:W-:-:S09]  /*e130*/  UMOV UR24, UR25 ;  /* 0x0000001900187c82 */ /* 0x000fd20008000000 */
.L_x_242:
[----:B------:R-:W-:Y:S01]  /*e140*/  ULOP3.LUT UR31, UR31, UR20, URZ, 0xc0, !UPT ;  /* 0x000000141f1f7292 */ /* 0x000fe2000f8ec03f */
[----:B------:R-:W-:Y:S01]  /*e150*/  IMAD.MOV.U32 R15, RZ, RZ, 0x1 ;  /* 0x00000001ff0f7424 */ /* 0x000fe200078e00ff */
[----:B------:R-:W-:Y:S02]  /*e160*/  ULOP3.LUT UR30, UR30, UR18, URZ, 0xc0, !UPT ;  /* 0x000000121e1e7292 */ /* 0x000fe4000f8ec03f */
[----:B------:R-:W-:Y:S01]  /*e170*/  UIMAD UR24, UR19, UR24, UR31 ;  /* 0x00000018131872a4 */ /* 0x000fe2000f8e021f */
[----:B------:R-:W-:Y:S01]  /*e180*/  ULDC UR26, c[0x0][0x8a8] ;  /* 0x00022a00001a7ab9 */ /* 0x000fe20000000800 */
[----:B------:R-:W-:Y:S01]  /*e190*/  ULDC UR25, c[0x0][0x8b8] ;  /* 0x00022e0000197ab9 */ /* 0x000fe20000000800 */
[----:B------:R-:W-:Y:S02]  /*e1a0*/  UIMAD UR30, UR32, UR26, UR30 ;  /* 0x0000001a201e72a4 */ /* 0x000fe4000f8e021e */
[----:B------:R-:W-:Y:S01]  /*e1b0*/  UIMAD UR25, UR24, UR25, UR40 ;  /* 0x00000019181972a4 */ /* 0x000fe2000f8e0228 */
[----:B------:R-:W-:Y:S01]  /*e1c0*/  @UP3 UMOV UR26, UR6 ;  /* 0x00000006001a3c82 */ /* 0x000fe20008000000 */
[----:B------:R-:W-:-:S03]  /*e1d0*/  @!UP3 UMOV UR26, UR6 ;  /* 0x00000006001abc82 */ /* 0x000fc60008000000 */
[----:B------:R-:W-:Y:S02]  /*e1e0*/  @UP3 UMOV UR24, UR30 ;  /* 0x0000001e00183c82 */ /* 0x000fe40008000000 */
[----:B------:R-:W-:Y:S01]  /*e1f0*/  @!UP3 UMOV UR24, UR25 ;  /* 0x000000190018bc82 */ /* 0x000fe20008000000 */
[----:B------:R-:W-:-:S05]  /*e200*/  @!UP3 UMOV UR25, UR30 ;  /* 0x0000001e0019bc82 */ /* 0x000fca0008000000 */
.L_x_228:
[----:B------:R-:W-:-:S06]  /*e210*/  UISETP.NE.AND UP1, UPT, UR15, 0x3, UPT ;  /* 0x000000030f00788c */ /* 0x000fcc000bf25270 */
[----:B------:R-:W-:-:S13]  /*e220*/  PLOP3.LUT P1, PT, PT, PT, UP1, 0x80, 0x0 ;  /* 0x000000000000781c */ /* 0x000fda0003f2f018 */
[----:B------:R-:W-:Y:S05]  /*e230*/  @!P1 BRA `(.L_x_243) ;  /* 0x0000000000049947 */ /* 0x000fea0003800000 */
[----:B--2---:R-:W-:Y:S01]  /*e240*/  BPT.TRAP 0x1 ;  /* 0x000000040000795c */ /* 0x004fe20000300000 */
.L_x_243:
[----:B------:R-:W1:Y:S01]  /*e250*/  S2R R2, SR_CgaCtaId ;  /* 0x0000000000027919 */ /* 0x000e620000008800 */
[----:B------:R-:W-:-:S04]  /*e260*/  MOV R3, 0x400 ;  /* 0x0000040000037802 */ /* 0x000fc80000000f00 */
[----:B-1----:R-:W-:Y:S02]  /*e270*/  LEA R3, R2, R3, 0x18 ;  /* 0x0000000302037211 */ /* 0x002fe400078ec0ff */
[----:B------:R-:W-:-:S03]  /*e280*/  SHF.L.U32 R2, R0, 0x1f, RZ ;  /* 0x0000001f00027819 */ /* 0x000fc600000006ff */
[----:B------:R-:W-:-:S04]  /*e290*/  IMAD R17, R16, 0x8, R3 ;  /* 0x0000000810117824 */ /* 0x000fc800078e0203 */
[----:B------:R-:W1:Y:S02]  /*e2a0*/  SYNCS.PHASECHK.TRANS64.TRYWAIT P2, [R17+URZ+0x38440], R2 ;  /* 0x03844002110075a7 */ /* 0x000e64000804017f */
[----:B-1----:R-:W-:Y:S05]  /*e2b0*/  @!P2 BRA `(.L_x_244) ;  /* 0x0000001000e0a947 */ /* 0x002fea0003800000 */
.L_x_305:
[----:B------:R-:W-:Y:S01]  /*e2c0*/  ELECT P2, URZ, PT ;  /* 0x00000000003f782f */ /* 0x000fe20003840000 */
[----:B------:R-:W-:-:S12]  /*e2d0*/  BSSY B0, `(.L_x_245) ;  /* 0x0000010000007945 */ /* 0x000fd80003800000 */
[----:B------:R-:W-:Y:S05]  /*e2e0*/  @!P2 BRA `(.L_x_246) ;  /* 0x000000000038a947 */ /* 0x000fea0003800000 */
[----:B-1----:R-:W-:Y:S02]  /*e2f0*/  IMAD R2, R16, 0x10, R3 ;  /* 0x0000001010027824 */ /* 0x002fe400078e0203 */
[----:B------:R-:W-:Y:S02]  /*e300*/  IMAD.U32 R14, RZ, RZ, UR26 ;  /* 0x0000001aff0e7e24 */ /* 0x000fe4000f8e00ff */
[----:B------:R-:W-:Y:S02]  /*e310*/  IMAD.U32 R13, RZ, RZ, UR25 ;  /* 0x00000019ff0d7e24 */ /* 0x000fe4000f8e00ff */
[----:B------:R-:W-:-:S05]  /*e320*/  IMAD.U32 R12, RZ, RZ, UR24 ;  /* 0x00000018ff0c7e24 */ /* 0x000fca000f8e00ff */
[----:B------:R1:W-:Y:S01]  /*e330*/  STS.128 [R2+0x384f0], R12 ;  /* 0x0384f00c02007388 */ /* 0x0003e20000000c00 */
[----:B------:R-:W-:Y:S01]  /*e340*/  @!PT LDS RZ, [RZ] ;  /* 0x00000000fffff984 */ /* 0x000fe20000000800 */
[----:B------:R-:W-:Y:S01]  /*e350*/  @!PT LDS RZ, [RZ] ;  /* 0x00000000fffff984 */ /* 0x000fe20000000800 */
[----:B------:R-:W-:Y:S01]  /*e360*/  @!PT LDS RZ, [RZ] ;  /* 0x00000000fffff984 */ /* 0x000fe20000000800 */
[----:B------:R-:W-:Y:S01]  /*e370*/  @!PT LDS RZ, [RZ] ;  /* 0x00000000fffff984 */ /* 0x000fe20000000800 */
[----:B------:R3:W-:Y:S06]  /*e380*/  MEMBAR.ALL.CTA ;  /* 0x0000000000007992 */ /* 0x0007ec0000008000 */
[----:B---3--:R-:W3:Y:S01]  /*e390*/  FENCE.VIEW.ASYNC.S ;  /* 0x00000000000073c6 */ /* 0x008ee20000000000 */
[----:B------:R-:W-:Y:S05]  /*e3a0*/  @!P1 BRA `(.L_x_247) ;  /* 0x0000000000049947 */ /* 0x000fea0003800000 */
[----:B--2---:R-:W-:Y:S01]  /*e3b0*/  BPT.TRAP 0x1 ;  /* 0x000000040000795c */ /* 0x004fe20000300000 */
.L_x_247:
[----:B---3--:R3:W-:Y:S02]  /*e3c0*/  SYNCS.ARRIVE.TRANS64.A1T0 RZ, [R17+URZ+0x38400], RZ ;  /* 0x038400ff11ff79a7 */ /* 0x0087e4000810003f */
.L_x_246:
[----:B--2---:R-:W-:Y:S05]  /*e3d0*/  BSYNC B0 ;  /* 0x0000000000007941 */ /* 0x004fea0003800000 */
.L_x_245:
[----:B------:R-:W-:Y:S01]  /*e3e0*/  ISETP.NE.AND P3, PT, R15, RZ, PT ;  /* 0x000000ff0f00720c */ /* 0x000fe20003f65270 */
[----:B------:R-:W-:-:S05]  /*e3f0*/  VIADD R16, R16, 0x1 ;  /* 0x0000000110107836 */ /* 0x000fca0000000000 */
[----:B------:R-:W-:-:S04]  /*e400*/  ISETP.NE.AND P2, PT, R16, 0x8, PT ;  /* 0x000000081000780c */ /* 0x000fc80003f45270 */
[----:B-1----:R-:W-:Y:S02]  /*e410*/  SEL R13, RZ, 0x1, P2 ;  /* 0x00000001ff0d7807 */ /* 0x002fe40001000000 */
[----:B------:R-:W-:Y:S02]  /*e420*/  SEL R16, R16, RZ, P2 ;  /* 0x000000ff10107207 */ /* 0x000fe40001000000 */
[----:B------:R-:W-:Y:S01]  /*e430*/  LOP3.LUT R0, R0, R13, RZ, 0x3c, !PT ;  /* 0x0000000d00007212 */ /* 0x000fe200078e3cff */
[----:B------:R-:W-:Y:S06]  /*e440*/  @P3 BRA `(.L_x_248) ;  /* 0xffffffe400003947 */ /* 0x000fec000383ffff */
[----:B------:R-:W-:Y:S05]  /*e450*/  @!P1 BRA `(.L_x_249) ;  /* 0x0000000000049947 */ /* 0x000fea0003800000 */
[----:B------:R-:W-:Y:S01]  /*e460*/  BPT.TRAP 0x1 ;  /* 0x000000040000795c */ /* 0x000fe20000300000 */
.L_x_249:
[----:B------:R-:W-:Y:S01]  /*e470*/  IMAD R5, R16, 0x8, R3 ;  /* 0x0000000810057824 */ /* 0x000fe200078e0203 */
[----:B------:R-:W-:-:S04]  /*e480*/  SHF.L.U32 R2, R0, 0x1f, RZ ;  /* 0x0000001f00027819 */ /* 0x000fc800000006ff */
[----:B------:R-:W1:Y:S02]  /*e490*/  SYNCS.PHASECHK.TRANS64.TRYWAIT P0, [R5+URZ+0x38440], R2 ;  /* 0x03844002050075a7 */ /* 0x000e64000800017f */
[----:B-1----:R-:W-:Y:S05]  /*e4a0*/  @!P0 BRA `(.L_x_250) ;  /* 0x0000001000788947 */ /* 0x002fea0003800000 */
.L_x_306:
[----:B------:R-:W-:Y:S05]  /*e4b0*/  @!P1 BRA `(.L_x_251) ;  /* 0x0000000000049947 */ /* 0x000fea0003800000 */
[----:B------:R-:W-:Y:S01]  /*e4c0*/  BPT.TRAP 0x1 ;  /* 0x000000040000795c */ /* 0x000fe20000300000 */
.L_x_251:
[----:B------:R-:W-:-:S05]  /*e4d0*/  VIADD R16, R16, 0x1 ;  /* 0x0000000110107836 */ /* 0x000fca0000000000 */
[----:B------:R-:W-:-:S04]  /*e4e0*/  ISETP.NE.AND P0, PT, R16, 0x8, PT ;  /* 0x000000081000780c */ /* 0x000fc80003f05270 */
[----:B-1----:R-:W-:Y:S02]  /*e4f0*/  SEL R5, RZ, 0x1, P0 ;  /* 0x00000001ff057807 */ /* 0x002fe40000000000 */
[----:B------:R-:W-:Y:S02]  /*e500*/  SEL R16, R16, RZ, P0 ;  /* 0x000000ff10107207 */ /* 0x000fe40000000000 */
[----:B------:R-:W-:-:S03]  /*e510*/  LOP3.LUT R5, R0, R5, RZ, 0x3c, !PT ;  /* 0x0000000500057212 */ /* 0x000fc600078e3cff */
[----:B----4-:R-:W-:Y:S01]  /*e520*/  IMAD R7, R16, 0x8, R3 ;  /* 0x0000000810077824 */ /* 0x010fe200078e0203 */
[----:B------:R-:W-:-:S04]  /*e530*/  SHF.L.U32 R0, R5, 0x1f, RZ ;  /* 0x0000001f05007819 */ /* 0x000fc800000006ff */
[----:B------:R-:W1:Y:S02]  /*e540*/  SYNCS.PHASECHK.TRANS64.TRYWAIT P0, [R7+URZ+0x38440], R0 ;  /* 0x03844000070075a7 */ /* 0x000e64000800017f */
[----:B-1----:R-:W-:Y:S05]  /*e550*/  @!P0 BRA `(.L_x_252) ;  /* 0x0000001000608947 */ /* 0x002fea0003800000 */
.L_x_307:
[----:B------:R-:W-:Y:S05]  /*e560*/  @!P1 BRA `(.L_x_253) ;  /* 0x0000000000049947 */ /* 0x000fea0003800000 */
[----:B------:R-:W-:Y:S01]  /*e570*/  BPT.TRAP 0x1 ;  /* 0x000000040000795c */ /* 0x000fe20000300000 */
.L_x_253:
[----:B-1----:R-:W-:-:S04]  /*e580*/  IADD3 R0, R16, 0x1, RZ ;  /* 0x0000000110007810 */ /* 0x002fc80007ffe0ff */
[----:B------:R-:W-:-:S04]  /*e590*/  ISETP.NE.AND P0, PT, R0, 0x8, PT ;  /* 0x000000080000780c */ /* 0x000fc80003f05270 */
[----:B------:R-:W-:Y:S02]  /*e5a0*/  SEL R2, RZ, 0x1, P0 ;  /* 0x00000001ff027807 */ /* 0x000fe40000000000 */
[----:B------:R-:W-:Y:S02]  /*e5b0*/  SEL R4, R0, RZ, P0 ;  /* 0x000000ff00047207 */ /* 0x000fe40000000000 */
[----:B------:R-:W-:-:S03]  /*e5c0*/  LOP3.LUT R5, R5, R2, RZ, 0x3c, !PT ;  /* 0x0000000205057212 */ /* 0x000fc600078e3cff */
[----:B------:R-:W-:Y:S01]  /*e5d0*/  IMAD R7, R4, 0x8, R3 ;  /* 0x0000000804077824 */ /* 0x000fe200078e0203 */
[----:B------:R-:W-:-:S04]  /*e5e0*/  SHF.L.U32 R0, R5, 0x1f, RZ ;  /* 0x0000001f05007819 */ /* 0x000fc800000006ff */
[----:B------:R-:W1:Y:S02]  /*e5f0*/  SYNCS.PHASECHK.TRANS64.TRYWAIT P0, [R7+URZ+0x38440], R0 ;  /* 0x03844000070075a7 */ /* 0x000e64000800017f */
[----:B-1----:R-:W-:Y:S05]  /*e600*/  @!P0 BRA `(.L_x_254) ;  /* 0x0000001000488947 */ /* 0x002fea0003800000 */
.L_x_308:
[----:B------:R-:W-:Y:S05]  /*e610*/  @!P1 BRA `(.L_x_255) ;  /* 0x0000000000049947 */ /* 0x000fea0003800000 */
[----:B------:R-:W-:Y:S01]  /*e620*/  BPT.TRAP 0x1 ;  /* 0x000000040000795c */ /* 0x000fe20000300000 */
.L_x_255:
[----:B-1----:R-:W-:-:S05]  /*e630*/  VIADD R0, R4, 0x1 ;  /* 0x0000000104007836 */ /* 0x002fca0000000000 */
        /* <DEDUP_REMOVED lines=8> */
.L_x_309:
[----:B------:R-:W-:Y:S05]  /*e6c0*/  @!P1 BRA `(.L_x_257) ;  /* 0x0000000000049947 */ /* 0x000fea0003800000 */
[----:B------:R-:W-:Y:S01]  /*e6d0*/  BPT.TRAP 0x1 ;  /* 0x000000040000795c */ /* 0x000fe20000300000 */
.L_x_257:
        /* <DEDUP_REMOVED lines=9> */
.L_x_310:
[----:B------:R-:W-:Y:S05]  /*e770*/  @!P1 BRA `(.L_x_259) ;  /* 0x0000000000049947 */ /* 0x000fea0003800000 */
[----:B------:R-:W-:Y:S01]  /*e780*/  BPT.TRAP 0x1 ;  /* 0x000000040000795c */ /* 0x000fe20000300000 */
.L_x_259:
        /* <DEDUP_REMOVED lines=9> */
.L_x_311:
[----:B------:R-:W-:Y:S05]  /*e820*/  @!P1 BRA `(.L_x_261) ;  /* 0x0000000000049947 */ /* 0x000fea0003800000 */
[----:B------:R-:W-:Y:S01]  /*e830*/  BPT.TRAP 0x1 ;  /* 0x000000040000795c */ /* 0x000fe20000300000 */
.L_x_261:
        /* <DEDUP_REMOVED lines=9> */
.L_x_312:
[----:B------:R-:W-:Y:S05]  /*e8d0*/  @!P1 BRA `(.L_x_263) ;  /* 0x0000000000049947 */ /* 0x000fea0003800000 */
[----:B------:R-:W-:Y:S01]  /*e8e0*/  BPT.TRAP 0x1 ;  /* 0x000000040000795c */ /* 0x000fe20000300000 */
.L_x_263:
[----:B-1----:R-:W-:-:S05]  /*e8f0*/  VIADD R0, R4, 0x1 ;  /* 0x0000000104007836 */ /* 0x002fca0000000000 */
[----:B------:R-:W-:-:S04]  /*e900*/  ISETP.NE.AND P0, PT, R0, 0x8, PT ;  /* 0x000000080000780c */ /* 0x000fc80003f05270 */
[----:B------:R-:W-:Y:S02]  /*e910*/  SEL R2, RZ, 0x1, P0 ;  /* 0x00000001ff027807 */ /* 0x000fe40000000000 */
[----:B------:R-:W-:Y:S02]  /*e920*/  SEL R0, R0, RZ, P0 ;  /* 0x000000ff00007207 */ /* 0x000fe40000000000 */
[----:B------:R-:W-:-:S03]  /*e930*/  LOP3.LUT R2, R5, R2, RZ, 0x3c, !PT ;  /* 0x0000000205027212 */ /* 0x000fc600078e3cff */
[----:B------:R-:W-:Y:S01]  /*e940*/  IMAD R3, R0, 0x8, R3 ;  /* 0x0000000800037824 */ /* 0x000fe200078e0203 */
[----:B------:R-:W-:-:S07]  /*e950*/  SHF.L.U32 R0, R2, 0x1f, RZ ;  /* 0x0000001f02007819 */ /* 0x000fce00000006ff */
.L_x_264:
[----:B-1----:R1:W2:Y:S02]  /*e960*/  SYNCS.PHASECHK.TRANS64.TRYWAIT P0, [R3+URZ+0x38440], R0 ;  /* 0x03844000030075a7 */ /* 0x0022a4000800017f */
[----:B--2---:R-:W-:Y:S05]  /*e970*/  @!P0 NANOSLEEP.SYNCS 0x989680 ;  /* 0x009896800000895d */ /* 0x004fea0003900000 */
[----:B------:R-:W2:Y:S02]  /*e980*/  @!P0 SYNCS.PHASECHK.TRANS64 P0, [R3+URZ+0x38440], R0 ;  /* 0x03844000030085a7 */ /* 0x000ea4000800007f */
[----:B--2---:R-:W-:Y:S05]  /*e990*/  @P0 EXIT ;  /* 0x000000000000094d */ /* 0x004fea0003800000 */
[----:B------:R-:W-:Y:S05]  /*e9a0*/  BRA `(.L_x_264) ;  /* 0xfffffffc00ec7947 */ /* 0x000fea000383ffff */
.L_x_37:
[----:B--2---:R-:W-:-:S04]  /*e9b0*/  MOV R3, UR4 ;  /* 0x0000000400037c02 */ /* 0x004fc80008000f00 */
[----:B------:R2:W3:Y:S03]  /*e9c0*/  SYNCS.PHASECHK.TRANS64.TRYWAIT P0, [R3+URZ+0x38480], R2 ;  /* 0x03848002030075a7 */ /* 0x0004e6000800017f */
[----:B---3--:R-:W-:Y:S05]  /*e9d0*/  @!P0 NANOSLEEP.SYNCS 0x989680 ;  /* 0x009896800000895d */ /* 0x008fea0003900000 */
[----:B------:R-:W3:Y:S02]  /*e9e0*/  @!P0 SYNCS.PHASECHK.TRANS64 P0, [R3+URZ+0x38480], R2 ;  /* 0x03848002030085a7 */ /* 0x000ee4000800007f */
[----:B---3--:R-:W-:Y:S05]  /*e9f0*/  @!P0 BRA `(.L_x_37) ;  /* 0xfffffffc00ec8947 */ /* 0x008fea000383ffff */
[----:B------:R-:W-:Y:S05]  /*ea00*/  BRA `(.L_x_36) ;  /* 0xffffff5400687947 */ /* 0x000fea000383ffff */
.L_x_42:
[----:B--2---:R-:W-:-:S04]  /*ea10*/  IMAD.U32 R8, RZ, RZ, UR4 ;  /* 0x00000004ff087e24 */ /* 0x004fc8000f8e00ff */
[----:B------:R2:W3:Y:S03]  /*ea20*/  SYNCS.PHASECHK.TRANS64.TRYWAIT P0, [R8+URZ+0x38480], R5 ;  /* 0x03848005080075a7 */ /* 0x0004e6000800017f */
[----:B---3--:R-:W-:Y:S05]  /*ea30*/  @!P0 NANOSLEEP.SYNCS 0x989680 ;  /* 0x009896800000895d */ /* 0x008fea0003900000 */
[----:B------:R-:W3:Y:S02]  /*ea40*/  @!P0 SYNCS.PHASECHK.TRANS64 P0, [R8+URZ+0x38480], R5 ;  /* 0x03848005080085a7 */ /* 0x000ee4000800007f */
[----:B---3--:R-:W-:Y:S05]  /*ea50*/  @!P0 BRA `(.L_x_42) ;  /* 0xfffffffc00ec8947 */ /* 0x008fea000383ffff */
[----:B------:R-:W-:Y:S05]  /*ea60*/  BRA `(.L_x_41) ;  /* 0xffffff5800d87947 */ /* 0x000fea000383ffff */
.L_x_59:
[----:B------:R-:W-:-:S07]  /*ea70*/  IMAD.MOV.U32 R15, RZ, RZ, -0x1 ;  /* 0xffffffffff0f7424 */ /* 0x000fce00078e00ff */
[----:B-12--5:R-:W-:Y:S05]  /*ea80*/  WARPSYNC.COLLECTIVE R15, `(.L_x_265) ;  /* 0x000000000f0c7348 */ /* 0x026fea0003c00000 */
[----:B------:R-:W-:Y:S02]  /*ea90*/  ELECT P6, UR62, PT ;  /* 0x00000000003e782f */ /* 0x000fe400038c0000 */
[----:B------:R-:W-:Y:S01]  /*eaa0*/  MOV R14, UR62 ;  /* 0x0000003e000e7c02 */ /* 0x000fe20008000f00 */
[----:B-12--5:R-:W-:Y:S10]  /*eab0*/  ENDCOLLECTIVE ;  /* 0x000000000000791b */ /* 0x026ff40003800000 */
.L_x_265:
[----:B------:R-:W-:Y:S05]  /*eac0*/  BRA `(.L_x_266) ;  /* 0xffffff6400f07947 */ /* 0x000fea000383ffff */
.L_x_61:
[----:B-1----:R-:W-:-:S04]  /*ead0*/  IMAD.U32 R6, RZ, RZ, UR47 ;  /* 0x0000002fff067e24 */ /* 0x002fc8000f8e00ff */
[----:B------:R1:W2:Y:S03]  /*eae0*/  SYNCS.PHASECHK.TRANS64.TRYWAIT P2, [R6+URZ+0x384a0], R3 ;  /* 0x0384a003060075a7 */ /* 0x0002a6000804017f */
[----:B--2---:R-:W-:Y:S05]  /*eaf0*/  @!P2 NANOSLEEP.SYNCS 0x989680 ;  /* 0x009896800000a95d */ /* 0x004fea0003900000 */
[----:B------:R-:W2:Y:S02]  /*eb00*/  @!P2 SYNCS.PHASECHK.TRANS64 P2, [R6+URZ+0x384a0], R3 ;  /* 0x0384a0030600a5a7 */ /* 0x000ea4000804007f */
[----:B--2---:R-:W-:Y:S05]  /*eb10*/  @!P2 BRA `(.L_x_61) ;  /* 0xfffffffc00eca947 */ /* 0x004fea000383ffff */
[----:B------:R-:W-:Y:S05]  /*eb20*/  BRA `(.L_x_267) ;  /* 0xffffff6800087947 */ /* 0x000fea000383ffff */
.L_x_69:
[----:B-1----:R-:W-:-:S04]  /*eb30*/  IMAD.U32 R12, RZ, RZ, UR47 ;  /* 0x0000002fff0c7e24 */ /* 0x002fc8000f8e00ff */
[----:B------:R1:W2:Y:S03]  /*eb40*/  SYNCS.PHASECHK.TRANS64.TRYWAIT P3, [R12+URZ+0x384a8], R3 ;  /* 0x0384a8030c0075a7 */ /* 0x0002a6000806017f */
[----:B--2---:R-:W-:Y:S05]  /*eb50*/  @!P3 NANOSLEEP.SYNCS 0x989680 ;  /* 0x009896800000b95d */ /* 0x004fea0003900000 */
[----:B------:R-:W2:Y:S02]  /*eb60*/  @!P3 SYNCS.PHASECHK.TRANS64 P3, [R12+URZ+0x384a8], R3 ;  /* 0x0384a8030c00b5a7 */ /* 0x000ea4000806007f */
[----:B--2---:R-:W-:Y:S05]  /*eb70*/  @!P3 BRA `(.L_x_69) ;  /* 0xfffffffc00ecb947 */ /* 0x004fea000383ffff */
[----:B------:R-:W-:Y:S05]  /*eb80*/  BRA `(.L_x_268) ;  /* 0xffffff6c00987947 */ /* 0x000fea000383ffff */
.L_x_74:
[----:B-1----:R-:W-:-:S04]  /*eb90*/  IMAD.U32 R12, RZ, RZ, UR47 ;  /* 0x0000002fff0c7e24 */ /* 0x002fc8000f8e00ff */
[----:B------:R1:W2:Y:S03]  /*eba0*/  SYNCS.PHASECHK.TRANS64.TRYWAIT P3, [R12+URZ+0x384b0], R3 ;  /* 0x0384b0030c0075a7 */ /* 0x0002a6000806017f */
[----:B--2---:R-:W-:Y:S05]  /*ebb0*/  @!P3 NANOSLEEP.SYNCS 0x989680 ;  /* 0x009896800000b95d */ /* 0x004fea0003900000 */
[----:B------:R-:W2:Y:S02]  /*ebc0*/  @!P3 SYNCS.PHASECHK.TRANS64 P3, [R12+URZ+0x384b0], R3 ;  /* 0x0384b0030c00b5a7 */ /* 0x000ea4000806007f */
[----:B--2---:R-:W-:Y:S05]  /*ebd0*/  @!P3 BRA `(.L_x_74) ;  /* 0xfffffffc00ecb947 */ /* 0x004fea000383ffff */
[----:B------:R-:W-:Y:S05]  /*ebe0*/  BRA `(.L_x_269) ;  /* 0xffffff7000f47947 */ /* 0x000fea000383ffff */
.L_x_79:
[----:B-1----:R-:W-:-:S04]  /*ebf0*/  IMAD.U32 R12, RZ, RZ, UR47 ;  /* 0x0000002fff0c7e24 */ /* 0x002fc8000f8e00ff */
[----:B------:R1:W2:Y:S03]  /*ec00*/  SYNCS.PHASECHK.TRANS64.TRYWAIT P3, [R12+URZ+0x384b8], R3 ;  /* 0x0384b8030c0075a7 */ /* 0x0002a6000806017f */
[----:B--2---:R-:W-:Y:S05]  /*ec10*/  @!P3 NANOSLEEP.SYNCS 0x989680 ;  /* 0x009896800000b95d */ /* 0x004fea0003900000 */
[----:B------:R-:W2:Y:S02]  /*ec20*/  @!P3 SYNCS.PHASECHK.TRANS64 P3, [R12+URZ+0x384b8], R3 ;  /* 0x0384b8030c00b5a7 */ /* 0x000ea4000806007f */
[----:B--2---:R-:W-:Y:S05]  /*ec30*/  @!P3 BRA `(.L_x_79) ;  /* 0xfffffffc00ecb947 */ /* 0x004fea000383ffff */
[----:B------:R-:W-:Y:S05]  /*ec40*/  BRA `(.L_x_270) ;  /* 0xffffff78005c7947 */ /* 0x000fea000383ffff */
.L_x_84:
[----:B-1----:R-:W-:-:S04]  /*ec50*/  IMAD.U32 R12, RZ, RZ, UR47 ;  /* 0x0000002fff0c7e24 */ /* 0x002fc8000f8e00ff */
[----:B------:R1:W2:Y:S03]  /*ec60*/  SYNCS.PHASECHK.TRANS64.TRYWAIT P3, [R12+URZ+0x384a0], R3 ;  /* 0x0384a0030c0075a7 */ /* 0x0002a6000806017f */
[----:B--2---:R-:W-:Y:S05]  /*ec70*/  @!P3 NANOSLEEP.SYNCS 0x989680 ;  /* 0x009896800000b95d */ /* 0x004fea0003900000 */
[----:B------:R-:W2:Y:S02]  /*ec80*/  @!P3 SYNCS.PHASECHK.TRANS64 P3, [R12+URZ+0x384a0], R3 ;  /* 0x0384a0030c00b5a7 */ /* 0x000ea4000806007f */
[----:B--2---:R-:W-:Y:S05]  /*ec90*/  @!P3 BRA `(.L_x_84) ;  /* 0xfffffffc00ecb947 */ /* 0x004fea000383ffff */
[----:B------:R-:W-:Y:S05]  /*eca0*/  BRA `(.L_x_271) ;  /* 0xffffff7c00cc7947 */ /* 0x000fea000383ffff */
.L_x_89:
[----:B-1----:R-:W-:-:S04]  /*ecb0*/  IMAD.U32 R12, RZ, RZ, UR47 ;  /* 0x0000002fff0c7e24 */ /* 0x002fc8000f8e00ff */
[----:B------:R1:W2:Y:S03]  /*ecc0*/  SYNCS.PHASECHK.TRANS64.TRYWAIT P3, [R12+URZ+0x384a8], R3 ;  /* 0x0384a8030c0075a7 */ /* 0x0002a6000806017f */
[----:B--2---:R-:W-:Y:S05]  /*ecd0*/  @!P3 NANOSLEEP.SYNCS 0x989680 ;  /* 0x009896800000b95d */ /* 0x004fea0003900000 */
[----:B------:R-:W2:Y:S02]  /*ece0*/  @!P3 SYNCS.PHASECHK.TRANS64 P3, [R12+URZ+0x384a8], R3 ;  /* 0x0384a8030c00b5a7 */ /* 0x000ea4000806007f */
[----:B--2---:R-:W-:Y:S05]  /*ecf0*/  @!P3 BRA `(.L_x_89) ;  /* 0xfffffffc00ecb947 */ /* 0x004fea000383ffff */
[----:B------:R-:W-:Y:S05]  /*ed00*/  BRA `(.L_x_272) ;  /* 0xffffff8400347947 */ /* 0x000fea000383ffff */
.L_x_94:
[----:B-1----:R-:W-:-:S04]  /*ed10*/  IMAD.U32 R12, RZ, RZ, UR47 ;  /* 0x0000002fff0c7e24 */ /* 0x002fc8000f8e00ff */
[----:B------:R1:W2:Y:S03]  /*ed20*/  SYNCS.PHASECHK.TRANS64.TRYWAIT P3, [R12+URZ+0x384b0], R3 ;  /* 0x0384b0030c0075a7 */ /* 0x0002a6000806017f */
[----:B--2---:R-:W-:Y:S05]  /*ed30*/  @!P3 NANOSLEEP.SYNCS 0x989680 ;  /* 0x009896800000b95d */ /* 0x004fea0003900000 */
[----:B------:R-:W2:Y:S02]  /*ed40*/  @!P3 SYNCS.PHASECHK.TRANS64 P3, [R12+URZ+0x384b0], R3 ;  /* 0x0384b0030c00b5a7 */ /* 0x000ea4000806007f */
[----:B--2---:R-:W-:Y:S05]  /*ed50*/  @!P3 BRA `(.L_x_94) ;  /* 0xfffffffc00ecb947 */ /* 0x004fea000383ffff */
[----:B------:R-:W-:Y:S05]  /*ed60*/  BRA `(.L_x_273) ;  /* 0xffffff88009c7947 */ /* 0x000fea000383ffff */
.L_x_99:
[----:B-1----:R-:W-:-:S04]  /*ed70*/  IMAD.U32 R12, RZ, RZ, UR47 ;  /* 0x0000002fff0c7e24 */ /* 0x002fc8000f8e00ff */
[----:B------:R1:W2:Y:S03]  /*ed80*/  SYNCS.PHASECHK.TRANS64.TRYWAIT P3, [R12+URZ+0x384b8], R3 ;  /* 0x0384b8030c0075a7 */ /* 0x0002a6000806017f */
[----:B--2---:R-:W-:Y:S05]  /*ed90*/  @!P3 NANOSLEEP.SYNCS 0x989680 ;  /* 0x009896800000b95d */ /* 0x004fea0003900000 */
[----:B------:R-:W2:Y:S02]  /*eda0*/  @!P3 SYNCS.PHASECHK.TRANS64 P3, [R12+URZ+0x384b8], R3 ;  /* 0x0384b8030c00b5a7 */ /* 0x000ea4000806007f */
[----:B--2---:R-:W-:Y:S05]  /*edb0*/  @!P3 BRA `(.L_x_99) ;  /* 0xfffffffc00ecb947 */ /* 0x004fea000383ffff */
[----:B------:R-:W-:Y:S05]  /*edc0*/  BRA `(.L_x_274) ;  /* 0xffffff9000047947 */ /* 0x000fea000383ffff */
.L_x_106:
[----:B--2---:R-:W-:-:S04]  /*edd0*/  IMAD.U32 R3, RZ, RZ, UR4 ;  /* 0x00000004ff037e24 */ /* 0x004fc8000f8e00ff */
[----:B------:R2:W3:Y:S03]  /*ede0*/  SYNCS.PHASECHK.TRANS64.TRYWAIT P0, [R3+URZ+0x38400], R0 ;  /* 0x03840000030075a7 */ /* 0x0004e6000800017f */
[----:B---3--:R-:W-:Y:S05]  /*edf0*/  @!P0 NANOSLEEP.SYNCS 0x989680 ;  /* 0x009896800000895d */ /* 0x008fea0003900000 */
[----:B------:R-:W3:Y:S02]  /*ee00*/  @!P0 SYNCS.PHASECHK.TRANS64 P0, [R3+URZ+0x38400], R0 ;  /* 0x03840000030085a7 */ /* 0x000ee4000800007f */
[----:B---3--:R-:W-:Y:S05]  /*ee10*/  @!P0 BRA `(.L_x_106) ;  /* 0xfffffffc00ec8947 */ /* 0x008fea000383ffff */
[----:B------:R-:W-:Y:S05]  /*ee20*/  BRA `(.L_x_275) ;  /* 0xffffff9400947947 */ /* 0x000fea000383ffff */
.L_x_124:
[----:B-1----:R-:W-:-:S04]  /*ee30*/  MOV R3, UR35 ;  /* 0x0000002300037c02 */ /* 0x002fc80008000f00 */
[----:B------:R1:W2:Y:S03]  /*ee40*/  SYNCS.PHASECHK.TRANS64.TRYWAIT P0, [R3+URZ+0x384e8], R0 ;  /* 0x0384e800030075a7 */ /* 0x0002a6000800017f */
[----:B--2---:R-:W-:Y:S05]  /*ee50*/  @!P0 NANOSLEEP.SYNCS 0x989680 ;  /* 0x009896800000895d */ /* 0x004fea0003900000 */
[----:B------:R-:W2:Y:S02]  /*ee60*/  @!P0 SYNCS.PHASECHK.TRANS64 P0, [R3+URZ+0x384e8], R0 ;  /* 0x0384e800030085a7 */ /* 0x000ea4000800007f */
[----:B--2---:R-:W-:Y:S05]  /*ee70*/  @!P0 BRA `(.L_x_124) ;  /* 0xfffffffc00ec8947 */ /* 0x004fea000383ffff */
[----:B------:R-:W-:Y:S05]  /*ee80*/  BRA `(.L_x_276) ;  /* 0xffffffa400287947 */ /* 0x000fea000383ffff */
.L_x_126:
[----:B-1----:R-:W-:-:S04]  /*ee90*/  IMAD.U32 R3, RZ, RZ, UR8 ;  /* 0x00000008ff037e24 */ /* 0x002fc8000f8e00ff */
[----:B------:R1:W2:Y:S03]  /*eea0*/  SYNCS.PHASECHK.TRANS64.TRYWAIT P0, [R3+URZ+0x38400], R0 ;  /* 0x03840000030075a7 */ /* 0x0002a6000800017f */
[----:B--2---:R-:W-:Y:S05]  /*eeb0*/  @!P0 NANOSLEEP.SYNCS 0x989680 ;  /* 0x009896800000895d */ /* 0x004fea0003900000 */
[----:B------:R-:W2:Y:S02]  /*eec0*/  @!P0 SYNCS.PHASECHK.TRANS64 P0, [R3+URZ+0x38400], R0 ;  /* 0x03840000030085a7 */ /* 0x000ea4000800007f */
[----:B--2---:R-:W-:Y:S05]  /*eed0*/  @!P0 BRA `(.L_x_126) ;  /* 0xfffffffc00ec8947 */ /* 0x004fea000383ffff */
[----:B------:R-:W-:Y:S05]  /*eee0*/  BRA `(.L_x_277) ;  /* 0xffffffa400487947 */ /* 0x000fea000383ffff */
.L_x_132:
[----:B-1----:R-:W-:-:S04]  /*eef0*/  IMAD.U32 R3, RZ, RZ, UR35 ;  /* 0x00000023ff037e24 */ /* 0x002fc8000f8e00ff */
[----:B------:R1:W3:Y:S03]  /*ef00*/  SYNCS.PHASECHK.TRANS64.TRYWAIT P1, [R3+URZ+0x384c0], R0 ;  /* 0x0384c000030075a7 */ /* 0x0002e6000802017f */
[----:B---3--:R-:W-:Y:S05]  /*ef10*/  @!P1 NANOSLEEP.SYNCS 0x989680 ;  /* 0x009896800000995d */ /* 0x008fea0003900000 */
[----:B------:R-:W3:Y:S02]  /*ef20*/  @!P1 SYNCS.PHASECHK.TRANS64 P1, [R3+URZ+0x384c0], R0 ;  /* 0x0384c000030095a7 */ /* 0x000ee4000802007f */
[----:B---3--:R-:W-:Y:S05]  /*ef30*/  @!P1 BRA `(.L_x_132) ;  /* 0xfffffffc00ec9947 */ /* 0x008fea000383ffff */
[----:B------:R-:W-:Y:S05]  /*ef40*/  BRA `(.L_x_278) ;  /* 0xffffffa400f87947 */ /* 0x000fea000383ffff */
.L_x_138:
[----:B-1----:R-:W-:-:S04]  /*ef50*/  IMAD.U32 R3, RZ, RZ, UR35 ;  /* 0x00000023ff037e24 */ /* 0x002fc8000f8e00ff */
[----:B------:R1:W4:Y:S03]  /*ef60*/  SYNCS.PHASECHK.TRANS64.TRYWAIT P1, [R3+URZ+0x384c8], R0 ;  /* 0x0384c800030075a7 */ /* 0x000326000802017f */
[----:B----4-:R-:W-:Y:S05]  /*ef70*/  @!P1 NANOSLEEP.SYNCS 0x989680 ;  /* 0x009896800000995d */ /* 0x010fea0003900000 */
[----:B------:R-:W4:Y:S02]  /*ef80*/  @!P1 SYNCS.PHASECHK.TRANS64 P1, [R3+URZ+0x384c8], R0 ;  /* 0x0384c800030095a7 */ /* 0x000f24000802007f */
[----:B----4-:R-:W-:Y:S05]  /*ef90*/  @!P1 BRA `(.L_x_138) ;  /* 0xfffffffc00ec9947 */ /* 0x010fea000383ffff */
[----:B------:R-:W-:Y:S05]  /*efa0*/  BRA `(.L_x_279) ;  /* 0xffffffa800487947 */ /* 0x000fea000383ffff */
.L_x_144:
[----:B-1----:R-:W-:-:S04]  /*efb0*/  IMAD.U32 R3, RZ, RZ, UR35 ;  /* 0x00000023ff037e24 */ /* 0x002fc8000f8e00ff */
[----:B------:R1:W1:Y:S03]  /*efc0*/  SYNCS.PHASECHK.TRANS64.TRYWAIT P1, [R3+URZ+0x384d0], R0 ;  /* 0x0384d000030075a7 */ /* 0x000266000802017f */
[----:B-1----:R-:W-:Y:S05]  /*efd0*/  @!P1 NANOSLEEP.SYNCS 0x989680 ;  /* 0x009896800000995d */ /* 0x002fea0003900000 */
[----:B------:R-:W1:Y:S02]  /*efe0*/  @!P1 SYNCS.PHASECHK.TRANS64 P1, [R3+URZ+0x384d0], R0 ;  /* 0x0384d000030095a7 */ /* 0x000e64000802007f */
[----:B-1----:R-:W-:Y:S05]  /*eff0*/  @!P1 BRA `(.L_x_144) ;  /* 0xfffffffc00ec9947 */ /* 0x002fea000383ffff */
[----:B------:R-:W-:Y:S05]  /*f000*/  BRA `(.L_x_280) ;  /* 0xffffffa800a07947 */ /* 0x000fea000383ffff */
.L_x_150:
[----:B-1----:R-:W-:-:S04]  /*f010*/  IMAD.U32 R3, RZ, RZ, UR35 ;  /* 0x00000023ff037e24 */ /* 0x002fc8000f8e00ff */
[----:B------:R1:W1:Y:S03]  /*f020*/  SYNCS.PHASECHK.TRANS64.TRYWAIT P1, [R3+URZ+0x384d8], R0 ;  /* 0x0384d800030075a7 */ /* 0x000266000802017f */
[----:B-1----:R-:W-:Y:S05]  /*f030*/  @!P1 NANOSLEEP.SYNCS 0x989680 ;  /* 0x009896800000995d */ /* 0x002fea0003900000 */
[----:B------:R-:W1:Y:S02]  /*f040*/  @!P1 SYNCS.PHASECHK.TRANS64 P1, [R3+URZ+0x384d8], R0 ;  /* 0x0384d800030095a7 */ /* 0x000e64000802007f */
[----:B-1----:R-:W-:Y:S05]  /*f050*/  @!P1 BRA `(.L_x_150) ;  /* 0xfffffffc00ec9947 */ /* 0x002fea000383ffff */
[----:B------:R-:W-:Y:S05]  /*f060*/  BRA `(.L_x_281) ;  /* 0xffffffa800f87947 */ /* 0x000fea000383ffff */
.L_x_156:
[----:B-1----:R-:W-:-:S04]  /*f070*/  IMAD.U32 R3, RZ, RZ, UR35 ;  /* 0x00000023ff037e24 */ /* 0x002fc8000f8e00ff */
[----:B------:R1:W3:Y:S03]  /*f080*/  SYNCS.PHASECHK.TRANS64.TRYWAIT P1, [R3+URZ+0x384c0], R2 ;  /* 0x0384c002030075a7 */ /* 0x0002e6000802017f */
[----:B---3--:R-:W-:Y:S05]  /*f090*/  @!P1 NANOSLEEP.SYNCS 0x989680 ;  /* 0x009896800000995d */ /* 0x008fea0003900000 */
[----:B------:R-:W3:Y:S02]  /*f0a0*/  @!P1 SYNCS.PHASECHK.TRANS64 P1, [R3+URZ+0x384c0], R2 ;  /* 0x0384c002030095a7 */ /* 0x000ee4000802007f */
[----:B---3--:R-:W-:Y:S05]  /*f0b0*/  @!P1 BRA `(.L_x_156) ;  /* 0xfffffffc00ec9947 */ /* 0x008fea000383ffff */
[----:B------:R-:W-:Y:S05]  /*f0c0*/  BRA `(.L_x_282) ;  /* 0xffffffac00547947 */ /* 0x000fea000383ffff */
.L_x_162:
[----:B-1-3--:R-:W-:-:S04]  /*f0d0*/  IMAD.U32 R3, RZ, RZ, UR35 ;  /* 0x00000023ff037e24 */ /* 0x00afc8000f8e00ff */
[----:B------:R1:W3:Y:S03]  /*f0e0*/  SYNCS.PHASECHK.TRANS64.TRYWAIT P1, [R3+URZ+0x384c8], R2 ;  /* 0x0384c802030075a7 */ /* 0x0002e6000802017f */
[----:B---3--:R-:W-:Y:S05]  /*f0f0*/  @!P1 NANOSLEEP.SYNCS 0x989680 ;  /* 0x009896800000995d */ /* 0x008fea0003900000 */
[----:B------:R-:W3:Y:S02]  /*f100*/  @!P1 SYNCS.PHASECHK.TRANS64 P1, [R3+URZ+0x384c8], R2 ;  /* 0x0384c802030095a7 */ /* 0x000ee4000802007f */
[----:B---3--:R-:W-:Y:S05]  /*f110*/  @!P1 BRA `(.L_x_162) ;  /* 0xfffffffc00ec9947 */ /* 0x008fea000383ffff */
[----:B------:R-:W-:Y:S05]  /*f120*/  BRA `(.L_x_283) ;  /* 0xffffffac00a07947 */ /* 0x000fea000383ffff */
.L_x_168:
[----:B-1-34-:R-:W-:-:S04]  /*f130*/  IMAD.U32 R3, RZ, RZ, UR35 ;  /* 0x00000023ff037e24 */ /* 0x01afc8000f8e00ff */
[----:B------:R1:W3:Y:S03]  /*f140*/  SYNCS.PHASECHK.TRANS64.TRYWAIT P1, [R3+URZ+0x384d0], R2 ;  /* 0x0384d002030075a7 */ /* 0x0002e6000802017f */
[----:B---3--:R-:W-:Y:S05]  /*f150*/  @!P1 NANOSLEEP.SYNCS 0x989680 ;  /* 0x009896800000995d */ /* 0x008fea0003900000 */
[----:B------:R-:W3:Y:S02]  /*f160*/  @!P1 SYNCS.PHASECHK.TRANS64 P1, [R3+URZ+0x384d0], R2 ;  /* 0x0384d002030095a7 */ /* 0x000ee4000802007f */
[----:B---3--:R-:W-:Y:S05]  /*f170*/  @!P1 BRA `(.L_x_168) ;  /* 0xfffffffc00ec9947 */ /* 0x008fea000383ffff */
[----:B------:R-:W-:Y:S05]  /*f180*/  BRA `(.L_x_284) ;  /* 0xffffffac00ec7947 */ /* 0x000fea000383ffff */
.L_x_174:
[----:B-1-34-:R-:W-:-:S04]  /*f190*/  IMAD.U32 R3, RZ, RZ, UR35 ;  /* 0x00000023ff037e24 */ /* 0x01afc8000f8e00ff */
[----:B------:R1:W3:Y:S03]  /*f1a0*/  SYNCS.PHASECHK.TRANS64.TRYWAIT P1, [R3+URZ+0x384d8], R2 ;  /* 0x0384d802030075a7 */ /* 0x0002e6000802017f */
[----:B---3--:R-:W-:Y:S05]  /*f1b0*/  @!P1 NANOSLEEP.SYNCS 0x989680 ;  /* 0x009896800000995d */ /* 0x008fea0003900000 */
[----:B------:R-:W3:Y:S02]  /*f1c0*/  @!P1 SYNCS.PHASECHK.TRANS64 P1, [R3+URZ+0x384d8], R2 ;  /* 0x0384d802030095a7 */ /* 0x000ee4000802007f */
[----:B---3--:R-:W-:Y:S05]  /*f1d0*/  @!P1 BRA `(.L_x_174) ;  /* 0xfffffffc00ec9947 */ /* 0x008fea000383ffff */
[----:B------:R-:W-:Y:S05]  /*f1e0*/  BRA `(.L_x_285) ;  /* 0xffffffb000387947 */ /* 0x000fea000383ffff */
.L_x_189:
[----:B-1-34-:R-:W-:-:S04]  /*f1f0*/  IMAD.U32 R3, RZ, RZ, UR35 ;  /* 0x00000023ff037e24 */ /* 0x01afc8000f8e00ff */
[----:B------:R1:W2:Y:S03]  /*f200*/  SYNCS.PHASECHK.TRANS64.TRYWAIT P0, [R3+URZ+0x384c0], R0 ;  /* 0x0384c000030075a7 */ /* 0x0002a6000800017f */
[----:B--2---:R-:W-:Y:S05]  /*f210*/  @!P0 NANOSLEEP.SYNCS 0x989680 ;  /* 0x009896800000895d */ /* 0x004fea0003900000 */
[----:B------:R-:W2:Y:S02]  /*f220*/  @!P0 SYNCS.PHASECHK.TRANS64 P0, [R3+URZ+0x384c0], R0 ;  /* 0x0384c000030085a7 */ /* 0x000ea4000800007f */
[----:B--2---:R-:W-:Y:S05]  /*f230*/  @!P0 BRA `(.L_x_189) ;  /* 0xfffffffc00ec8947 */ /* 0x004fea000383ffff */
[----:B------:R-:W-:Y:S05]  /*f240*/  BRA `(.L_x_286) ;  /* 0xffffffb400d07947 */ /* 0x000fea000383ffff */
.L_x_191:
[----:B-1-34-:R-:W-:-:S04]  /*f250*/  IMAD.U32 R3, RZ, RZ, UR35 ;  /* 0x00000023ff037e24 */ /* 0x01afc8000f8e00ff */
[----:B------:R1:W2:Y:S03]  /*f260*/  SYNCS.PHASECHK.TRANS64.TRYWAIT P0, [R3+URZ+0x384c8], R0 ;  /* 0x0384c800030075a7 */ /* 0x0002a6000800017f */
[----:B--2---:R-:W-:Y:S05]  /*f270*/  @!P0 NANOSLEEP.SYNCS 0x989680 ;  /* 0x009896800000895d */ /* 0x004fea0003900000 */
[----:B------:R-:W2:Y:S02]  /*f280*/  @!P0 SYNCS.PHASECHK.TRANS64 P0, [R3+URZ+0x384c8], R0 ;  /* 0x0384c800030085a7 */ /* 0x000ea4000800007f */
[----:B--2---:R-:W-:Y:S05]  /*f290*/  @!P0 BRA `(.L_x_191) ;  /* 0xfffffffc00ec8947 */ /* 0x004fea000383ffff */
[----:B------:R-:W-:Y:S05]  /*f2a0*/  BRA `(.L_x_287) ;  /* 0xffffffb400c87947 */ /* 0x000fea000383ffff */
.L_x_193:
[----:B-1-34-:R-:W-:-:S04]  /*f2b0*/  MOV R3, UR35 ;  /* 0x0000002300037c02 */ /* 0x01afc80008000f00 */
[----:B------:R1:W2:Y:S03]  /*f2c0*/  SYNCS.PHASECHK.TRANS64.TRYWAIT P0, [R3+URZ+0x384d0], R0 ;  /* 0x0384d000030075a7 */ /* 0x0002a6000800017f */
[----:B--2---:R-:W-:Y:S05]  /*f2d0*/  @!P0 NANOSLEEP.SYNCS 0x989680 ;  /* 0x009896800000895d */ /* 0x004fea0003900000 */
[----:B------:R-:W2:Y:S02]  /*f2e0*/  @!P0 SYNCS.PHASECHK.TRANS64 P0, [R3+URZ+0x384d0], R0 ;  /* 0x0384d000030085a7 */ /* 0x000ea4000800007f */
[----:B--2---:R-:W-:Y:S05]  /*f2f0*/  @!P0 BRA `(.L_x_193) ;  /* 0xfffffffc00ec8947 */ /* 0x004fea000383ffff */
[----:B------:R-:W-:Y:S05]  /*f300*/  BRA `(.L_x_288) ;  /* 0xffffffb400c07947 */ /* 0x000fea000383ffff */
.L_x_205:
[----:B------:R-:W-:Y:S01]  /*f310*/  BSSY B1, `(.L_x_289) ;  /* 0x0000006000017945 */ /* 0x000fe20003800000 */
[----:B------:R-:W-:-:S07]  /*f320*/  IMAD.MOV.U32 R15, RZ, RZ, -0x1 ;  /* 0xffffffffff0f7424 */ /* 0x000fce00078e00ff */
[----:B-----5:R-:W-:Y:S05]  /*f330*/  WARPSYNC.COLLECTIVE R15, `(.L_x_290) ;  /* 0x000000000f0c7348 */ /* 0x020fea0003c00000 */
[----:B-----5:R-:W-:Y:S02]  /*f340*/  ELECT P6, UR62, PT ;  /* 0x00000000003e782f */ /* 0x020fe400038c0000 */
[----:B------:R-:W-:Y:S01]  /*f350*/  MOV R14, UR62 ;  /* 0x0000003e000e7c02 */ /* 0x000fe20008000f00 */
[----:B------:R-:W-:Y:S10]  /*f360*/  ENDCOLLECTIVE ;  /* 0x000000000000791b */ /* 0x000ff40003800000 */
.L_x_290:
[----:B------:R-:W-:Y:S05]  /*f370*/  BSYNC B1 ;  /* 0x0000000000017941 */ /* 0x000fea0003800000 */
.L_x_289:
[----:B------:R-:W-:Y:S05]  /*f380*/  BRA `(.L_x_291) ;  /* 0xffffffc000e07947 */ /* 0x000fea000383ffff */
.L_x_208:
[----:B-1----:R1:W3:Y:S02]  /*f390*/  SYNCS.PHASECHK.TRANS64.TRYWAIT P0, [R8+URZ+0x38490], R5 ;  /* 0x03849005080075a7 */ /* 0x0022e4000800017f */
[----:B---3--:R-:W-:Y:S05]  /*f3a0*/  @!P0 NANOSLEEP.SYNCS 0x989680 ;  /* 0x009896800000895d */ /* 0x008fea0003900000 */
[----:B------:R-:W3:Y:S02]  /*f3b0*/  @!P0 SYNCS.PHASECHK.TRANS64 P0, [R8+URZ+0x38490], R5 ;  /* 0x03849005080085a7 */ /* 0x000ee4000800007f */
[----:B---3--:R-:W-:Y:S05]  /*f3c0*/  @!P0 BRA `(.L_x_208) ;  /* 0xfffffffc00f08947 */ /* 0x008fea000383ffff */
[----:B------:R-:W-:Y:S05]  /*f3d0*/  BRA `(.L_x_292) ;  /* 0xffffffc4000c7947 */ /* 0x000fea000383ffff */
.L_x_213:
[----:B--2---:R2:W3:Y:S02]  /*f3e0*/  SYNCS.PHASECHK.TRANS64.TRYWAIT P0, [R3+URZ+0x38400], R2 ;  /* 0x03840002030075a7 */ /* 0x0044e4000800017f */
[----:B---3--:R-:W-:Y:S05]  /*f3f0*/  @!P0 NANOSLEEP.SYNCS 0x989680 ;  /* 0x009896800000895d */ /* 0x008fea0003900000 */
[----:B------:R-:W3:Y:S02]  /*f400*/  @!P0 SYNCS.PHASECHK.TRANS64 P0, [R3+URZ+0x38400], R2 ;  /* 0x03840002030085a7 */ /* 0x000ee4000800007f */
[----:B---3--:R-:W-:Y:S05]  /*f410*/  @!P0 BRA `(.L_x_213) ;  /* 0xfffffffc00f08947 */ /* 0x008fea000383ffff */
[----:B------:R-:W-:Y:S05]  /*f420*/  BRA `(.L_x_293) ;  /* 0xffffffc800047947 */ /* 0x000fea000383ffff */
.L_x_216:
[----:B------:R-:W-:Y:S01]  /*f430*/  BSSY B1, `(.L_x_294) ;  /* 0x0000006000017945 */ /* 0x000fe20003800000 */
[----:B------:R-:W-:-:S07]  /*f440*/  IMAD.MOV.U32 R15, RZ, RZ, -0x1 ;  /* 0xffffffffff0f7424 */ /* 0x000fce00078e00ff */
[----:B-1---5:R-:W-:Y:S05]  /*f450*/  WARPSYNC.COLLECTIVE R15, `(.L_x_295) ;  /* 0x000000000f0c7348 */ /* 0x022fea0003c00000 */
[----:B------:R-:W-:Y:S02]  /*f460*/  ELECT P6, UR62, PT ;  /* 0x00000000003e782f */ /* 0x000fe400038c0000 */
[----:B------:R-:W-:Y:S01]  /*f470*/  MOV R14, UR62 ;  /* 0x0000003e000e7c02 */ /* 0x000fe20008000f00 */
[----:B-1---5:R-:W-:Y:S10]  /*f480*/  ENDCOLLECTIVE ;  /* 0x000000000000791b */ /* 0x022ff40003800000 */
.L_x_295:
[----:B------:R-:W-:Y:S05]  /*f490*/  BSYNC B1 ;  /* 0x0000000000017941 */ /* 0x000fea0003800000 */
.L_x_294:
[----:B------:R-:W-:Y:S05]  /*f4a0*/  BRA `(.L_x_296) ;  /* 0xffffffc8004c7947 */ /* 0x000fea000383ffff */
.L_x_219:
[----:B------:R-:W-:Y:S01]  /*f4b0*/  BSSY B1, `(.L_x_297) ;  /* 0x0000005000017945 */ /* 0x000fe20003800000 */
[----:B------:R-:W-:-:S07]  /*f4c0*/  IMAD.MOV.U32 R15, RZ, RZ, -0x1 ;  /* 0xffffffffff0f7424 */ /* 0x000fce00078e00ff */
[----:B-12--5:R-:W-:Y:S05]  /*f4d0*/  WARPSYNC.COLLECTIVE R15, `(.L_x_298) ;  /* 0x000000000f087348 */ /* 0x026fea0003c00000 */
[----:B------:R-:W-:Y:S01]  /*f4e0*/  NOP ;  /* 0x0000000000007918 */ /* 0x000fe20000000000 */
[----:B-12--5:R-:W-:Y:S01]  /*f4f0*/  ENDCOLLECTIVE ;  /* 0x000000000000791b */ /* 0x026fe20003800000 */
.L_x_298:
[----:B------:R-:W-:Y:S05]  /*f500*/  BSYNC B1 ;  /* 0x0000000000017941 */ /* 0x000fea0003800000 */
.L_x_297:
[----:B------:R-:W-:-:S07]  /*f510*/  IMAD.MOV.U32 R15, RZ, RZ, -0x1 ;  /* 0xffffffffff0f7424 */ /* 0x000fce00078e00ff */
[----:B------:R-:W-:Y:S05]  /*f520*/  WARPSYNC.COLLECTIVE R15, `(.L_x_299) ;  /* 0x000000000f0c7348 */ /* 0x000fea0003c00000 */
[----:B------:R-:W-:Y:S02]  /*f530*/  ELECT P6, UR62, PT ;  /* 0x00000000003e782f */ /* 0x000fe400038c0000 */
[----:B------:R-:W-:Y:S01]  /*f540*/  MOV R14, UR62 ;  /* 0x0000003e000e7c02 */ /* 0x000fe20008000f00 */
[----:B------:R-:W-:Y:S10]  /*f550*/  ENDCOLLECTIVE ;  /* 0x000000000000791b */ /* 0x000ff40003800000 */
.L_x_299:
[----:B------:R-:W-:Y:S05]  /*f560*/  BRA `(.L_x_300) ;  /* 0xffffffcc006c7947 */ /* 0x000fea000383ffff */
.L_x_222:
[----:B------:R-:W-:Y:S01]  /*f570*/  BSSY B0, `(.L_x_301) ;  /* 0x0000006000007945 */ /* 0x000fe20003800000 */
[----:B------:R-:W-:-:S07]  /*f580*/  IMAD.MOV.U32 R15, RZ, RZ, -0x1 ;  /* 0xffffffffff0f7424 */ /* 0x000fce00078e00ff */
[----:B-----5:R-:W-:Y:S05]  /*f590*/  WARPSYNC.COLLECTIVE R15, `(.L_x_302) ;  /* 0x000000000f0c7348 */ /* 0x020fea0003c00000 */
[----:B-----5:R-:W-:Y:S02]  /*f5a0*/  ELECT P6, UR62, PT ;  /* 0x00000000003e782f */ /* 0x020fe400038c0000 */
[----:B------:R-:W-:Y:S01]  /*f5b0*/  MOV R14, UR62 ;  /* 0x0000003e000e7c02 */ /* 0x000fe20008000f00 */
[----:B------:R-:W-:Y:S10]  /*f5c0*/  ENDCOLLECTIVE ;  /* 0x000000000000791b */ /* 0x000ff40003800000 */
.L_x_302:
[----:B------:R-:W-:Y:S05]  /*f5d0*/  BSYNC B0 ;  /* 0x0000000000007941 */ /* 0x000fea0003800000 */
.L_x_301:
[----:B------:R-:W-:Y:S05]  /*f5e0*/  BRA `(.L_x_303) ;  /* 0xffffffcc00bc7947 */ /* 0x000fea000383ffff */
.L_x_226:
[----:B-1----:R1:W2:Y:S02]  /*f5f0*/  SYNCS.PHASECHK.TRANS64.TRYWAIT P0, [R7+URZ], R2 ;  /* 0x00000002070075a7 */ /* 0x0022a4000800017f */
[----:B--2---:R-:W-:Y:S05]  /*f600*/  @!P0 NANOSLEEP.SYNCS 0x989680 ;  /* 0x009896800000895d */ /* 0x004fea0003900000 */
[----:B------:R-:W2:Y:S02]  /*f610*/  @!P0 SYNCS.PHASECHK.TRANS64 P0, [R7+URZ], R2 ;  /* 0x00000002070085a7 */ /* 0x000ea4000800007f */
[----:B--2---:R-:W-:Y:S05]  /*f620*/  @!P0 BRA `(.L_x_226) ;  /* 0xfffffffc00f08947 */ /* 0x004fea000383ffff */
[----:B------:R-:W-:Y:S05]  /*f630*/  BRA `(.L_x_304) ;  /* 0xffffffcc00f07947 */ /* 0x000fea000383ffff */
.L_x_244:
[----:B-1----:R1:W3:Y:S02]  /*f640*/  SYNCS.PHASECHK.TRANS64.TRYWAIT P2, [R17+URZ+0x38440], R2 ;  /* 0x03844002110075a7 */ /* 0x0022e4000804017f */
[----:B---3--:R-:W-:Y:S05]  /*f650*/  @!P2 NANOSLEEP.SYNCS 0x989680 ;  /* 0x009896800000a95d */ /* 0x008fea0003900000 */
[----:B------:R-:W3:Y:S02]  /*f660*/  @!P2 SYNCS.PHASECHK.TRANS64 P2, [R17+URZ+0x38440], R2 ;  /* 0x038440021100a5a7 */ /* 0x000ee4000804007f */
[----:B---3--:R-:W-:Y:S05]  /*f670*/  @!P2 BRA `(.L_x_244) ;  /* 0xfffffffc00f0a947 */ /* 0x008fea000383ffff */
[----:B------:R-:W-:Y:S05]  /*f680*/  BRA `(.L_x_305) ;  /* 0xffffffec000c7947 */ /* 0x000fea000383ffff */
.L_x_250:
[----:B-1----:R1:W2:Y:S02]  /*f690*/  SYNCS.PHASECHK.TRANS64.TRYWAIT P0, [R5+URZ+0x38440], R2 ;  /* 0x03844002050075a7 */ /* 0x0022a4000800017f */
[----:B--2---:R-:W-:Y:S05]  /*f6a0*/  @!P0 NANOSLEEP.SYNCS 0x989680 ;  /* 0x009896800000895d */ /* 0x004fea0003900000 */
[----:B------:R-:W2:Y:S02]  /*f6b0*/  @!P0 SYNCS.PHASECHK.TRANS64 P0, [R5+URZ+0x38440], R2 ;  /* 0x03844002050085a7 */ /* 0x000ea4000800007f */
[----:B--2---:R-:W-:Y:S05]  /*f6c0*/  @!P0 BRA `(.L_x_250) ;  /* 0xfffffffc00f08947 */ /* 0x004fea000383ffff */
[----:B------:R-:W-:Y:S05]  /*f6d0*/  BRA `(.L_x_306) ;  /* 0xffffffec00747947 */ /* 0x000fea000383ffff */
.L_x_252:
[----:B-1----:R1:W2:Y:S02]  /*f6e0*/  SYNCS.PHASECHK.TRANS64.TRYWAIT P0, [R7+URZ+0x38440], R0 ;  /* 0x03844000070075a7 */ /* 0x0022a4000800017f */
[----:B--2---:R-:W-:Y:S05]  /*f6f0*/  @!P0 NANOSLEEP.SYNCS 0x989680 ;  /* 0x009896800000895d */ /* 0x004fea0003900000 */
[----:B------:R-:W2:Y:S02]  /*f700*/  @!P0 SYNCS.PHASECHK.TRANS64 P0, [R7+URZ+0x38440], R0 ;  /* 0x03844000070085a7 */ /* 0x000ea4000800007f */
[----:B--2---:R-:W-:Y:S05]  /*f710*/  @!P0 BRA `(.L_x_252) ;  /* 0xfffffffc00f08947 */ /* 0x004fea000383ffff */
[----:B------:R-:W-:Y:S05]  /*f720*/  BRA `(.L_x_307) ;  /* 0xffffffec008c7947 */ /* 0x000fea000383ffff */
.L_x_254:
[----:B-1----:R1:W2:Y:S02]  /*f730*/  SYNCS.PHASECHK.TRANS64.TRYWAIT P0, [R7+URZ+0x38440], R0 ;  /* 0x03844000070075a7 */ /* 0x0022a4000800017f */
[----:B--2---:R-:W-:Y:S05]  /*f740*/  @!P0 NANOSLEEP.SYNCS 0x989680 ;  /* 0x009896800000895d */ /* 0x004fea0003900000 */
[----:B------:R-:W2:Y:S02]  /*f750*/  @!P0 SYNCS.PHASECHK.TRANS64 P0, [R7+URZ+0x38440], R0 ;  /* 0x03844000070085a7 */ /* 0x000ea4000800007f */
[----:B--2---:R-:W-:Y:S05]  /*f760*/  @!P0 BRA `(.L_x_254) ;  /* 0xfffffffc00f08947 */ /* 0x004fea000383ffff */
[----:B------:R-:W-:Y:S05]  /*f770*/  BRA `(.L_x_308) ;  /* 0xffffffec00a47947 */ /* 0x000fea000383ffff */
.L_x_256:
[----:B-1----:R1:W2:Y:S02]  /*f780*/  SYNCS.PHASECHK.TRANS64.TRYWAIT P0, [R7+URZ+0x38440], R0 ;  /* 0x03844000070075a7 */ /* 0x0022a4000800017f */
[----:B--2---:R-:W-:Y:S05]  /*f790*/  @!P0 NANOSLEEP.SYNCS 0x989680 ;  /* 0x009896800000895d */ /* 0x004fea0003900000 */
[----:B------:R-:W2:Y:S02]  /*f7a0*/  @!P0 SYNCS.PHASECHK.TRANS64 P0, [R7+URZ+0x38440], R0 ;  /* 0x03844000070085a7 */ /* 0x000ea4000800007f */
[----:B--2---:R-:W-:Y:S05]  /*f7b0*/  @!P0 BRA `(.L_x_256) ;  /* 0xfffffffc00f08947 */ /* 0x004fea000383ffff */
[----:B------:R-:W-:Y:S05]  /*f7c0*/  BRA `(.L_x_309) ;  /* 0xffffffec00bc7947 */ /* 0x000fea000383ffff */
.L_x_258:
[----:B-1----:R1:W2:Y:S02]  /*f7d0*/  SYNCS.PHASECHK.TRANS64.TRYWAIT P0, [R7+URZ+0x38440], R0 ;  /* 0x03844000070075a7 */ /* 0x0022a4000800017f */
[----:B--2---:R-:W-:Y:S05]  /*f7e0*/  @!P0 NANOSLEEP.SYNCS 0x989680 ;  /* 0x009896800000895d */ /* 0x004fea0003900000 */
[----:B------:R-:W2:Y:S02]  /*f7f0*/  @!P0 SYNCS.PHASECHK.TRANS64 P0, [R7+URZ+0x38440], R0 ;  /* 0x03844000070085a7 */ /* 0x000ea4000800007f */
[----:B--2---:R-:W-:Y:S05]  /*f800*/  @!P0 BRA `(.L_x_258) ;  /* 0xfffffffc00f08947 */ /* 0x004fea000383ffff */
[----:B------:R-:W-:Y:S05]  /*f810*/  BRA `(.L_x_310) ;  /* 0xffffffec00d47947 */ /* 0x000fea000383ffff */
.L_x_260:
[----:B-1----:R1:W2:Y:S02]  /*f820*/  SYNCS.PHASECHK.TRANS64.TRYWAIT P0, [R7+URZ+0x38440], R0 ;  /* 0x03844000070075a7 */ /* 0x0022a4000800017f */
[----:B--2---:R-:W-:Y:S05]  /*f830*/  @!P0 NANOSLEEP.SYNCS 0x989680 ;  /* 0x009896800000895d */ /* 0x004fea0003900000 */
[----:B------:R-:W2:Y:S02]  /*f840*/  @!P0 SYNCS.PHASECHK.TRANS64 P0, [R7+URZ+0x38440], R0 ;  /* 0x03844000070085a7 */ /* 0x000ea4000800007f */
[----:B--2---:R-:W-:Y:S05]  /*f850*/  @!P0 BRA `(.L_x_260) ;  /* 0xfffffffc00f08947 */ /* 0x004fea000383ffff */
[----:B------:R-:W-:Y:S05]  /*f860*/  BRA `(.L_x_311) ;  /* 0xffffffec00ec7947 */ /* 0x000fea000383ffff */
.L_x_262:
[----:B-1----:R1:W2:Y:S02]  /*f870*/  SYNCS.PHASECHK.TRANS64.TRYWAIT P0, [R7+URZ+0x38440], R0 ;  /* 0x03844000070075a7 */ /* 0x0022a4000800017f */
[----:B--2---:R-:W-:Y:S05]  /*f880*/  @!P0 NANOSLEEP.SYNCS 0x989680 ;  /* 0x009896800000895d */ /* 0x004fea0003900000 */
[----:B------:R-:W2:Y:S02]  /*f890*/  @!P0 SYNCS.PHASECHK.TRANS64 P0, [R7+URZ+0x38440], R0 ;  /* 0x03844000070085a7 */ /* 0x000ea4000800007f */
[----:B--2---:R-:W-:Y:S05]  /*f8a0*/  @!P0 BRA `(.L_x_262) ;  /* 0xfffffffc00f08947 */ /* 0x004fea000383ffff */
[----:B------:R-:W-:Y:S05]  /*f8b0*/  BRA `(.L_x_312) ;  /* 0xfffffff000047947 */ /* 0x000fea000383ffff */
        .weak           $__internal_0_$__cuda_sm20_div_u64
        .type           $__internal_0_$__cuda_sm20_div_u64,@function
        .size           $__internal_0_$__cuda_sm20_div_u64,(.L_x_241 - $__internal_0_$__cuda_sm20_div_u64)
$__internal_0_$__cuda_sm20_div_u64:
[----:B------:R-:W1:Y:S08]  /*f8c0*/  I2F.U64.RP R0, R24 ;  /* 0x0000001800007312 */ /* 0x000e700000309000 */
[----:B-1----:R-:W1:Y:S02]  /*f8d0*/  MUFU.RCP R0, R0 ;  /* 0x0000000000007308 */ /* 0x002e640000001000 */
[----:B-1----:R-:W-:-:S06]  /*f8e0*/  VIADD R2, R0, 0x1ffffffe ;  /* 0x1ffffffe00027836 */ /* 0x002fcc0000000000 */
[----:B------:R-:W1:Y:S02]  /*f8f0*/  F2I.U64.TRUNC R2, R2 ;  /* 0x0000000200027311 */ /* 0x000e64000020d800 */
[----:B-1----:R-:W-:-:S04]  /*f900*/  IMAD.WIDE.U32 R16, R2, R24, RZ ;  /* 0x0000001802107225 */ /* 0x002fc800078e00ff */
[C---:B------:R-:W-:Y:S01]  /*f910*/  IMAD R15, R2.reuse, R25, R17 ;  /* 0x00000019020f7224 */ /* 0x040fe200078e0211 */
[----:B------:R-:W-:Y:S01]  /*f920*/  IADD3 R27, P1, RZ, -R16, RZ ;  /* 0x80000010ff1b7210 */ /* 0x000fe20007f3e0ff */
[----:B------:R-:W-:Y:S02]  /*f930*/  IMAD.MOV.U32 R17, RZ, RZ, R2 ;  /* 0x000000ffff117224 */ /* 0x000fe400078e0002 */
[----:B------:R-:W-:Y:S02]  /*f940*/  IMAD R15, R3, R24, R15 ;  /* 0x00000018030f7224 */ /* 0x000fe400078e020f */
[----:B------:R-:W-:-:S04]  /*f950*/  IMAD.HI.U32 R16, R2, R27, RZ ;  /* 0x0000001b02107227 */ /* 0x000fc800078e00ff */
[----:B------:R-:W-:-:S04]  /*f960*/  IMAD.X R15, RZ, RZ, ~R15, P1 ;  /* 0x000000ffff0f7224 */ /* 0x000fc800008e0e0f */
[----:B------:R-:W-:-:S04]  /*f970*/  IMAD.WIDE.U32 R16, P1, R2, R15, R16 ;  /* 0x0000000f02107225 */ /* 0x000fc80007820010 */
[C---:B------:R-:W-:Y:S02]  /*f980*/  IMAD R29, R3.reuse, R15, RZ ;  /* 0x0000000f031d7224 */ /* 0x040fe400078e02ff */
[----:B------:R-:W-:-:S04]  /*f990*/  IMAD.HI.U32 R16, P2, R3, R27, R16 ;  /* 0x0000001b03107227 */ /* 0x000fc80007840010 */
[----:B------:R-:W-:Y:S01]  /*f9a0*/  IMAD.HI.U32 R15, R3, R15, RZ ;  /* 0x0000000f030f7227 */ /* 0x000fe200078e00ff */
[----:B------:R-:W-:-:S03]  /*f9b0*/  IADD3 R17, P3, R29, R16, RZ ;  /* 0x000000101d117210 */ /* 0x000fc60007f7e0ff */
[----:B------:R-:W-:Y:S02]  /*f9c0*/  IMAD.X R0, R15, 0x1, R3, P1 ;  /* 0x000000010f007824 */ /* 0x000fe400008e0603 */
[----:B------:R-:W-:-:S03]  /*f9d0*/  IMAD.WIDE.U32 R2, R17, R24, RZ ;  /* 0x0000001811027225 */ /* 0x000fc600078e00ff */
[----:B------:R-:W-:Y:S01]  /*f9e0*/  IADD3.X R15, RZ, RZ, R0, P3, P2 ;  /* 0x000000ffff0f7210 */ /* 0x000fe20001fe4400 */
[----:B------:R-:W-:Y:S01]  /*f9f0*/  IMAD R0, R17, R25, R3 ;  /* 0x0000001911007224 */ /* 0x000fe200078e0203 */
[----:B------:R-:W-:-:S03]  /*fa00*/  IADD3 R3, P1, RZ, -R2, RZ ;  /* 0x80000002ff037210 */ /* 0x000fc60007f3e0ff */
[----:B------:R-:W-:Y:S02]  /*fa10*/  IMAD R0, R15, R24, R0 ;  /* 0x000000180f007224 */ /* 0x000fe400078e0200 */
[----:B------:R-:W-:-:S04]  /*fa20*/  IMAD.HI.U32 R16, R17, R3, RZ ;  /* 0x0000000311107227 */ /* 0x000fc800078e00ff */
[----:B------:R-:W-:-:S04]  /*fa30*/  IMAD.X R0, RZ, RZ, ~R0, P1 ;  /* 0x000000ffff007224 */ /* 0x000fc800008e0e00 */
[----:B------:R-:W-:-:S04]  /*fa40*/  IMAD.WIDE.U32 R16, P1, R17, R0, R16 ;  /* 0x0000000011107225 */ /* 0x000fc80007820010 */
[C---:B------:R-:W-:Y:S02]  /*fa50*/  IMAD R2, R15.reuse, R0, RZ ;  /* 0x000000000f027224 */ /* 0x040fe400078e02ff */
[----:B------:R-:W-:Y:S01]  /*fa60*/  IMAD.HI.U32 R17, P2, R15, R3, R16 ;  /* 0x000000030f117227 */ /* 0x000fe20007840010 */
[----:B------:R-:W-:-:S03]  /*fa70*/  MOV R3, RZ ;  /* 0x000000ff00037202 */ /* 0x000fc60000000f00 */
[----:B------:R-:W-:Y:S01]  /*fa80*/  IMAD.HI.U32 R0, R15, R0, RZ ;  /* 0x000000000f007227 */ /* 0x000fe200078e00ff */
[----:B------:R-:W-:-:S03]  /*fa90*/  IADD3 R17, P3, R2, R17, RZ ;  /* 0x0000001102117210 */ /* 0x000fc60007f7e0ff */
[----:B------:R-:W-:Y:S02]  /*faa0*/  IMAD.X R15, R0, 0x1, R15, P1 ;  /* 0x00000001000f7824 */ /* 0x000fe400008e060f */
[----:B------:R-:W-:-:S03]  /*fab0*/  IMAD.HI.U32 R2, R17, UR14, RZ ;  /* 0x0000000e11027c27 */ /* 0x000fc6000f8e00ff */
[----:B------:R-:W-:Y:S01]  /*fac0*/  IADD3.X R15, RZ, RZ, R15, P3, P2 ;  /* 0x000000ffff0f7210 */ /* 0x000fe20001fe440f */
[----:B------:R-:W-:-:S04]  /*fad0*/  IMAD.WIDE.U32 R2, R17, UR22, R2 ;  /* 0x0000001611027c25 */ /* 0x000fc8000f8e0002 */
[C---:B------:R-:W-:Y:S02]  /*fae0*/  IMAD R17, R15.reuse, UR22, RZ ;  /* 0x000000160f117c24 */ /* 0x040fe4000f8e02ff */
[----:B------:R-:W-:-:S04]  /*faf0*/  IMAD.HI.U32 R2, P1, R15, UR14, R2 ;  /* 0x0000000e0f027c27 */ /* 0x000fc8000f820002 */
[----:B------:R-:W-:Y:S01]  /*fb00*/  IMAD.HI.U32 R0, R15, UR22, RZ ;  /* 0x000000160f007c27 */ /* 0x000fe2000f8e00ff */
[----:B------:R-:W-:-:S03]  /*fb10*/  IADD3 R15, P2, R17, R2, RZ ;  /* 0x00000002110f7210 */ /* 0x000fc60007f5e0ff */
[----:B------:R-:W-:Y:S02]  /*fb20*/  IMAD.X R0, RZ, RZ, R0, P1 ;  /* 0x000000ffff007224 */ /* 0x000fe400008e0600 */
[----:B------:R-:W-:-:S04]  /*fb30*/  IMAD.WIDE.U32 R2, R15, R24, RZ ;  /* 0x000000180f027225 */ /* 0x000fc800078e00ff */
[----:B------:R-:W-:Y:S01]  /*fb40*/  IMAD.X R0, RZ, RZ, R0, P2 ;  /* 0x000000ffff007224 */ /* 0x000fe200010e0600 */
[----:B------:R-:W-:Y:S01]  /*fb50*/  IADD3 R17, P2, -R2, UR14, RZ ;  /* 0x0000000e02117c10 */ /* 0x000fe2000ff5e1ff */
[----:B------:R-:W-:-:S03]  /*fb60*/  IMAD R3, R15, R25, R3 ;  /* 0x000000190f037224 */ /* 0x000fc600078e0203 */
[-C--:B------:R-:W-:Y:S01]  /*fb70*/  ISETP.GE.U32.AND P1, PT, R17, R24.reuse, PT ;  /* 0x000000181100720c */ /* 0x080fe20003f26070 */
[----:B------:R-:W-:-:S05]  /*fb80*/  IMAD R0, R0, R24, R3 ;  /* 0x0000001800007224 */ /* 0x000fca00078e0203 */
[----:B------:R-:W-:Y:S01]  /*fb90*/  IADD3.X R16, ~R0, UR22, RZ, P2, !PT ;  /* 0x0000001600107c10 */ /* 0x000fe200097fe5ff */
[----:B------:R-:W-:Y:S01]  /*fba0*/  VIADD R0, R15, 0x1 ;  /* 0x000000010f007836 */ /* 0x000fe20000000000 */
[----:B------:R-:W-:Y:S02]  /*fbb0*/  IADD3 R2, P2, -R24, R17, RZ ;  /* 0x0000001118027210 */ /* 0x000fe40007f5e1ff */
[----:B------:R-:W-:-:S03]  /*fbc0*/  ISETP.GE.U32.AND.EX P1, PT, R16, R25, PT, P1 ;  /* 0x000000191000720c */ /* 0x000fc60003f26110 */
[----:B------:R-:W-:Y:S01]  /*fbd0*/  IMAD.X R3, R16, 0x1, ~R25, P2 ;  /* 0x0000000110037824 */ /* 0x000fe200010e0e19 */
[----:B------:R-:W-:Y:S02]  /*fbe0*/  SEL R2, R2, R17, P1 ;  /* 0x0000001102027207 */ /* 0x000fe40000800000 */
[----:B------:R-:W-:Y:S02]  /*fbf0*/  SEL R15, R0, R15, P1 ;  /* 0x0000000f000f7207 */ /* 0x000fe40000800000 */
[----:B------:R-:W-:Y:S02]  /*fc00*/  SEL R3, R3, R16, P1 ;  /* 0x0000001003037207 */ /* 0x000fe40000800000 */
[----:B------:R-:W-:Y:S01]  /*fc10*/  ISETP.GE.U32.AND P1, PT, R2, R24, PT ;  /* 0x000000180200720c */ /* 0x000fe20003f26070 */
[----:B------:R-:W-:Y:S01]  /*fc20*/  VIADD R0, R15, 0x1 ;  /* 0x000000010f007836 */ /* 0x000fe20000000000 */
[----:B------:R-:W-:Y:S01]  /*fc30*/  ISETP.NE.U32.AND P2, PT, R24, RZ, PT ;  /* 0x000000ff1800720c */ /* 0x000fe20003f45070 */
[----:B------:R-:W-:Y:S01]  /*fc40*/  IMAD.MOV.U32 R2, RZ, RZ, R12 ;  /* 0x000000ffff027224 */ /* 0x000fe200078e000c */
[----:B------:R-:W-:Y:S01]  /*fc50*/  ISETP.GE.U32.AND.EX P1, PT, R3, R25, PT, P1 ;  /* 0x000000190300720c */ /* 0x000fe20003f26110 */
[----:B------:R-:W-:Y:S01]  /*fc60*/  IMAD.MOV.U32 R3, RZ, RZ, 0x0 ;  /* 0x00000000ff037424 */ /* 0x000fe200078e00ff */
[----:B------:R-:W-:-:S02]  /*fc70*/  ISETP.NE.AND.EX P2, PT, R25, RZ, PT, P2 ;  /* 0x000000ff1900720c */ /* 0x000fc40003f45320 */
[----:B------:R-:W-:-:S04]  /*fc80*/  SEL R0, R0, R15, P1 ;  /* 0x0000000f00007207 */ /* 0x000fc80000800000 */
[----:B------:R-:W-:Y:S01]  /*fc90*/  SEL R0, R0, 0xffffffff, P2 ;  /* 0xffffffff00007807 */ /* 0x000fe20001000000 */
[----:B------:R-:W-:Y:S06]  /*fca0*/  RET.REL.NODEC R2 `(_ZN7cutlass13device_kernelINS_4gemm6kernel13GemmUniversalINS1_17GroupProblemShapeIN4cute5tupleIJiiiEEEEENS1_10collective13CollectiveMmaINS1_39MainloopSm90ArrayTmaGmmaWarpSpecializedILi2ENS6_IJNS5_1CILi2EEENSC_ILi1EEESE_EEENS1_43KernelPtrArrayTmaWarpSpecializedCooperativeEEENS6_IJNSC_ILi128EEENSC_ILi256EEESI_EEENS_10bfloat16_tEPNS6_IJlSE_NSC_ILi0EEEEEESL_SO_NS5_8TiledMMAINS5_8MMA_AtomIJNS5_4SM904GMMA28MMA_64x256x16_F32BF16BF16_SSILNSS_5MajorE0ELSU_0ELNSS_7ScaleInE1ELSV_1EEEEEENS5_6LayoutISF_NS6_IJSE_SM_SM_EEEEENS6_IJNS5_10UnderscoreES11_S11_EEEEENS5_13SM90_TMA_LOADENS5_14ComposedLayoutINS5_7SwizzleILi3ELi4ELi3EEENS5_18smem_ptr_flag_bitsILi16EEENSY_INS6_IJNSC_ILi8EEENSC_ILi64EEEEEENS6_IJS1B_SE_EEEEEEEvNS5_8identityENS5_23SM90_TMA_LOAD_MULTICASTES1F_vS1G_EENS_8epilogue10collective18CollectiveEpilogueINS1J_30Sm90PtrArrayTmaWarpSpecializedILi4ELi2ELi16ELb1ELb0ELi2EEEJSK_NS6_IJSI_NSC_ILi32EEEEEENS_6half_tEPNS6_IJSE_lSM_EEES1Q_S1S_NS1J_6fusion15FusionCallbacksIS1N_NS1T_17LinearCombinationIS1Q_fS1Q_fLNS_15FloatRoundStyleE2EEESK_S1P_JEEES14_NS15_IS17_S19_NSY_INS6_IJS1B_S1A_EEENS6_IJSE_S1B_EEEEEEENS5_17SM75_U16x8_LDSM_TENS5_14SM90_TMA_STOREES22_NS5_17SM90_U16x8_STSM_TENS5_9Copy_AtomIJNS5_17SM90_U32x4_STSM_NES1Q_EEEvEEEvvEEEEvNT_6ParamsE) ;  /* 0xffffff0002d47950 */ /* 0x000fec0003c3ffff */
.L_x_241:
[----:B------:R-:W-:Y:S01]  /*fcb0*/  UMOV UR24, UR32 ;  /* 0x0000002000187c82 */ /* 0x000fe20008000000 */
[----:B------:R-:W-:Y:S02]  /*fcc0*/  UMOV UR25, UR35 ;  /* 0x0000002300197c82 */ /* 0x000fe40008000000 */
[----:B------:R-:W1:Y:S08]  /*fcd0*/  I2F.U64.RP R13, UR24 ;  /* 0x00000018000d7d12 */ /* 0x000e700008309000 */
[----:B-1----:R-:W1:Y:S02]  /*fce0*/  MUFU.RCP R13, R13 ;  /* 0x0000000d000d7308 */ /* 0x002e640000001000 */
[----:B-1----:R-:W-:-:S06]  /*fcf0*/  VIADD R2, R13, 0x1ffffffe ;  /* 0x1ffffffe0d027836 */ /* 0x002fcc0000000000 */
[----:B------:R-:W1:Y:S02]  /*fd00*/  F2I.U64.TRUNC R2, R2 ;  /* 0x0000000200027311 */ /* 0x000e64000020d800 */
[----:B-1----:R-:W-:Y:S01]  /*fd10*/  R2UR UR24, R2 ;  /* 0x00000000021872ca */ /* 0x002fe200000e0000 */
[----:B------:R-:W-:Y:S01]  /*fd20*/  IMAD.MOV.U32 R2, RZ, RZ, R12 ;  /* 0x000000ffff027224 */ /* 0x000fe200078e000c */
[----:B------:R-:W-:Y:S01]  /*fd30*/  R2UR UR25, R3 ;  /* 0x00000000031972ca */ /* 0x000fe200000e0000 */
[----:B------:R-:W-:-:S10]  /*fd40*/  IMAD.MOV.U32 R3, RZ, RZ, 0x0 ;  /* 0x00000000ff037424 */ /* 0x000fd400078e00ff */
[----:B------:R-:W-:-:S04]  /*fd50*/  UIMAD.WIDE.U32 UR26, UR24, UR32, URZ ;  /* 0x00000020181a72a5 */ /* 0x000fc8000f8e003f */
[----:B------:R-:W-:Y:S02]  /*fd60*/  UIMAD UR27, UR24, UR35, UR27 ;  /* 0x00000023181b72a4 */ /* 0x000fe4000f8e021b */
[----:B------:R-:W-:Y:S02]  /*fd70*/  UIADD3 UR36, UP1, URZ, -UR26, URZ ;  /* 0x8000001a3f247290 */ /* 0x000fe4000ff3e03f */
[----:B------:R-:W-:Y:S02]  /*fd80*/  UIMAD UR28, UR25, UR32, UR27 ;  /* 0x00000020191c72a4 */ /* 0x000fe4000f8e021b */
[----:B------:R-:W-:Y:S02]  /*fd90*/  UIMAD.WIDE.U32 UR26, UR24, UR36, URZ ;  /* 0x00000024181a72a5 */ /* 0x000fe4000f8e003f */
[----:B------:R-:W-:-:S05]  /*fda0*/  UIADD3.X UR37, URZ, ~UR28, URZ, UP1, !UPT ;  /* 0x8000001c3f257290 */ /* 0x000fca0008ffe43f */
[----:B------:R-:W-:Y:S01]  /*fdb0*/  UMOV UR26, UR27 ;  /* 0x0000001b001a7c82 */ /* 0x000fe20008000000 */
[----:B------:R-:W-:Y:S02]  /*fdc0*/  UMOV UR27, UR24 ;  /* 0x00000018001b7c82 */ /* 0x000fe40008000000 */
[----:B------:R-:W-:Y:S02]  /*fdd0*/  UIMAD.WIDE.U32 UR28, UP1, UR24, UR37, UR26 ;  /* 0x00000025181c72a5 */ /* 0x000fe4000f82001a */
[----:B------:R-:W-:Y:S02]  /*fde0*/  UIMAD.WIDE.U32 UR26, UR25, UR37, URZ ;  /* 0x00000025191a72a5 */ /* 0x000fe4000f8e003f */
[----:B------:R-:W-:Y:S02]  /*fdf0*/  UIMAD.WIDE.U32 UR28, UP2, UR25, UR36, UR28 ;  /* 0x00000024191c72a5 */ /* 0x000fe4000f84001c */
[----:B------:R-:W-:Y:S02]  /*fe00*/  UIMAD UR37, UR25, UR37, URZ ;  /* 0x00000025192572a4 */ /* 0x000fe4000f8e023f */
[----:B------:R-:W-:-:S02]  /*fe10*/  UIADD3.X UR26, UR27, UR25, URZ, UP1, !UPT ;  /* 0x000000191b1a7290 */ /* 0x000fc40008ffe43f */
[----:B------:R-:W-:-:S04]  /*fe20*/  UIADD3 UR29, UP4, UR37, UR29, URZ ;  /* 0x0000001d251d7290 */ /* 0x000fc8000ff9e03f */
[----:B------:R-:W-:Y:S02]  /*fe30*/  UIMAD.WIDE.U32 UR24, UR29, UR32, URZ ;  /* 0x000000201d1872a5 */ /* 0x000fe4000f8e003f */
[----:B------:R-:W-:Y:S02]  /*fe40*/  UIADD3.X UR36, URZ, URZ, UR26, UP4, UP2 ;  /* 0x0000003f3f247290 */ /* 0x000fe4000a7e441a */
[----:B------:R-:W-:Y:S02]  /*fe50*/  UIMAD UR25, UR29, UR35, UR25 ;  /* 0x000000231d1972a4 */ /* 0x000fe4000f8e0219 */
[----:B------:R-:W-:Y:S02]  /*fe60*/  UIADD3 UR37, UP1, URZ, -UR24, URZ ;  /* 0x800000183f257290 */ /* 0x000fe4000ff3e03f */
[----:B------:R-:W-:Y:S02]  /*fe70*/  UIMAD UR26, UR36, UR32, UR25 ;  /* 0x00000020241a72a4 */ /* 0x000fe4000f8e0219 */
[----:B------:R-:W-:-:S02]  /*fe80*/  UIMAD.WIDE.U32 UR24, UR29, UR37, URZ ;  /* 0x000000251d1872a5 */ /* 0x000fc4000f8e003f */
[----:B------:R-:W-:-:S05]  /*fe90*/  UIADD3.X UR38, URZ, ~UR26, URZ, UP1, !UPT ;  /* 0x8000001a3f267290 */ /* 0x000fca0008ffe43f */
[----:B------:R-:W-:Y:S01]  /*fea0*/  UMOV UR28, UR25 ;  /* 0x00000019001c7c82 */ /* 0x000fe20008000000 */
[----:B------:R-:W-:Y:S02]  /*feb0*/  UIMAD.WIDE.U32 UR24, UR36, UR38, URZ ;  /* 0x00000026241872a5 */ /* 0x000fe4000f8e003f */
[----:B------:R-:W-:Y:S02]  /*fec0*/  UIMAD.WIDE.U32 UR26, UP1, UR29, UR38, UR28 ;  /* 0x000000261d1a72a5 */ /* 0x000fe4000f82001c */
[----:B------:R-:W-:Y:S02]  /*fed0*/  UIMAD UR28, UR36, UR38, URZ ;  /* 0x00000026241c72a4 */ /* 0x000fe4000f8e023f */
[----:B------:R-:W-:Y:S02]  /*fee0*/  UIMAD.WIDE.U32 UR26, UP2, UR36, UR37, UR26 ;  /* 0x00000025241a72a5 */ /* 0x000fe4000f84001a */
[----:B------:R-:W-:Y:S02]  /*fef0*/  UIADD3.X UR36, UR25, UR36, URZ, UP1, !UPT ;  /* 0x0000002419247290 */ /* 0x000fe40008ffe43f */
[----:B------:R-:W-:Y:S01]  /*ff00*/  UIADD3 UR28, UP4, UR28, UR27, URZ ;  /* 0x0000001b1c1c7290 */ /* 0x000fe2000ff9e03f */
[----:B------:R-:W-:-:S03]  /*ff10*/  UMOV UR25, URZ ;  /* 0x0000003f00197c82 */ /* 0x000fc60008000000 */
[----:B------:R-:W-:Y:S02]  /*ff20*/  UIMAD.WIDE.U32 UR26, UR28, UR33, URZ ;  /* 0x000000211c1a72a5 */ /* 0x000fe4000f8e003f */
[----:B------:R-:W-:-:S05]  /*ff30*/  UIADD3.X UR36, URZ, URZ, UR36, UP4, UP2 ;  /* 0x0000003f3f247290 */ /* 0x000fca000a7e4424 */
[----:B------:R-:W-:Y:S01]  /*ff40*/  UMOV UR24, UR27 ;  /* 0x0000001b00187c82 */ /* 0x000fe20008000000 */
[----:B------:R-:W-:Y:S02]  /*ff50*/  UIMAD.WIDE.U32 UR26, UR36, UR34, URZ ;  /* 0x00000022241a72a5 */ /* 0x000fe4000f8e003f */
[----:B------:R-:W-:Y:S02]  /*ff60*/  UIMAD.WIDE.U32 UR24, UR28, UR34, UR24 ;  /* 0x000000221c1872a5 */ /* 0x000fe4000f8e0018 */
[----:B------:R-:W-:Y:S02]  /*ff70*/  UIMAD UR28, UR36, UR34, URZ ;  /* 0x00000022241c72a4 */ /* 0x000fe4000f8e023f */
[----:B------:R-:W-:-:S04]  /*ff80*/  UIMAD.WIDE.U32 UR24, UP1, UR36, UR33, UR24 ;  /* 0x00000021241872a5 */ /* 0x000fc8000f820018 */
[----:B------:R-:W-:Y:S02]  /*ff90*/  UIADD3 UR28, UP2, UR28, UR25, URZ ;  /* 0x000000191c1c7290 */ /* 0x000fe4000ff5e03f */
[----:B------:R-:W-:Y:S02]  /*ffa0*/  UIADD3.X UR26, UR27, URZ, URZ, UP1, !UPT ;  /* 0x0000003f1b1a7290 */ /* 0x000fe40008ffe43f */
[----:B------:R-:W-:Y:S02]  /*ffb0*/  UIMAD.WIDE.U32 UR24, UR28, UR32, URZ ;  /* 0x000000201c1872a5 */ /* 0x000fe4000f8e003f */
[----:B------:R-:W-:Y:S02]  /*ffc0*/  UIADD3.X UR26, URZ, UR26, URZ, UP2, !UPT ;  /* 0x0000001a3f1a7290 */ /* 0x000fe400097fe43f */
[----:B------:R-:W-:Y:S02]  /*ffd0*/  UIMAD UR25, UR28, UR35, UR25 ;  /* 0x000000231c1972a4 */ /* 0x000fe4000f8e0219 */
[----:B------:R-:W-:-:S02]  /*ffe0*/  UIADD3 UR27, UP2, -UR24, UR33, URZ ;  /* 0x00000021181b7290 */ /* 0x000fc4000ff5e13f */
[----:B------:R-:W-:Y:S02]  /*fff0*/  UIMAD UR25, UR26, UR32, UR25 ;  /* 0x000000201a1972a4 */ /* 0x000fe4000f8e0219 */
[----:B------:R-:W-:Y:S02]  /*10000*/  UISETP.GE.U32.AND UP1, UPT, UR27, UR32, UPT ;  /* 0x000000201b00728c */ /* 0x000fe4000bf26070 */
[----:B------:R-:W-:Y:S02]  /*10010*/  UIADD3.X UR34, ~UR25, UR34, URZ, UP2, !UPT ;  /* 0x0000002219227290 */ /* 0x000fe400097fe53f */
[----:B------:R-:W-:Y:S02]  /*10020*/  UIADD3 UR25, UP2, -UR32, UR27, URZ ;  /* 0x0000001b20197290 */ /* 0x000fe4000ff5e13f */
[----:B------:R-:W-:Y:S02]  /*10030*/  UISETP.GE.U32.AND.EX UP1, UPT, UR34, UR35, UPT, UP1 ;  /* 0x000000232200728c */ /* 0x000fe4000bf26110 */
[----:B------:R-:W-:-:S02]  /*10040*/  UIADD3 UR24, UR28, 0x1, URZ ;  /* 0x000000011c187890 */ /* 0x000fc4000fffe03f */
[----:B------:R-:W-:Y:S02]  /*10050*/  UIADD3.X UR26, ~UR35, UR34, URZ, UP2, !UPT ;  /* 0x00000022231a7290 */ /* 0x000fe400097fe53f */
[----:B------:R-:W-:Y:S02]  /*10060*/  USEL UR25, UR25, UR27, UP1 ;  /* 0x0000001b19197287 */ /* 0x000fe40008800000 */
[----:B------:R-:W-:Y:S02]  /*10070*/  USEL UR26, UR26, UR34, UP1 ;  /* 0x000000221a1a7287 */ /* 0x000fe40008800000 */
[----:B------:R-:W-:Y:S02]  /*10080*/  USEL UR28, UR24, UR28, UP1 ;  /* 0x0000001c181c7287 */ /* 0x000fe40008800000 */
[----:B------:R-:W-:Y:S02]  /*10090*/  UISETP.GE.U32.AND UP1, UPT, UR25, UR32, UPT ;  /* 0x000000201900728c */ /* 0x000fe4000bf26070 */
[----:B------:R-:W-:-:S02]  /*100a0*/  UISETP.NE.U32.AND UP2, UPT, UR32, URZ, UPT ;  /* 0x0000003f2000728c */ /* 0x000fc4000bf45070 */
[----:B------:R-:W-:Y:S02]  /*100b0*/  UIADD3 UR24, UR28, 0x1, URZ ;  /* 0x000000011c187890 */ /* 0x000fe4000fffe03f */
[----:B------:R-:W-:Y:S02]  /*100c0*/  UISETP.GE.U32.AND.EX UP1, UPT, UR26, UR35, UPT, UP1 ;  /* 0x000000231a00728c */ /* 0x000fe4000bf26110 */
[----:B------:R-:W-:Y:S02]  /*100d0*/  UISETP.NE.AND.EX UP2, UPT, UR35, URZ, UPT, UP2 ;  /* 0x0000003f2300728c */ /* 0x000fe4000bf45320 */
[----:B------:R-:W-:-:S04]  /*100e0*/  USEL UR24, UR24, UR28, UP1 ;  /* 0x0000001c18187287 */ /* 0x000fc80008800000 */
[----:B------:R-:W-:Y:S01]  /*100f0*/  USEL UR25, UR24, 0xffffffff, UP2 ;  /* 0xffffffff18197887 */ /* 0x000fe20009000000 */
[----:B------:R-:W-:Y:S11]  /*10100*/  RET.REL.NODEC R2 `(_ZN7cutlass13device_kernelINS_4gemm6kernel13GemmUniversalINS1_17GroupProblemShapeIN4cute5tupleIJiiiEEEEENS1_10collective13CollectiveMmaINS1_39MainloopSm90ArrayTmaGmmaWarpSpecializedILi2ENS6_IJNS5_1CILi2EEENSC_ILi1EEESE_EEENS1_43KernelPtrArrayTmaWarpSpecializedCooperativeEEENS6_IJNSC_ILi128EEENSC_ILi256EEESI_EEENS_10bfloat16_tEPNS6_IJlSE_NSC_ILi0EEEEEESL_SO_NS5_8TiledMMAINS5_8MMA_AtomIJNS5_4SM904GMMA28MMA_64x256x16_F32BF16BF16_SSILNSS_5MajorE0ELSU_0ELNSS_7ScaleInE1ELSV_1EEEEEENS5_6LayoutISF_NS6_IJSE_SM_SM_EEEEENS6_IJNS5_10UnderscoreES11_S11_EEEEENS5_13SM90_TMA_LOADENS5_14ComposedLayoutINS5_7SwizzleILi3ELi4ELi3EEENS5_18smem_ptr_flag_bitsILi16EEENSY_INS6_IJNSC_ILi8EEENSC_ILi64EEEEEENS6_IJS1B_SE_EEEEEEEvNS5_8identityENS5_23SM90_TMA_LOAD_MULTICASTES1F_vS1G_EENS_8epilogue10collective18CollectiveEpilogueINS1J_30Sm90PtrArrayTmaWarpSpecializedILi4ELi2ELi16ELb1ELb0ELi2EEEJSK_NS6_IJSI_NSC_ILi32EEEEEENS_6half_tEPNS6_IJSE_lSM_EEES1Q_S1S_NS1J_6fusion15FusionCallbacksIS1N_NS1T_17LinearCombinationIS1Q_fS1Q_fLNS_15FloatRoundStyleE2EEESK_S1P_JEEES14_NS15_IS17_S19_NSY_INS6_IJS1B_S1A_EEENS6_IJSE_S1B_EEEEEEENS5_17SM75_U16x8_LDSM_TENS5_14SM90_TMA_STOREES22_NS5_17SM90_U16x8_STSM_TENS5_9Copy_AtomIJNS5_17SM90_U32x4_STSM_NES1Q_EEEvEEEvvEEEEvNT_6ParamsE) ;  /* 0xfffffefc02bc7950 */ /* 0x000ff60003c3ffff */
.L_x_313:
[----:B------:R-:W-:-:S00]  /*10110*/  BRA `(.L_x_313) ;  /* 0xfffffffc00fc7947 */ /* 0x000fc0000383ffff */
[----:B------:R-:W-:-:S00]  /*10120*/  NOP ;  /* 0x0000000000007918 */ /* 0x000fc00000000000 */
        /* <DEDUP_REMOVED lines=13> */
.L_x_314:


//--------------------- .nv.global.init           --------------------------
	.section	.nv.global.init,"aw",@progbits
.nv.global.init:
	.type		$str$24,@object
	.size		$str$24,($str$25 - $str$24)
$str$24:
        /*0000*/ 	.byte	0x28, 0x61, 0x64, 0x64, 0x72, 0x65, 0x73, 0x73, 0x20, 0x26, 0x20, 0x6d, 0x61, 0x73, 0x6b, 0x29
        /*0010*/ 	.byte	0x20, 0x3d, 0x3d, 0x20, 0x30, 0x00
	.type		$str$25,@object
	.size		$str$25,(__unnamed_1 - $str$25)
$str$25:
        /*0016*/ 	.byte	0x2f, 0x74, 0x6d, 0x70, 0x2f, 0x63, 0x75, 0x74, 0x6c, 0x61, 0x73, 0x73, 0x5f, 0x73, 0x77, 0x65
        /*0026*/ 	.byte	0x65, 0x70, 0x5f, 0x73, 0x72, 0x63, 0x2f, 0x69, 0x6e, 0x63, 0x6c, 0x75, 0x64, 0x65, 0x2f, 0x63
        /*0036*/ 	.byte	0x75, 0x74, 0x65, 0x2f, 0x70, 0x6f, 0x69, 0x6e, 0x74, 0x65, 0x72, 0x5f, 0x66, 0x6c, 0x61, 0x67
        /*0046*/ 	.byte	0x67, 0x65, 0x64, 0x2e, 0x68, 0x70, 0x70, 0x00
	.type		__unnamed_1,@object
	.size		__unnamed_1,(.L_0 - __unnamed_1)
__unnamed_1:
        /*004e*/ 	.byte	0x61, 0x75, 0x74, 0x6f, 0x20, 0x63, 0x75, 0x74, 0x65, 0x3a, 0x3a, 0x61, 0x73, 0x5f, 0x70, 0x6f
        /* <DEDUP_REMOVED lines=27> */
        /*020e*/ 	.byte	0x30, 0x39, 0x36, 0x3e, 0x3e, 0x3e, 0x3e, 0x3e, 0x5d, 0x00
.L_0:


//--------------------- .nv.shared._ZN7cutlass13device_kernelINS_4gemm6kernel13GemmUniversalINS1_17GroupProblemShapeIN4cute5tupleIJiiiEEEEENS1_10collective13CollectiveMmaINS1_39MainloopSm90ArrayTmaGmmaWarpSpecializedILi2ENS6_IJNS5_1CILi2EEENSC_ILi1EEESE_EEENS1_43KernelPtrArrayTmaWarpSpecializedCooperativeEEENS6_IJNSC_ILi128EEENSC_ILi256EEESI_EEENS_10bfloat16_tEPNS6_IJlSE_NSC_ILi0EEEEEESL_SO_NS5_8TiledMMAINS5_8MMA_AtomIJNS5_4SM904GMMA28MMA_64x256x16_F32BF16BF16_SSILNSS_5MajorE0ELSU_0ELNSS_7ScaleInE1ELSV_1EEEEEENS5_6LayoutISF_NS6_IJSE_SM_SM_EEEEENS6_IJNS5_10UnderscoreES11_S11_EEEEENS5_13SM90_TMA_LOADENS5_14ComposedLayoutINS5_7SwizzleILi3ELi4ELi3EEENS5_18smem_ptr_flag_bitsILi16EEENSY_INS6_IJNSC_ILi8EEENSC_ILi64EEEEEENS6_IJS1B_SE_EEEEEEEvNS5_8identityENS5_23SM90_TMA_LOAD_MULTICASTES1F_vS1G_EENS_8epilogue10collective18CollectiveEpilogueINS1J_30Sm90PtrArrayTmaWarpSpecializedILi4ELi2ELi16ELb1ELb0ELi2EEEJSK_NS6_IJSI_NSC_ILi32EEEEEENS_6half_tEPNS6_IJSE_lSM_EEES1Q_S1S_NS1J_6fusion15FusionCallbacksIS1N_NS1T_17LinearCombinationIS1Q_fS1Q_fLNS_15FloatRoundStyleE2EEESK_S1P_JEEES14_NS15_IS17_S19_NSY_INS6_IJS1B_S1A_EEENS6_IJSE_S1B_EEEEEEENS5_17SM75_U16x8_LDSM_TENS5_14SM90_TMA_STOREES22_NS5_17SM90_U16x8_STSM_TENS5_9Copy_AtomIJNS5_17SM90_U32x4_STSM_NES1Q_EEEvEEEvvEEEEvNT_6ParamsE --------------------------
	.section	.nv.shared._ZN7cutlass13device_kernelINS_4gemm6kernel13GemmUniversalINS1_17GroupProblemShapeIN4cute5tupleIJiiiEEEEENS1_10collective13CollectiveMmaINS1_39MainloopSm90ArrayTmaGmmaWarpSpecializedILi2ENS6_IJNS5_1CILi2EEENSC_ILi1EEESE_EEENS1_43KernelPtrArrayTmaWarpSpecializedCooperativeEEENS6_IJNSC_ILi128EEENSC_ILi256EEESI_EEENS_10bfloat16_tEPNS6_IJlSE_NSC_ILi0EEEEEESL_SO_NS5_8TiledMMAINS5_8MMA_AtomIJNS5_4SM904GMMA28MMA_64x256x16_F32BF16BF16_SSILNSS_5MajorE0ELSU_0ELNSS_7ScaleInE1ELSV_1EEEEEENS5_6LayoutISF_NS6_IJSE_SM_SM_EEEEENS6_IJNS5_10UnderscoreES11_S11_EEEEENS5_13SM90_TMA_LOADENS5_14ComposedLayoutINS5_7SwizzleILi3ELi4ELi3EEENS5_18smem_ptr_flag_bitsILi16EEENSY_INS6_IJNSC_ILi8EEENSC_ILi64EEEEEENS6_IJS1B_SE_EEEEEEEvNS5_8identityENS5_23SM90_TMA_LOAD_MULTICASTES1F_vS1G_EENS_8epilogue10collective18CollectiveEpilogueINS1J_30Sm90PtrArrayTmaWarpSpecializedILi4ELi2ELi16ELb1ELb0ELi2EEEJSK_NS6_IJSI_NSC_ILi32EEEEEENS_6half_tEPNS6_IJSE_lSM_EEES1Q_S1S_NS1J_6fusion15FusionCallbacksIS1N_NS1T_17LinearCombinationIS1Q_fS1Q_fLNS_15FloatRoundStyleE2EEESK_S1P_JEEES14_NS15_IS17_S19_NSY_INS6_IJS1B_S1A_EEENS6_IJSE_S1B_EEEEEEENS5_17SM75_U16x8_LDSM_TENS5_14SM90_TMA_STOREES22_NS5_17SM90_U16x8_STSM_TENS5_9Copy_AtomIJNS5_17SM90_U32x4_STSM_NES1Q_EEEvEEEvvEEEEvNT_6ParamsE,"aw",@nobits
	.sectionflags	@""
	.align	16
	.zero		1024


//--------------------- .nv.shared.reserved.0     --------------------------
	.section	.nv.shared.reserved.0,"aw",@nobits
	.weak		__nv_reservedSMEM_offset_0_alias
	.size		__nv_reservedSMEM_offset_0_alias, 0, 0
	.other		__nv_reservedSMEM_offset_0_alias,@"STO_CUDA_RESERVED_SHARED STV_DEFAULT"
__nv_reservedSMEM_offset_0_alias:
	.zero		0


//--------------------- .nv.global                --------------------------
	.section	.nv.global,"aw",@nobits
.nv.global:
	.type		_ZN39_INTERNAL_042cd0e5_4_k_cu_0b06d679_27194cute1_E,@object
	.size		_ZN39_INTERNAL_042cd0e5_4_k_cu_0b06d679_27194cute1_E,(_ZN39_INTERNAL_042cd0e5_4_k_cu_0b06d679_27194cuda3std3__45__cpo6cbeginE - _ZN39_INTERNAL_042cd0e5_4_k_cu_0b06d679_27194cute1_E)
_ZN39_INTERNAL_042cd0e5_4_k_cu_0b06d679_27194cute1_E:
	.zero		1
	.type		_ZN39_INTERNAL_042cd0e5_4_k_cu_0b06d679_27194cuda3std3__45__cpo6cbeginE,@object
	.size		_ZN39_INTERNAL_042cd0e5_4_k_cu_0b06d679_27194cuda3std3__45__cpo6cbeginE,(_ZN39_INTERNAL_042cd0e5_4_k_cu_0b06d679_27194cuda3std3__48in_placeE - _ZN39_INTERNAL_042cd0e5_4_k_cu_0b06d679_27194cuda3std3__45__cpo6cbeginE)
_ZN39_INTERNAL_042cd0e5_4_k_cu_0b06d679_27194cuda3std3__45__cpo6cbeginE:
	.zero		1
	.type		_ZN39_INTERNAL_042cd0e5_4_k_cu_0b06d679_27194cuda3std3__48in_placeE,@object
	.size		_ZN39_INTERNAL_042cd0e5_4_k_cu_0b06d679_27194cuda3std3__48in_placeE,(_ZN39_INTERNAL_042cd0e5_4_k_cu_0b06d679_27194cuda3std6ranges3__45__cpo9iter_moveE - _ZN39_INTERNAL_042cd0e5_4_k_cu_0b06d679_27194cuda3std3__48in_placeE)
_ZN39_INTERNAL_042cd0e5_4_k_cu_0b06d679_27194cuda3std3__48in_placeE:
	.zero		1
	.type		_ZN39_INTERNAL_042cd0e5_4_k_cu_0b06d679_27194cuda3std6ranges3__45__cpo9iter_moveE,@object
	.size		_ZN39_INTERNAL_042cd0e5_4_k_cu_0b06d679_27194cuda3std6ranges3__45__cpo9iter_moveE,(_ZN39_INTERNAL_042cd0e5_4_k_cu_0b06d679_27194cuda3std3__45__cpo5beginE - _ZN39_INTERNAL_042cd0e5_4_k_cu_0b06d679_27194cuda3std6ranges3__45__cpo9iter_moveE)
_ZN39_INTERNAL_042cd0e5_4_k_cu_0b06d679_27194cuda3std6ranges3__45__cpo9iter_moveE:
	.zero		1
	.type		_ZN39_INTERNAL_042cd0e5_4_k_cu_0b06d679_27194cuda3std3__45__cpo5beginE,@object
	.size		_ZN39_INTERNAL_042cd0e5_4_k_cu_0b06d679_27194cuda3std3__45__cpo5beginE,(_ZN39_INTERNAL_042cd0e5_4_k_cu_0b06d679_27194cuda3std3__441_GLOBAL__N__042cd0e5_4_k_cu_0b06d679_27196ignoreE - _ZN39_INTERNAL_042cd0e5_4_k_cu_0b06d679_27194cuda3std3__45__cpo5beginE)
_ZN39_INTERNAL_042cd0e5_4_k_cu_0b06d679_27194cuda3std3__45__cpo5beginE:
	.zero		1
	.type		_ZN39_INTERNAL_042cd0e5_4_k_cu_0b06d679_27194cuda3std3__441_GLOBAL__N__042cd0e5_4_k_cu_0b06d679_27196ignoreE,@object
	.size		_ZN39_INTERNAL_042cd0e5_4_k_cu_0b06d679_27194cuda3std3__441_GLOBAL__N__042cd0e5_4_k_cu_0b06d679_27196ignoreE,(_ZN39_INTERNAL_042cd0e5_4_k_cu_0b06d679_27194cute7productE - _ZN39_INTERNAL_042cd0e5_4_k_cu_0b06d679_27194cuda3std3__441_GLOBAL__N__042cd0e5_4_k_cu_0b06d679_27196ignoreE)
_ZN39_INTERNAL_042cd0e5_4_k_cu_0b06d679_27194cuda3std3__441_GLOBAL__N__042cd0e5_4_k_cu_0b06d679_27196ignoreE:
	.zero		1
	.type		_ZN39_INTERNAL_042cd0e5_4_k_cu_0b06d679_27194cute7productE,@object
	.size		_ZN39_INTERNAL_042cd0e5_4_k_cu_0b06d679_27194cute7productE,(_ZN39_INTERNAL_042cd0e5_4_k_cu_0b06d679_27194cuda3std3__45__cpo3endE - _ZN39_INTERNAL_042cd0e5_4_k_cu_0b06d679_27194cute7productE)
_ZN39_INTERNAL_042cd0e5_4_k_cu_0b06d679_27194cute7productE:
	.zero		1
	.type		_ZN39_INTERNAL_042cd0e5_4_k_cu_0b06d679_27194cuda3std3__45__cpo3endE,@object
	.size		_ZN39_INTERNAL_042cd0e5_4_k_cu_0b06d679_27194cuda3std3__45__cpo3endE,(_ZN39_INTERNAL_042cd0e5_4_k_cu_0b06d679_27194cuda3std3__419piecewise_constructE - _ZN39_INTERNAL_042cd0e5_4_k_cu_0b06d679_27194cuda3std3__45__cpo3endE)
_ZN39_INTERNAL_042cd0e5_4_k_cu_0b06d679_27194cuda3std3__45__cpo3endE:
	.zero		1
	.type		_ZN39_INTERNAL_042cd0e5_4_k_cu_0b06d679_27194cuda3std3__419piecewise_constructE,@object
	.size		_ZN39_INTERNAL_042cd0e5_4_k_cu_0b06d679_27194cuda3std3__419piecewise_constructE,(_ZN39_INTERNAL_042cd0e5_4_k_cu_0b06d679_27194cuda3std3__45__cpo4cendE - _ZN39_INTERNAL_042cd0e5_4_k_cu_0b06d679_27194cuda3std3__419piecewise_constructE)
_ZN39_INTERNAL_042cd0e5_4_k_cu_0b06d679_27194cuda3std3__419piecewise_constructE:
	.zero		1
	.type		_ZN39_INTERNAL_042cd0e5_4_k_cu_0b06d679_27194cuda3std3__45__cpo4cendE,@object
	.size		_ZN39_INTERNAL_042cd0e5_4_k_cu_0b06d679_27194cuda3std3__45__cpo4cendE,(_ZN39_INTERNAL_042cd0e5_4_k_cu_0b06d679_27194cuda3std6ranges3__45__cpo4swapE - _ZN39_INTERNAL_042cd0e5_4_k_cu_0b06d679_27194cuda3std3__45__cpo4cendE)
_ZN39_INTERNAL_042cd0e5_4_k_cu_0b06d679_27194cuda3std3__45__cpo4cendE:
	.zero		1
	.type		_ZN39_INTERNAL_042cd0e5_4_k_cu_0b06d679_27194cuda3std6ranges3__45__cpo4swapE,@object
	.size		_ZN39_INTERNAL_042cd0e5_4_k_cu_0b06d679_27194cuda3std6ranges3__45__cpo4swapE,(.L_8 - _ZN39_INTERNAL_042cd0e5_4_k_cu_0b06d679_27194cuda3std6ranges3__45__cpo4swapE)
_ZN39_INTERNAL_042cd0e5_4_k_cu_0b06d679_27194cuda3std6ranges3__45__cpo4swapE:
	.zero		1
.L_8:


//--------------------- .nv.constant0._ZN7cutlass13device_kernelINS_4gemm6kernel13GemmUniversalINS1_17GroupProblemShapeIN4cute5tupleIJiiiEEEEENS1_10collective13CollectiveMmaINS1_39MainloopSm90ArrayTmaGmmaWarpSpecializedILi2ENS6_IJNS5_1CILi2EEENSC_ILi1EEESE_EEENS1_43KernelPtrArrayTmaWarpSpecializedCooperativeEEENS6_IJNSC_ILi128EEENSC_ILi256EEESI_EEENS_10bfloat16_tEPNS6_IJlSE_NSC_ILi0EEEEEESL_SO_NS5_8TiledMMAINS5_8MMA_AtomIJNS5_4SM904GMMA28MMA_64x256x16_F32BF16BF16_SSILNSS_5MajorE0ELSU_0ELNSS_7ScaleInE1ELSV_1EEEEEENS5_6LayoutISF_NS6_IJSE_SM_SM_EEEEENS6_IJNS5_10UnderscoreES11_S11_EEEEENS5_13SM90_TMA_LOADENS5_14ComposedLayoutINS5_7SwizzleILi3ELi4ELi3EEENS5_18smem_ptr_flag_bitsILi16EEENSY_INS6_IJNSC_ILi8EEENSC_ILi64EEEEEENS6_IJS1B_SE_EEEEEEEvNS5_8identityENS5_23SM90_TMA_LOAD_MULTICASTES1F_vS1G_EENS_8epilogue10collective18CollectiveEpilogueINS1J_30Sm90PtrArrayTmaWarpSpecializedILi4ELi2ELi16ELb1ELb0ELi2EEEJSK_NS6_IJSI_NSC_ILi32EEEEEENS_6half_tEPNS6_IJSE_lSM_EEES1Q_S1S_NS1J_6fusion15FusionCallbacksIS1N_NS1T_17LinearCombinationIS1Q_fS1Q_fLNS_15FloatRoundStyleE2EEESK_S1P_JEEES14_NS15_IS17_S19_NSY_INS6_IJS1B_S1A_EEENS6_IJSE_S1B_EEEEEEENS5_17SM75_U16x8_LDSM_TENS5_14SM90_TMA_STOREES22_NS5_17SM90_U16x8_STSM_TENS5_9Copy_AtomIJNS5_17SM90_U32x4_STSM_NES1Q_EEEvEEEvvEEEEvNT_6ParamsE --------------------------
	.section	.nv.constant0._ZN7cutlass13device_kernelINS_4gemm6kernel13GemmUniversalINS1_17GroupProblemShapeIN4cute5tupleIJiiiEEEEENS1_10collective13CollectiveMmaINS1_39MainloopSm90ArrayTmaGmmaWarpSpecializedILi2ENS6_IJNS5_1CILi2EEENSC_ILi1EEESE_EEENS1_43KernelPtrArrayTmaWarpSpecializedCooperativeEEENS6_IJNSC_ILi128EEENSC_ILi256EEESI_EEENS_10bfloat16_tEPNS6_IJlSE_NSC_ILi0EEEEEESL_SO_NS5_8TiledMMAINS5_8MMA_AtomIJNS5_4SM904GMMA28MMA_64x256x16_F32BF16BF16_SSILNSS_5MajorE0ELSU_0ELNSS_7ScaleInE1ELSV_1EEEEEENS5_6LayoutISF_NS6_IJSE_SM_SM_EEEEENS6_IJNS5_10UnderscoreES11_S11_EEEEENS5_13SM90_TMA_LOADENS5_14ComposedLayoutINS5_7SwizzleILi3ELi4ELi3EEENS5_18smem_ptr_flag_bitsILi16EEENSY_INS6_IJNSC_ILi8EEENSC_ILi64EEEEEENS6_IJS1B_SE_EEEEEEEvNS5_8identityENS5_23SM90_TMA_LOAD_MULTICASTES1F_vS1G_EENS_8epilogue10collective18CollectiveEpilogueINS1J_30Sm90PtrArrayTmaWarpSpecializedILi4ELi2ELi16ELb1ELb0ELi2EEEJSK_NS6_IJSI_NSC_ILi32EEEEEENS_6half_tEPNS6_IJSE_lSM_EEES1Q_S1S_NS1J_6fusion15FusionCallbacksIS1N_NS1T_17LinearCombinationIS1Q_fS1Q_fLNS_15FloatRoundStyleE2EEESK_S1P_JEEES14_NS15_IS17_S19_NSY_INS6_IJS1B_S1A_EEENS6_IJSE_S1B_EEEEEEENS5_17SM75_U16x8_LDSM_TENS5_14SM90_TMA_STOREES22_NS5_17SM90_U16x8_STSM_TENS5_9Copy_AtomIJNS5_17SM90_U32x4_STSM_NES1Q_EEEvEEEvvEEEEvNT_6ParamsE,"a",@progbits
	.sectionflags	@""
	.align	4
.nv.constant0._ZN7cutlass13device_kernelINS_4gemm6kernel13GemmUniversalINS1_17GroupProblemShapeIN4cute5tupleIJiiiEEEEENS1_10collective13CollectiveMmaINS1_39MainloopSm90ArrayTmaGmmaWarpSpecializedILi2ENS6_IJNS5_1CILi2EEENSC_ILi1EEESE_EEENS1_43KernelPtrArrayTmaWarpSpecializedCooperativeEEENS6_IJNSC_ILi128EEENSC_ILi256EEESI_EEENS_10bfloat16_tEPNS6_IJlSE_NSC_ILi0EEEEEESL_SO_NS5_8TiledMMAINS5_8MMA_AtomIJNS5_4SM904GMMA28MMA_64x256x16_F32BF16BF16_SSILNSS_5MajorE0ELSU_0ELNSS_7ScaleInE1ELSV_1EEEEEENS5_6LayoutISF_NS6_IJSE_SM_SM_EEEEENS6_IJNS5_10UnderscoreES11_S11_EEEEENS5_13SM90_TMA_LOADENS5_14ComposedLayoutINS5_7SwizzleILi3ELi4ELi3EEENS5_18smem_ptr_flag_bitsILi16EEENSY_INS6_IJNSC_ILi8EEENSC_ILi64EEEEEENS6_IJS1B_SE_EEEEEEEvNS5_8identityENS5_23SM90_TMA_LOAD_MULTICASTES1F_vS1G_EENS_8epilogue10collective18CollectiveEpilogueINS1J_30Sm90PtrArrayTmaWarpSpecializedILi4ELi2ELi16ELb1ELb0ELi2EEEJSK_NS6_IJSI_NSC_ILi32EEEEEENS_6half_tEPNS6_IJSE_lSM_EEES1Q_S1S_NS1J_6fusion15FusionCallbacksIS1N_NS1T_17LinearCombinationIS1Q_fS1Q_fLNS_15FloatRoundStyleE2EEESK_S1P_JEEES14_NS15_IS17_S19_NSY_INS6_IJS1B_S1A_EEENS6_IJSE_S1B_EEEEEEENS5_17SM75_U16x8_LDSM_TENS5_14SM90_TMA_STOREES22_NS5_17SM90_U16x8_STSM_TENS5_9Copy_AtomIJNS5_17SM90_U32x4_STSM_NES1Q_EEEvEEEvvEEEEvNT_6ParamsE:
	.zero		2432


//--------------------- SYMBOLS --------------------------

	.type		.nv.reservedSmem.offset0,@object
	.size		.nv.reservedSmem.offset0,0x4
	.type		__assertfail,@function
